	.target	sm_90a

	.elftype	@"ET_EXEC"


//--------------------- .note.nv.tkinfo           --------------------------
	.section	.note.nv.tkinfo,"",@"SHT_NOTE"
	.sectionflags	@"SHF_NOTE_NV_TKINFO"
	.tkinfo
        /*0018*/ 	.word	0x00000002
        /*0030*/ 	.string	""
        /*0030*/ 	.string	"ptxas"
        /*0030*/ 	.string	"Cuda compilation tools, release 13.0, V13.0.88"
        /*0030*/ 	.string	"Build cuda_13.0.r13.0/compiler.36424714_0"
        /*0030*/ 	.string	"-v  -suppress-debug-info  -lineinfo  -arch sm_90a "



//--------------------- .note.nv.cuinfo           --------------------------
	.section	.note.nv.cuinfo,"",@"SHT_NOTE"
	.sectionflags	@"SHF_NOTE_NV_CUINFO"
        /*0018*/ 	.short	0x0002
        /*001a*/ 	.short	0x005a
        /*001c*/ 	.short	0x0082
	.zero		2


//--------------------- .nv.info                  --------------------------
	.section	.nv.info,"",@"SHT_CUDA_INFO"
	.align	4


	//----- nvinfo : EIATTR_REGCOUNT
	.align		4
        /*0000*/ 	.byte	0x04, 0x2f
        /*0002*/ 	.short	(.L_1 - .L_0)
	.align		4
.L_0:
        /*0004*/ 	.word	index@(matmul_kernel)
        /*0008*/ 	.word	0x000000ff


	//----- nvinfo : EIATTR_FRAME_SIZE
	.align		4
.L_1:
        /*000c*/ 	.byte	0x04, 0x11
        /*000e*/ 	.short	(.L_3 - .L_2)
	.align		4
.L_2:
        /*0010*/ 	.word	index@(matmul_kernel)
        /*0014*/ 	.word	0x00000fc0


	//----- nvinfo : EIATTR_MIN_STACK_SIZE
	.align		4
.L_3:
        /*0018*/ 	.byte	0x04, 0x12
        /*001a*/ 	.short	(.L_5 - .L_4)
	.align		4
.L_4:
        /*001c*/ 	.word	index@(matmul_kernel)
        /*0020*/ 	.word	0x00000fc0
.L_5:


//--------------------- .nv.compat                --------------------------
	.section	.nv.compat,"",@"SHT_CUDA_COMPAT_INFO"
	.align	4
        /*0000*/ 	.byte	0x02, 0x09, 0x01, 0x00, 0x02, 0x02, 0x04, 0x00, 0x02, 0x05, 0x05, 0x00, 0x03, 0x07, 0x01, 0x01
        /*0010*/ 	.byte	0x02, 0x03, 0x00, 0x00, 0x02, 0x06, 0x01, 0x00, 0x04, 0x0b, 0x08, 0x00, 0x00, 0x00, 0x00, 0x00
        /*0020*/ 	.byte	0x00, 0x00, 0x00, 0x00


//--------------------- .nv.info.matmul_kernel    --------------------------
	.section	.nv.info.matmul_kernel,"",@"SHT_CUDA_INFO"
	.sectionflags	@""
	.align	4


	//----- nvinfo : EIATTR_CUDA_API_VERSION
	.align		4
        /*0000*/ 	.byte	0x04, 0x37
        /*0002*/ 	.short	(.L_7 - .L_6)
.L_6:
        /*0004*/ 	.word	0x00000082


	//----- nvinfo : EIATTR_KPARAM_INFO
	.align		4
.L_7:
        /*0008*/ 	.byte	0x04, 0x17
        /*000a*/ 	.short	(.L_9 - .L_8)
.L_8:
        /*000c*/ 	.word	0x00000000
        /*0010*/ 	.short	0x000d
        /*0012*/ 	.short	0x0048
        /*0014*/ 	.byte	0x00, 0xf4, 0x21, 0x00


	//----- nvinfo : EIATTR_KPARAM_INFO
	.align		4
.L_9:
        /*0018*/ 	.byte	0x04, 0x17
        /*001a*/ 	.short	(.L_11 - .L_10)
.L_10:
        /*001c*/ 	.word	0x00000000
        /*0020*/ 	.short	0x000c
        /*0022*/ 	.short	0x0040
        /*0024*/ 	.byte	0x00, 0xf4, 0x21, 0x00


	//----- nvinfo : EIATTR_KPARAM_INFO
	.align		4
.L_11:
        /*0028*/ 	.byte	0x04, 0x17
        /*002a*/ 	.short	(.L_13 - .L_12)
.L_12:
        /*002c*/ 	.word	0x00000000
        /*0030*/ 	.short	0x000b
        /*0032*/ 	.short	0x0038
        /*0034*/ 	.byte	0x00, 0xf0, 0x11, 0x00


	//----- nvinfo : EIATTR_KPARAM_INFO
	.align		4
.L_13:
        /*0038*/ 	.byte	0x04, 0x17
        /*003a*/ 	.short	(.L_15 - .L_14)
.L_14:
        /*003c*/ 	.word	0x00000000
        /*0040*/ 	.short	0x000a
        /*0042*/ 	.short	0x0034
        /*0044*/ 	.byte	0x00, 0xf0, 0x11, 0x00


	//----- nvinfo : EIATTR_KPARAM_INFO
	.align		4
.L_15:
        /*0048*/ 	.byte	0x04, 0x17
        /*004a*/ 	.short	(.L_17 - .L_16)
.L_16:
        /*004c*/ 	.word	0x00000000
        /*0050*/ 	.short	0x0009
        /*0052*/ 	.short	0x0030
        /*0054*/ 	.byte	0x00, 0xf0, 0x11, 0x00


	//----- nvinfo : EIATTR_KPARAM_INFO
	.align		4
.L_17:
        /*0058*/ 	.byte	0x04, 0x17
        /*005a*/ 	.short	(.L_19 - .L_18)
.L_18:
        /*005c*/ 	.word	0x00000000
        /*0060*/ 	.short	0x0008
        /*0062*/ 	.short	0x002c
        /*0064*/ 	.byte	0x00, 0xf0, 0x11, 0x00


	//----- nvinfo : EIATTR_KPARAM_INFO
	.align		4
.L_19:
        /*0068*/ 	.byte	0x04, 0x17
        /*006a*/ 	.short	(.L_21 - .L_20)
.L_20:
        /*006c*/ 	.word	0x00000000
        /*0070*/ 	.short	0x0007
        /*0072*/ 	.short	0x0028
        /*0074*/ 	.byte	0x00, 0xf0, 0x11, 0x00


	//----- nvinfo : EIATTR_KPARAM_INFO
	.align		4
.L_21:
        /*0078*/ 	.byte	0x04, 0x17
        /*007a*/ 	.short	(.L_23 - .L_22)
.L_22:
        /*007c*/ 	.word	0x00000000
        /*0080*/ 	.short	0x0006
        /*0082*/ 	.short	0x0024
        /*0084*/ 	.byte	0x00, 0xf0, 0x11, 0x00


	//----- nvinfo : EIATTR_KPARAM_INFO
	.align		4
.L_23:
        /*0088*/ 	.byte	0x04, 0x17
        /*008a*/ 	.short	(.L_25 - .L_24)
.L_24:
        /*008c*/ 	.word	0x00000000
        /*0090*/ 	.short	0x0005
        /*0092*/ 	.short	0x0020
        /*0094*/ 	.byte	0x00, 0xf0, 0x11, 0x00


	//----- nvinfo : EIATTR_KPARAM_INFO
	.align		4
.L_25:
        /*0098*/ 	.byte	0x04, 0x17
        /*009a*/ 	.short	(.L_27 - .L_26)
.L_26:
        /*009c*/ 	.word	0x00000000
        /*00a0*/ 	.short	0x0004
        /*00a2*/ 	.short	0x001c
        /*00a4*/ 	.byte	0x00, 0xf0, 0x11, 0x00


	//----- nvinfo : EIATTR_KPARAM_INFO
	.align		4
.L_27:
        /*00a8*/ 	.byte	0x04, 0x17
        /*00aa*/ 	.short	(.L_29 - .L_28)
.L_28:
        /*00ac*/ 	.word	0x00000000
        /*00b0*/ 	.short	0x0003
        /*00b2*/ 	.short	0x0018
        /*00b4*/ 	.byte	0x00, 0xf0, 0x11, 0x00


	//----- nvinfo : EIATTR_KPARAM_INFO
	.align		4
.L_29:
        /*00b8*/ 	.byte	0x04, 0x17
        /*00ba*/ 	.short	(.L_31 - .L_30)
.L_30:
        /*00bc*/ 	.word	0x00000000
        /*00c0*/ 	.short	0x0002
        /*00c2*/ 	.short	0x0010
        /*00c4*/ 	.byte	0x00, 0xf4, 0x21, 0x00


	//----- nvinfo : EIATTR_KPARAM_INFO
	.align		4
.L_31:
        /*00c8*/ 	.byte	0x04, 0x17
        /*00ca*/ 	.short	(.L_33 - .L_32)
.L_32:
        /*00cc*/ 	.word	0x00000000
        /*00d0*/ 	.short	0x0001
        /*00d2*/ 	.short	0x0008
        /*00d4*/ 	.byte	0x00, 0xf4, 0x21, 0x00


	//----- nvinfo : EIATTR_KPARAM_INFO
	.align		4
.L_33:
        /*00d8*/ 	.byte	0x04, 0x17
        /*00da*/ 	.short	(.L_35 - .L_34)
.L_34:
        /*00dc*/ 	.word	0x00000000
        /*00e0*/ 	.short	0x0000
        /*00e2*/ 	.short	0x0000
        /*00e4*/ 	.byte	0x00, 0xf4, 0x21, 0x00


	//----- nvinfo : EIATTR_SPARSE_MMA_MASK
	.align		4
.L_35:
        /*00e8*/ 	.byte	0x03, 0x50
        /*00ea*/ 	.short	0x0000


	//----- nvinfo : EIATTR_MAXREG_COUNT
	.align		4
        /*00ec*/ 	.byte	0x03, 0x1b
        /*00ee*/ 	.short	0x00ff


	//----- nvinfo : EIATTR_NUM_BARRIERS
	.align		4
        /*00f0*/ 	.byte	0x02, 0x4c
        /*00f2*/ 	.byte	0x01
	.zero		1


	//----- nvinfo : EIATTR_ANNOTATIONS
	.align		4
        /*00f4*/ 	.byte	0x04, 0x55
        /*00f6*/ 	.short	(.L_37 - .L_36)


	//   ....[0]....
.L_36:
        /*00f8*/ 	.word	0x00000001
        /*00fc*/ 	.byte	0xc0, 0x00, 0x00, 0x00, 0x01, 0x00, 0x00, 0x00, 0xc0, 0x34, 0x00, 0x00, 0x01, 0x00, 0x00, 0x00
        /* <DEDUP_REMOVED lines=1656> */
        /*688c*/ 	.byte	0xc0, 0x72, 0x02, 0x00


	//----- nvinfo : EIATTR_MERCURY_ISA_VERSION
	.align		4
.L_37:
        /*6890*/ 	.byte	0x03, 0x5f
        /*6892*/ 	.short	0x0101


	//----- nvinfo : EIATTR_EXIT_INSTR_OFFSETS
	.align		4
        /*6894*/ 	.byte	0x04, 0x1c
        /*6896*/ 	.short	(.L_39 - .L_38)


	//   ....[0]....
.L_38:
        /*6898*/ 	.word	0x0002d110


	//   ....[1]....
        /*689c*/ 	.word	0x0002d130


	//----- nvinfo : EIATTR_REQNTID
	.align		4
.L_39:
        /*68a0*/ 	.byte	0x04, 0x10
        /*68a2*/ 	.short	(.L_41 - .L_40)
.L_40:
        /*68a4*/ 	.word	0x00000080
        /*68a8*/ 	.word	0x00000001
        /*68ac*/ 	.word	0x00000001


	//----- nvinfo : EIATTR_CBANK_PARAM_SIZE
	.align		4
.L_41:
        /*68b0*/ 	.byte	0x03, 0x19
        /*68b2*/ 	.short	0x0050


	//----- nvinfo : EIATTR_PARAM_CBANK
	.align		4
        /*68b4*/ 	.byte	0x04, 0x0a
        /*68b6*/ 	.short	(.L_43 - .L_42)
	.align		4
.L_42:
        /*68b8*/ 	.word	index@(.nv.constant0.matmul_kernel)
        /*68bc*/ 	.short	0x0210
        /*68be*/ 	.short	0x0050


	//----- nvinfo : EIATTR_SW_WAR
	.align		4
.L_43:
        /*68c0*/ 	.byte	0x04, 0x36
        /*68c2*/ 	.short	(.L_45 - .L_44)
.L_44:
        /*68c4*/ 	.word	0x00000008
.L_45:


//--------------------- .nv.callgraph             --------------------------
	.section	.nv.callgraph,"",@"SHT_CUDA_CALLGRAPH"
	.align	4
	.sectionentsize	8
	.align		4
        /*0000*/ 	.word	0x00000000
	.align		4
        /*0004*/ 	.word	0xffffffff
	.align		4
        /*0008*/ 	.word	0x00000000
	.align		4
        /*000c*/ 	.word	0xfffffffe
	.align		4
        /*0010*/ 	.word	0x00000000
	.align		4
        /*0014*/ 	.word	0xfffffffd
	.align		4
        /*0018*/ 	.word	0x00000000
	.align		4
        /*001c*/ 	.word	0xfffffffc


//--------------------- .text.matmul_kernel       --------------------------
	.section	.text.matmul_kernel,"ax",@progbits
	.align	128
        .global         matmul_kernel
        .type           matmul_kernel,@function
        .size           matmul_kernel,(.L_x_3 - matmul_kernel)
        .other          matmul_kernel,@"STO_CUDA_ENTRY STV_DEFAULT"
matmul_kernel:
.text.matmul_kernel:
[----:B------:R-:W1:Y:S08]  /*0000*/  LDC R1, c[0x0][0x28] ;  /* 0x00000a00ff017b82 */ /* 0x000e700000000800 */
[----:B------:R-:W2:Y:S01]  /*0010*/  LDC.64 R2, c[0x0][0x228] ;  /* 0x00008a00ff027b82 */ /* 0x000ea20000000a00 */
[----:B-1----:R-:W-:Y:S01]  /*0020*/  VIADD R1, R1, 0xfffff040 ;  /* 0xfffff04001017836 */ /* 0x002fe20000000000 */
[----:B------:R-:W1:Y:S01]  /*0030*/  S2R R7, SR_CTAID.X ;  /* 0x0000000000077919 */ /* 0x000e620000002500 */
[----:B------:R-:W-:Y:S01]  /*0040*/  ULDC.64 UR6, c[0x0][0x218] ;  /* 0x0000860000067ab9 */ /* 0x000fe20000000a00 */
[----:B------:R-:W-:Y:S01]  /*0050*/  ULDC UR5, c[0x0][0x240] ;  /* 0x0000900000057ab9 */ /* 0x000fe20000000800 */
[----:B------:R-:W-:Y:S01]  /*0060*/  UMOV UR12, 0x400 ;  /* 0x00000400000c7882 */ /* 0x000fe20000000000 */
[----:B------:R-:W3:Y:S01]  /*0070*/  S2R R96, SR_TID.X ;  /* 0x0000000000607919 */ /* 0x000ee20000002100 */
[----:B------:R-:W-:Y:S01]  /*0080*/  ULDC.64 UR16, c[0x0][0x208] ;  /* 0x0000820000107ab9 */ /* 0x000fe20000000a00 */
[----:B------:R-:W4:Y:S08]  /*0090*/  S2UR UR4, SR_CgaCtaId ;  /* 0x00000000000479c3 */ /* 0x000f300000008800 */
[----:B------:R-:W3:Y:S01]  /*00a0*/  LDC R226, c[0x0][0x230] ;  /* 0x00008c00ffe27b82 */ /* 0x000ee20000000800 */
[----:B--2---:R-:W-:Y:S01]  /*00b0*/  IMAD.MOV.U32 R85, RZ, RZ, R3 ;  /* 0x000000ffff557224 */ /* 0x004fe200078e0003 */
[----:B------:R2:W-:Y:S01]  /*00c0*/  STL.64 [R1+0x860], R2 ;  /* 0x0008600201007387 */ /* 0x0005e20000100a00 */
[----:B------:R-:W-:-:S05]  /*00d0*/  IMAD.MOV.U32 R97, RZ, RZ, R2 ;  /* 0x000000ffff617224 */ /* 0x000fca00078e0002 */
[----:B------:R-:W3:Y:S01]  /*00e0*/  LDC R234, c[0x0][0x230] ;  /* 0x00008c00ffea7b82 */ /* 0x000ee20000000800 */
[----:B------:R-:W-:Y:S01]  /*00f0*/  VIADD R0, R85, 0xff ;  /* 0x000000ff55007836 */ /* 0x000fe20000000000 */
[----:B----4-:R-:W-:Y:S01]  /*0100*/  ULEA UR12, UR4, UR12, 0x18 ;  /* 0x0000000c040c7291 */ /* 0x010fe2000f8ec03f */
[----:B-1----:R-:W-:Y:S02]  /*0110*/  IABS R8, R7 ;  /* 0x0000000700087213 */ /* 0x002fe40000000000 */
[----:B------:R-:W-:-:S03]  /*0120*/  ULDC UR4, c[0x0][0x230] ;  /* 0x00008c0000047ab9 */ /* 0x000fc60000000800 */
[----:B------:R-:W1:Y:S01]  /*0130*/  LDC R242, c[0x0][0x230] ;  /* 0x00008c00fff27b82 */ /* 0x000e620000000800 */
[----:B--2---:R-:W-:Y:S02]  /*0140*/  SHF.R.S32.HI R3, RZ, 0x1f, R0 ;  /* 0x0000001fff037819 */ /* 0x004fe40000011400 */
[C---:B---3--:R-:W-:Y:S02]  /*0150*/  LOP3.LUT R147, R96.reuse, 0x7f, RZ, 0xc0, !PT ;  /* 0x0000007f60937812 */ /* 0x048fe400078ec0ff */
[----:B------:R-:W-:Y:S02]  /*0160*/  LEA.HI R3, R3, R0, RZ, 0x8 ;  /* 0x0000000003037211 */ /* 0x000fe400078f40ff */
[----:B------:R-:W-:Y:S01]  /*0170*/  LOP3.LUT R86, R96, 0x60, RZ, 0xc0, !PT ;  /* 0x0000006060567812 */ /* 0x000fe200078ec0ff */
[----:B------:R-:W2:Y:S01]  /*0180*/  LDC R251, c[0x0][0x230] ;  /* 0x00008c00fffb7b82 */ /* 0x000ea20000000800 */
[----:B------:R-:W-:-:S05]  /*0190*/  SHF.R.S32.HI R3, RZ, 0x8, R3 ;  /* 0x00000008ff037819 */ /* 0x000fca0000011403 */
[----:B------:R-:W-:-:S05]  /*01a0*/  IMAD.SHL.U32 R4, R3, 0x8, RZ ;  /* 0x0000000803047824 */ /* 0x000fca00078e00ff */
[-C--:B------:R-:W-:Y:S02]  /*01b0*/  IABS R5, R4.reuse ;  /* 0x0000000400057213 */ /* 0x080fe40000000000 */
[----:B------:R-:W-:Y:S02]  /*01c0*/  IABS R10, R4 ;  /* 0x00000004000a7213 */ /* 0x000fe40000000000 */
[----:B------:R-:W3:Y:S08]  /*01d0*/  I2F.RP R0, R5 ;  /* 0x0000000500007306 */ /* 0x000ef00000209400 */
[----:B---3--:R-:W3:Y:S02]  /*01e0*/  MUFU.RCP R0, R0 ;  /* 0x0000000000007308 */ /* 0x008ee40000001000 */
[----:B---3--:R-:W-:Y:S01]  /*01f0*/  IADD3 R2, R0, 0xffffffe, RZ ;  /* 0x0ffffffe00027810 */ /* 0x008fe20007ffe0ff */
[----:B------:R-:W-:Y:S01]  /*0200*/  IMAD.MOV R0, RZ, RZ, -R10 ;  /* 0x000000ffff007224 */ /* 0x000fe200078e0a0a */
[----:B------:R-:W-:-:S04]  /*0210*/  IABS R10, R97 ;  /* 0x00000061000a7213 */ /* 0x000fc80000000000 */
[----:B------:R3:W4:Y:S02]  /*0220*/  F2I.FTZ.U32.TRUNC.NTZ R3, R2 ;  /* 0x0000000200037305 */ /* 0x000724000021f000 */
[----:B---3--:R-:W-:Y:S02]  /*0230*/  IMAD.MOV.U32 R2, RZ, RZ, RZ ;  /* 0x000000ffff027224 */ /* 0x008fe400078e00ff */
[----:B----4-:R-:W-:-:S04]  /*0240*/  IMAD.MOV R6, RZ, RZ, -R3 ;  /* 0x000000ffff067224 */ /* 0x010fc800078e0a03 */
[----:B------:R-:W-:Y:S02]  /*0250*/  IMAD R9, R6, R5, RZ ;  /* 0x0000000506097224 */ /* 0x000fe400078e02ff */
[----:B------:R-:W-:Y:S02]  /*0260*/  IMAD.MOV.U32 R6, RZ, RZ, R8 ;  /* 0x000000ffff067224 */ /* 0x000fe400078e0008 */
[----:B------:R-:W-:-:S06]  /*0270*/  IMAD.HI.U32 R3, R3, R9, R2 ;  /* 0x0000000903037227 */ /* 0x000fcc00078e0002 */
[----:B------:R-:W-:-:S04]  /*0280*/  IMAD.HI.U32 R3, R3, R6, RZ ;  /* 0x0000000603037227 */ /* 0x000fc800078e00ff */
[----:B------:R-:W-:-:S05]  /*0290*/  IMAD R0, R3, R0, R6 ;  /* 0x0000000003007224 */ /* 0x000fca00078e0206 */
[----:B------:R-:W-:-:S13]  /*02a0*/  ISETP.GT.U32.AND P1, PT, R5, R0, PT ;  /* 0x000000000500720c */ /* 0x000fda0003f24070 */
[----:B------:R-:W-:Y:S01]  /*02b0*/  @!P1 IMAD.IADD R0, R0, 0x1, -R5 ;  /* 0x0000000100009824 */ /* 0x000fe200078e0a05 */
[----:B------:R-:W-:Y:S02]  /*02c0*/  @!P1 IADD3 R3, R3, 0x1, RZ ;  /* 0x0000000103039810 */ /* 0x000fe40007ffe0ff */
[----:B------:R-:W-:Y:S02]  /*02d0*/  ISETP.NE.AND P1, PT, R4, RZ, PT ;  /* 0x000000ff0400720c */ /* 0x000fe40003f25270 */
[----:B------:R-:W-:Y:S02]  /*02e0*/  ISETP.GE.U32.AND P0, PT, R0, R5, PT ;  /* 0x000000050000720c */ /* 0x000fe40003f06070 */
[----:B------:R-:W-:-:S04]  /*02f0*/  LOP3.LUT R0, R7, R4, RZ, 0x3c, !PT ;  /* 0x0000000407007212 */ /* 0x000fc800078e3cff */
[----:B------:R-:W-:Y:S01]  /*0300*/  ISETP.GE.AND P2, PT, R0, RZ, PT ;  /* 0x000000ff0000720c */ /* 0x000fe20003f46270 */
[----:B------:R-:W-:-:S06]  /*0310*/  VIADD R0, R97, 0xff ;  /* 0x000000ff61007836 */ /* 0x000fcc0000000000 */
[----:B------:R-:W-:-:S04]  /*0320*/  @P0 VIADD R3, R3, 0x1 ;  /* 0x0000000103030836 */ /* 0x000fc80000000000 */
[----:B------:R-:W-:Y:S01]  /*0330*/  IMAD.MOV.U32 R2, RZ, RZ, R3 ;  /* 0x000000ffff027224 */ /* 0x000fe200078e0003 */
[----:B------:R-:W-:-:S03]  /*0340*/  SHF.R.S32.HI R3, RZ, 0x1f, R0 ;  /* 0x0000001fff037819 */ /* 0x000fc60000011400 */
[----:B------:R-:W-:Y:S01]  /*0350*/  @!P2 IMAD.MOV R2, RZ, RZ, -R2 ;  /* 0x000000ffff02a224 */ /* 0x000fe200078e0a02 */
[----:B------:R-:W-:Y:S02]  /*0360*/  @!P1 LOP3.LUT R2, RZ, R4, RZ, 0x33, !PT ;  /* 0x00000004ff029212 */ /* 0x000fe400078e33ff */
[----:B------:R-:W-:Y:S02]  /*0370*/  LEA.HI R3, R3, R0, RZ, 0x8 ;  /* 0x0000000003037211 */ /* 0x000fe400078f40ff */
[----:B------:R-:W-:Y:S01]  /*0380*/  IABS R0, R85 ;  /* 0x0000005500007213 */ /* 0x000fe20000000000 */
[----:B------:R-:W-:Y:S02]  /*0390*/  IMAD.SHL.U32 R12, R2, 0x8, RZ ;  /* 0x00000008020c7824 */ /* 0x000fe400078e00ff */
[----:B------:R-:W-:Y:S01]  /*03a0*/  IMAD.MOV R2, RZ, RZ, -R2 ;  /* 0x000000ffff027224 */ /* 0x000fe200078e0a02 */
[----:B------:R-:W3:Y:S02]  /*03b0*/  I2F.RP R6, R0 ;  /* 0x0000000000067306 */ /* 0x000ee40000209400 */
[----:B------:R-:W-:Y:S01]  /*03c0*/  LEA.HI.SX32 R3, R3, -R12, 0x18 ;  /* 0x8000000c03037211 */ /* 0x000fe200078fc2ff */
[----:B------:R-:W-:-:S02]  /*03d0*/  IMAD R15, R4, R2, R7 ;  /* 0x00000002040f7224 */ /* 0x000fc400078e0207 */
[----:B------:R-:W-:Y:S01]  /*03e0*/  IMAD.MOV.U32 R2, RZ, RZ, RZ ;  /* 0x000000ffff027224 */ /* 0x000fe200078e00ff */
[----:B------:R-:W-:Y:S02]  /*03f0*/  VIMNMX R14, R3, 0x8, PT ;  /* 0x00000008030e7848 */ /* 0x000fe40003fe0100 */
[----:B------:R-:W-:Y:S02]  /*0400*/  IABS R4, R15 ;  /* 0x0000000f00047213 */ /* 0x000fe40000000000 */
[-C--:B------:R-:W-:Y:S02]  /*0410*/  IABS R9, R14.reuse ;  /* 0x0000000e00097213 */ /* 0x080fe40000000000 */
[----:B------:R-:W-:Y:S02]  /*0420*/  IABS R7, R14 ;  /* 0x0000000e00077213 */ /* 0x000fe40000000000 */
[----:B------:R-:W4:Y:S03]  /*0430*/  I2F.RP R5, R9 ;  /* 0x0000000900057306 */ /* 0x000f260000209400 */
[----:B------:R-:W-:-:S05]  /*0440*/  IMAD.MOV R7, RZ, RZ, -R7 ;  /* 0x000000ffff077224 */ /* 0x000fca00078e0a07 */
[----:B---3--:R-:W-:Y:S08]  /*0450*/  MUFU.RCP R6, R6 ;  /* 0x0000000600067308 */ /* 0x008ff00000001000 */
[----:B----4-:R-:W3:Y:S02]  /*0460*/  MUFU.RCP R5, R5 ;  /* 0x0000000500057308 */ /* 0x010ee40000001000 */
[----:B---3--:R-:W-:-:S06]  /*0470*/  IADD3 R3, R5, 0xffffffe, RZ ;  /* 0x0ffffffe05037810 */ /* 0x008fcc0007ffe0ff */
[----:B------:R-:W3:Y:S02]  /*0480*/  F2I.FTZ.U32.TRUNC.NTZ R3, R3 ;  /* 0x0000000300037305 */ /* 0x000ee4000021f000 */
[----:B---3--:R-:W-:-:S04]  /*0490*/  IMAD.MOV R8, RZ, RZ, -R3 ;  /* 0x000000ffff087224 */ /* 0x008fc800078e0a03 */
[----:B------:R-:W-:-:S04]  /*04a0*/  IMAD R5, R8, R9, RZ ;  /* 0x0000000908057224 */ /* 0x000fc800078e02ff */
[----:B------:R-:W-:-:S04]  /*04b0*/  IMAD.HI.U32 R3, R3, R5, R2 ;  /* 0x0000000503037227 */ /* 0x000fc800078e0002 */
[----:B------:R-:W-:Y:S02]  /*04c0*/  IMAD.MOV.U32 R2, RZ, RZ, R10 ;  /* 0x000000ffff027224 */ /* 0x000fe400078e000a */
[----:B------:R-:W-:Y:S02]  /*04d0*/  IMAD.HI.U32 R3, R3, R4, RZ ;  /* 0x0000000403037227 */ /* 0x000fe400078e00ff */
[----:B------:R-:W3:Y:S02]  /*04e0*/  I2F.RP R5, R2 ;  /* 0x0000000200057306 */ /* 0x000ee40000209400 */
[----:B------:R-:W-:Y:S02]  /*04f0*/  IMAD R4, R3, R7, R4 ;  /* 0x0000000703047224 */ /* 0x000fe400078e0204 */
[----:B------:R-:W-:-:S03]  /*0500*/  VIADD R10, R6, 0xffffffe ;  /* 0x0ffffffe060a7836 */ /* 0x000fc60000000000 */
[----:B------:R-:W-:Y:S01]  /*0510*/  ISETP.GT.U32.AND P1, PT, R9, R4, PT ;  /* 0x000000040900720c */ /* 0x000fe20003f24070 */
[----:B------:R4:W1:Y:S08]  /*0520*/  F2I.FTZ.U32.TRUNC.NTZ R11, R10 ;  /* 0x0000000a000b7305 */ /* 0x000870000021f000 */
[----:B---3--:R-:W3:Y:S01]  /*0530*/  MUFU.RCP R5, R5 ;  /* 0x0000000500057308 */ /* 0x008ee20000001000 */
[----:B----4-:R-:W-:-:S03]  /*0540*/  IMAD.MOV.U32 R10, RZ, RZ, RZ ;  /* 0x000000ffff0a7224 */ /* 0x010fc600078e00ff */
[-C--:B------:R-:W-:Y:S01]  /*0550*/  @!P1 IADD3 R4, R4, -R9.reuse, RZ ;  /* 0x8000000904049210 */ /* 0x080fe20007ffe0ff */
[----:B------:R-:W-:Y:S01]  /*0560*/  @!P1 VIADD R3, R3, 0x1 ;  /* 0x0000000103039836 */ /* 0x000fe20000000000 */
[----:B------:R-:W-:Y:S01]  /*0570*/  ISETP.NE.AND P1, PT, R14, RZ, PT ;  /* 0x000000ff0e00720c */ /* 0x000fe20003f25270 */
[----:B-1----:R-:W-:Y:S01]  /*0580*/  IMAD.MOV R13, RZ, RZ, -R11 ;  /* 0x000000ffff0d7224 */ /* 0x002fe200078e0a0b */
[----:B------:R-:W-:Y:S02]  /*0590*/  ISETP.GE.U32.AND P0, PT, R4, R9, PT ;  /* 0x000000090400720c */ /* 0x000fe40003f06070 */
[----:B------:R-:W-:Y:S01]  /*05a0*/  LOP3.LUT R4, R15, R14, RZ, 0x3c, !PT ;  /* 0x0000000e0f047212 */ /* 0x000fe200078e3cff */
[----:B------:R-:W-:-:S03]  /*05b0*/  IMAD R13, R13, R0, RZ ;  /* 0x000000000d0d7224 */ /* 0x000fc600078e02ff */
[----:B------:R-:W-:Y:S02]  /*05c0*/  ISETP.GE.AND P2, PT, R4, RZ, PT ;  /* 0x000000ff0400720c */ /* 0x000fe40003f46270 */
[----:B------:R-:W-:Y:S01]  /*05d0*/  SHF.R.U32.HI R4, RZ, 0x5, R96 ;  /* 0x00000005ff047819 */ /* 0x000fe20000011660 */
[----:B---3--:R-:W-:-:S03]  /*05e0*/  VIADD R8, R5, 0xffffffe ;  /* 0x0ffffffe05087836 */ /* 0x008fc60000000000 */
[----:B------:R-:W-:Y:S01]  /*05f0*/  SGXT.U32 R4, R4, 0x2 ;  /* 0x000000020404781a */ /* 0x000fe20000000000 */
[----:B------:R1:W3:Y:S01]  /*0600*/  F2I.FTZ.U32.TRUNC.NTZ R9, R8 ;  /* 0x0000000800097305 */ /* 0x0002e2000021f000 */
[----:B------:R-:W-:-:S05]  /*0610*/  @P0 VIADD R3, R3, 0x1 ;  /* 0x0000000103030836 */ /* 0x000fca0000000000 */
[----:B------:R-:W-:Y:S02]  /*0620*/  @!P2 IADD3 R3, -R3, RZ, RZ ;  /* 0x000000ff0303a210 */ /* 0x000fe40007ffe1ff */
[----:B------:R-:W-:Y:S01]  /*0630*/  @!P1 LOP3.LUT R3, RZ, R14, RZ, 0x33, !PT ;  /* 0x0000000eff039212 */ /* 0x000fe200078e33ff */
[----:B-1----:R-:W-:-:S04]  /*0640*/  IMAD.MOV.U32 R8, RZ, RZ, RZ ;  /* 0x000000ffff087224 */ /* 0x002fc800078e00ff */
[----:B------:R-:W-:Y:S02]  /*0650*/  IMAD.SHL.U32 R7, R3, 0x100, RZ ;  /* 0x0000010003077824 */ /* 0x000fe400078e00ff */
[----:B------:R-:W-:Y:S02]  /*0660*/  IMAD.MOV R3, RZ, RZ, -R3 ;  /* 0x000000ffff037224 */ /* 0x000fe400078e0a03 */
[----:B---3--:R-:W-:Y:S01]  /*0670*/  IMAD.MOV R17, RZ, RZ, -R9 ;  /* 0x000000ffff117224 */ /* 0x008fe200078e0a09 */
[----:B------:R-:W-:Y:S01]  /*0680*/  LOP3.LUT R5, R7, R4, RZ, 0xfc, !PT ;  /* 0x0000000407057212 */ /* 0x000fe200078efcff */
[----:B------:R-:W-:-:S03]  /*0690*/  IMAD.HI.U32 R4, R11, R13, R10 ;  /* 0x0000000d0b047227 */ /* 0x000fc600078e000a */
[----:B------:R-:W-:Y:S01]  /*06a0*/  IABS R6, R5 ;  /* 0x0000000500067213 */ /* 0x000fe20000000000 */
[----:B------:R-:W-:Y:S01]  /*06b0*/  IMAD R10, R14, R3, R15 ;  /* 0x000000030e0a7224 */ /* 0x000fe200078e020f */
[----:B------:R-:W-:Y:S01]  /*06c0*/  LOP3.LUT R11, R5, 0x4, RZ, 0xfc, !PT ;  /* 0x00000004050b7812 */ /* 0x000fe200078efcff */
[----:B------:R-:W-:Y:S01]  /*06d0*/  IMAD R3, R17, R2, RZ ;  /* 0x0000000211037224 */ /* 0x000fe200078e02ff */
[----:B------:R-:W-:Y:S01]  /*06e0*/  LOP3.LUT R14, R5, 0x8, RZ, 0xfc, !PT ;  /* 0x00000008050e7812 */ /* 0x000fe200078efcff */
[----:B------:R-:W-:Y:S01]  /*06f0*/  IMAD.IADD R10, R12, 0x1, R10 ;  /* 0x000000010c0a7824 */ /* 0x000fe200078e020a */
[----:B------:R-:W-:Y:S01]  /*0700*/  IABS R13, R11 ;  /* 0x0000000b000d7213 */ /* 0x000fe20000000000 */
[----:B------:R-:W-:Y:S01]  /*0710*/  IMAD.HI.U32 R3, R9, R3, R8 ;  /* 0x0000000309037227 */ /* 0x000fe200078e0008 */
[----:B------:R-:W-:Y:S02]  /*0720*/  MOV R9, R6 ;  /* 0x0000000600097202 */ /* 0x000fe40000000f00 */
[----:B------:R-:W-:Y:S01]  /*0730*/  IABS R15, R14 ;  /* 0x0000000e000f7213 */ /* 0x000fe20000000000 */
[----:B------:R-:W-:Y:S01]  /*0740*/  IMAD.HI.U32 R8, R4, R13, RZ ;  /* 0x0000000d04087227 */ /* 0x000fe200078e00ff */
[----:B------:R-:W-:-:S02]  /*0750*/  LOP3.LUT R26, R5, 0xfc, RZ, 0xfc, !PT ;  /* 0x000000fc051a7812 */ /* 0x000fc400078efcff */
[----:B------:R-:W-:Y:S01]  /*0760*/  ISETP.GE.AND P4, PT, R11, RZ, PT ;  /* 0x000000ff0b00720c */ /* 0x000fe20003f86270 */
[----:B------:R-:W-:Y:S01]  /*0770*/  IMAD.HI.U32 R6, R4, R9, RZ ;  /* 0x0000000904067227 */ /* 0x000fe200078e00ff */
[----:B------:R-:W-:Y:S02]  /*0780*/  IABS R19, R26 ;  /* 0x0000001a00137213 */ /* 0x000fe40000000000 */
[C---:B------:R-:W-:Y:S01]  /*0790*/  LOP3.LUT R18, R5.reuse, 0xc, RZ, 0xfc, !PT ;  /* 0x0000000c05127812 */ /* 0x040fe200078efcff */
[----:B------:R-:W-:Y:S01]  /*07a0*/  IMAD.MOV R11, RZ, RZ, -R6 ;  /* 0x000000ffff0b7224 */ /* 0x000fe200078e0a06 */
[----:B------:R-:W-:Y:S01]  /*07b0*/  ISETP.GE.AND P1, PT, R14, RZ, PT ;  /* 0x000000ff0e00720c */ /* 0x000fe20003f26270 */
[----:B------:R-:W-:Y:S01]  /*07c0*/  IMAD.MOV R12, RZ, RZ, -R8 ;  /* 0x000000ffff0c7224 */ /* 0x000fe200078e0a08 */
[C---:B------:R-:W-:Y:S01]  /*07d0*/  LOP3.LUT R20, R5.reuse, 0x10, RZ, 0xfc, !PT ;  /* 0x0000001005147812 */ /* 0x040fe200078efcff */
[----:B------:R-:W-:Y:S01]  /*07e0*/  IMAD.HI.U32 R6, R4, R15, RZ ;  /* 0x0000000f04067227 */ /* 0x000fe200078e00ff */
[----:B------:R-:W-:-:S02]  /*07f0*/  LOP3.LUT R23, R5, 0x18, RZ, 0xfc, !PT ;  /* 0x0000001805177812 */ /* 0x000fc400078efcff */
[C---:B------:R-:W-:Y:S01]  /*0800*/  LOP3.LUT R22, R5.reuse, 0x14, RZ, 0xfc, !PT ;  /* 0x0000001405167812 */ /* 0x040fe200078efcff */
[C---:B------:R-:W-:Y:S01]  /*0810*/  IMAD R8, R0.reuse, R11, R9 ;  /* 0x0000000b00087224 */ /* 0x040fe200078e0209 */
[----:B------:R-:W-:Y:S01]  /*0820*/  IABS R21, R23 ;  /* 0x0000001700157213 */ /* 0x000fe20000000000 */
[C---:B------:R-:W-:Y:S01]  /*0830*/  IMAD R9, R0.reuse, R12, R13 ;  /* 0x0000000c00097224 */ /* 0x040fe200078e020d */
[----:B------:R-:W-:Y:S01]  /*0840*/  IABS R13, R18 ;  /* 0x00000012000d7213 */ /* 0x000fe20000000000 */
[----:B------:R-:W-:Y:S01]  /*0850*/  IMAD.MOV R12, RZ, RZ, -R6 ;  /* 0x000000ffff0c7224 */ /* 0x000fe200078e0a06 */
[----:B------:R-:W-:Y:S01]  /*0860*/  ISETP.GT.U32.AND P3, PT, R0, R8, PT ;  /* 0x000000080000720c */ /* 0x000fe20003f64070 */
[----:B------:R-:W-:Y:S01]  /*0870*/  IMAD.HI.U32 R6, R4, R19, RZ ;  /* 0x0000001304067227 */ /* 0x000fe200078e00ff */
[----:B------:R-:W-:Y:S02]  /*0880*/  ISETP.GT.U32.AND P0, PT, R0, R9, PT ;  /* 0x000000090000720c */ /* 0x000fe40003f04070 */
[----:B------:R-:W-:Y:S01]  /*0890*/  IABS R17, R22 ;  /* 0x0000001600117213 */ /* 0x000fe20000000000 */
[----:B------:R-:W-:Y:S01]  /*08a0*/  IMAD.MOV R11, RZ, RZ, -R6 ;  /* 0x000000ffff0b7224 */ /* 0x000fe200078e0a06 */
[C---:B------:R-:W-:Y:S01]  /*08b0*/  LOP3.LUT R24, R5.reuse, 0x1c, RZ, 0xfc, !PT ;  /* 0x0000001c05187812 */ /* 0x040fe200078efcff */
[----:B------:R-:W-:Y:S01]  /*08c0*/  IMAD.HI.U32 R6, R4, R13, RZ ;  /* 0x0000000d04067227 */ /* 0x000fe200078e00ff */
[----:B------:R-:W-:-:S02]  /*08d0*/  LOP3.LUT R25, R5, 0x20, RZ, 0xfc, !PT ;  /* 0x0000002005197812 */ /* 0x000fc400078efcff */
[----:B------:R-:W-:Y:S01]  /*08e0*/  LOP3.LUT R28, R5, 0x28, RZ, 0xfc, !PT ;  /* 0x00000028051c7812 */ /* 0x000fe200078efcff */
[----:B------:R-:W-:Y:S01]  /*08f0*/  IMAD R12, R0, R12, R15 ;  /* 0x0000000c000c7224 */ /* 0x000fe200078e020f */
[----:B------:R-:W-:Y:S01]  /*0900*/  IADD3 R14, -R6, RZ, RZ ;  /* 0x000000ff060e7210 */ /* 0x000fe20007ffe1ff */
[----:B------:R-:W-:Y:S01]  /*0910*/  IMAD R19, R0, R11, R19 ;  /* 0x0000000b00137224 */ /* 0x000fe200078e0213 */
[----:B------:R-:W-:Y:S01]  /*0920*/  IABS R15, R20 ;  /* 0x00000014000f7213 */ /* 0x000fe20000000000 */
[----:B------:R-:W-:Y:S01]  /*0930*/  @!P3 IMAD.IADD R8, R8, 0x1, -R0 ;  /* 0x000000010808b824 */ /* 0x000fe200078e0a00 */
[C---:B------:R-:W-:Y:S01]  /*0940*/  ISETP.GT.U32.AND P5, PT, R0.reuse, R12, PT ;  /* 0x0000000c0000720c */ /* 0x040fe20003fa4070 */
[C---:B------:R-:W-:Y:S01]  /*0950*/  IMAD R13, R0.reuse, R14, R13 ;  /* 0x0000000e000d7224 */ /* 0x040fe200078e020d */
[----:B------:R-:W-:Y:S01]  /*0960*/  ISETP.GT.U32.AND P2, PT, R0, R19, PT ;  /* 0x000000130000720c */ /* 0x000fe20003f44070 */
[----:B------:R-:W-:Y:S01]  /*0970*/  IMAD.HI.U32 R6, R4, R15, RZ ;  /* 0x0000000f04067227 */ /* 0x000fe200078e00ff */
[----:B------:R-:W-:-:S02]  /*0980*/  ISETP.GT.U32.AND P6, PT, R0, R8, PT ;  /* 0x000000080000720c */ /* 0x000fc40003fc4070 */
[----:B------:R-:W-:Y:S01]  /*0990*/  ISETP.GT.U32.AND P3, PT, R0, R13, PT ;  /* 0x0000000d0000720c */ /* 0x000fe20003f64070 */
[----:B------:R-:W-:Y:S01]  /*09a0*/  IMAD.MOV R6, RZ, RZ, -R6 ;  /* 0x000000ffff067224 */ /* 0x000fe200078e0a06 */
[C---:B------:R-:W-:Y:S01]  /*09b0*/  LOP3.LUT R29, R5.reuse, 0x2c, RZ, 0xfc, !PT ;  /* 0x0000002c051d7812 */ /* 0x040fe200078efcff */
[----:B------:R-:W-:Y:S01]  /*09c0*/  IMAD.HI.U32 R11, R4, R17, RZ ;  /* 0x00000011040b7227 */ /* 0x000fe200078e00ff */
[C---:B------:R-:W-:Y:S02]  /*09d0*/  LOP3.LUT R31, R5.reuse, 0x34, RZ, 0xfc, !PT ;  /* 0x00000034051f7812 */ /* 0x040fe400078efcff */
[C---:B------:R-:W-:Y:S01]  /*09e0*/  LOP3.LUT R30, R5.reuse, 0x30, RZ, 0xfc, !PT ;  /* 0x00000030051e7812 */ /* 0x040fe200078efcff */
[----:B------:R-:W-:Y:S01]  /*09f0*/  @!P5 IMAD.IADD R12, R12, 0x1, -R0 ;  /* 0x000000010c0cd824 */ /* 0x000fe200078e0a00 */
[----:B------:R-:W-:Y:S01]  /*0a00*/  IABS R27, R31 ;  /* 0x0000001f001b7213 */ /* 0x000fe20000000000 */
[----:B------:R-:W-:Y:S01]  /*0a10*/  IMAD R14, R0, R6, R15 ;  /* 0x00000006000e7224 */ /* 0x000fe200078e020f */
[C---:B------:R-:W-:Y:S01]  /*0a20*/  LOP3.LUT R32, R5.reuse, 0x38, RZ, 0xfc, !PT ;  /* 0x0000003805207812 */ /* 0x040fe200078efcff */
[----:B------:R-:W-:Y:S01]  /*0a30*/  IMAD.HI.U32 R6, R4, R21, RZ ;  /* 0x0000001504067227 */ /* 0x000fe200078e00ff */
[----:B------:R-:W-:-:S02]  /*0a40*/  LOP3.LUT R34, R5, 0x4c, RZ, 0xfc, !PT ;  /* 0x0000004c05227812 */ /* 0x000fc400078efcff */
[----:B------:R-:W-:Y:S01]  /*0a50*/  LOP3.LUT R36, R5, 0x54, RZ, 0xfc, !PT ;  /* 0x0000005405247812 */ /* 0x000fe200078efcff */
[--C-:B------:R-:W-:Y:S01]  /*0a60*/  @!P3 IMAD.IADD R13, R13, 0x1, -R0.reuse ;  /* 0x000000010d0db824 */ /* 0x100fe200078e0a00 */
[----:B------:R-:W-:Y:S01]  /*0a70*/  ISETP.GT.U32.AND P3, PT, R0, R12, PT ;  /* 0x0000000c0000720c */ /* 0x000fe20003f64070 */
[--C-:B------:R-:W-:Y:S01]  /*0a80*/  @!P2 IMAD.IADD R19, R19, 0x1, -R0.reuse ;  /* 0x000000011313a824 */ /* 0x100fe200078e0a00 */
[----:B------:R-:W-:Y:S01]  /*0a90*/  IADD3 R6, -R6, RZ, RZ ;  /* 0x000000ff06067210 */ /* 0x000fe20007ffe1ff */
[--C-:B------:R-:W-:Y:S01]  /*0aa0*/  @!P6 IMAD.IADD R8, R8, 0x1, -R0.reuse ;  /* 0x000000010808e824 */ /* 0x100fe200078e0a00 */
[C---:B------:R-:W-:Y:S01]  /*0ab0*/  ISETP.GT.U32.AND P6, PT, R0.reuse, R13, PT ;  /* 0x0000000d0000720c */ /* 0x040fe20003fc4070 */
[----:B------:R-:W-:Y:S01]  /*0ac0*/  IMAD.MOV R11, RZ, RZ, -R11 ;  /* 0x000000ffff0b7224 */ /* 0x000fe200078e0a0b */
[----:B------:R-:W-:Y:S01]  /*0ad0*/  ISETP.GE.AND P2, PT, R5, RZ, PT ;  /* 0x000000ff0500720c */ /* 0x000fe20003f46270 */
[--C-:B------:R-:W-:Y:S01]  /*0ae0*/  @!P0 IMAD.IADD R9, R9, 0x1, -R0.reuse ;  /* 0x0000000109098824 */ /* 0x100fe200078e0a00 */
[C---:B------:R-:W-:Y:S01]  /*0af0*/  ISETP.GT.U32.AND P0, PT, R0.reuse, R19, PT ;  /* 0x000000130000720c */ /* 0x040fe20003f04070 */
[C---:B------:R-:W-:Y:S01]  /*0b00*/  IMAD R16, R0.reuse, R6, R21 ;  /* 0x0000000600107224 */ /* 0x040fe200078e0215 */
[----:B------:R-:W-:Y:S01]  /*0b10*/  IABS R21, R25 ;  /* 0x0000001900157213 */ /* 0x000fe20000000000 */
[----:B------:R-:W-:Y:S01]  /*0b20*/  IMAD R15, R0, R11, R17 ;  /* 0x0000000b000f7224 */ /* 0x000fe200078e0211 */
[----:B------:R-:W-:Y:S01]  /*0b30*/  IABS R17, R24 ;  /* 0x0000001800117213 */ /* 0x000fe20000000000 */
[----:B------:R-:W-:Y:S01]  /*0b40*/  @!P3 IMAD.IADD R12, R12, 0x1, -R0 ;  /* 0x000000010c0cb824 */ /* 0x000fe200078e0a00 */
[----:B------:R-:W-:Y:S01]  /*0b50*/  ISETP.GT.U32.AND P5, PT, R0, R9, PT ;  /* 0x000000090000720c */ /* 0x000fe20003fa4070 */
[----:B------:R-:W-:Y:S01]  /*0b60*/  IMAD.HI.U32 R11, R4, R21, RZ ;  /* 0x00000015040b7227 */ /* 0x000fe200078e00ff */
[----:B------:R-:W-:-:S02]  /*0b70*/  ISETP.GT.U32.AND P3, PT, R0, R16, PT ;  /* 0x000000100000720c */ /* 0x000fc40003f64070 */
[----:B------:R-:W-:Y:S01]  /*0b80*/  IABS R33, R34 ;  /* 0x0000002200217213 */ /* 0x000fe20000000000 */
[----:B------:R-:W-:Y:S01]  /*0b90*/  IMAD.HI.U32 R6, R4, R17, RZ ;  /* 0x0000001104067227 */ /* 0x000fe200078e00ff */
[C---:B------:R-:W-:Y:S02]  /*0ba0*/  LOP3.LUT R38, R5.reuse, 0x58, RZ, 0xfc, !PT ;  /* 0x0000005805267812 */ /* 0x040fe400078efcff */
[----:B------:R-:W-:Y:S01]  /*0bb0*/  LOP3.LUT R39, R5, 0x5c, RZ, 0xfc, !PT ;  /* 0x0000005c05277812 */ /* 0x000fe200078efcff */
[--C-:B------:R-:W-:Y:S01]  /*0bc0*/  @!P6 IMAD.IADD R13, R13, 0x1, -R0.reuse ;  /* 0x000000010d0de824 */ /* 0x100fe200078e0a00 */
[----:B------:R-:W-:Y:S01]  /*0bd0*/  ISETP.GE.AND P6, PT, R26, RZ, PT ;  /* 0x000000ff1a00720c */ /* 0x000fe20003fc6270 */
[----:B------:R-:W-:Y:S01]  /*0be0*/  @!P0 IMAD.IADD R19, R19, 0x1, -R0 ;  /* 0x0000000113138824 */ /* 0x000fe200078e0a00 */
[----:B------:R-:W-:Y:S01]  /*0bf0*/  ISETP.GT.U32.AND P0, PT, R0, R14, PT ;  /* 0x0000000e0000720c */ /* 0x000fe20003f04070 */
[----:B------:R-:W-:Y:S01]  /*0c00*/  IMAD.MOV R6, RZ, RZ, -R6 ;  /* 0x000000ffff067224 */ /* 0x000fe200078e0a06 */
[----:B------:R-:W-:Y:S01]  /*0c10*/  @!P5 IADD3 R9, R9, -R0, RZ ;  /* 0x800000000909d210 */ /* 0x000fe20007ffe0ff */
[----:B------:R-:W-:Y:S01]  /*0c20*/  @!P3 IMAD.IADD R16, R16, 0x1, -R0 ;  /* 0x000000011010b824 */ /* 0x000fe200078e0a00 */
[----:B------:R-:W-:Y:S01]  /*0c30*/  ISETP.GE.AND P5, PT, R18, RZ, PT ;  /* 0x000000ff1200720c */ /* 0x000fe20003fa6270 */
[C---:B------:R-:W-:Y:S01]  /*0c40*/  IMAD R17, R0.reuse, R6, R17 ;  /* 0x0000000600117224 */ /* 0x040fe200078e0211 */
[----:B------:R-:W-:Y:S01]  /*0c50*/  MOV R6, R19 ;  /* 0x0000001300067202 */ /* 0x000fe20000000f00 */
[----:B------:R-:W-:Y:S01]  /*0c60*/  IMAD.MOV R11, RZ, RZ, -R11 ;  /* 0x000000ffff0b7224 */ /* 0x000fe200078e0a0b */
[----:B------:R-:W-:Y:S01]  /*0c70*/  IABS R35, R38 ;  /* 0x0000002600237213 */ /* 0x000fe20000000000 */
[----:B------:R-:W-:Y:S01]  /*0c80*/  @!P2 IMAD.MOV R8, RZ, RZ, -R8 ;  /* 0x000000ffff08a224 */ /* 0x000fe200078e0a08 */
[C---:B------:R-:W-:Y:S01]  /*0c90*/  ISETP.GT.U32.AND P2, PT, R0.reuse, R15, PT ;  /* 0x0000000f0000720c */ /* 0x040fe20003f44070 */
[----:B------:R-:W-:Y:S01]  /*0ca0*/  @!P6 IMAD.MOV R6, RZ, RZ, -R6 ;  /* 0x000000ffff06e224 */ /* 0x000fe200078e0a06 */
[C---:B------:R-:W-:Y:S01]  /*0cb0*/  ISETP.GT.U32.AND P6, PT, R0.reuse, R16, PT ;  /* 0x000000100000720c */ /* 0x040fe20003fc4070 */
[----:B------:R-:W-:Y:S01]  /*0cc0*/  IMAD R18, R0, R11, R21 ;  /* 0x0000000b00127224 */ /* 0x000fe200078e0215 */
[----:B------:R-:W-:Y:S01]  /*0cd0*/  IABS R21, R28 ;  /* 0x0000001c00157213 */ /* 0x000fe20000000000 */
[----:B------:R-:W-:Y:S01]  /*0ce0*/  @!P0 IMAD.IADD R14, R14, 0x1, -R0 ;  /* 0x000000010e0e8824 */ /* 0x000fe200078e0a00 */
[----:B------:R-:W-:Y:S01]  /*0cf0*/  ISETP.GE.AND P0, PT, R20, RZ, PT ;  /* 0x000000ff1400720c */ /* 0x000fe20003f06270 */
[----:B------:R-:W-:Y:S01]  /*0d00*/  @!P4 IMAD.MOV R9, RZ, RZ, -R9 ;  /* 0x000000ffff09c224 */ /* 0x000fe200078e0a09 */
[----:B------:R-:W-:Y:S01]  /*0d10*/  @!P5 IADD3 R13, -R13, RZ, RZ ;  /* 0x000000ff0d0dd210 */ /* 0x000fe20007ffe1ff */
[----:B------:R-:W-:Y:S01]  /*0d20*/  @!P1 IMAD.MOV R12, RZ, RZ, -R12 ;  /* 0x000000ffff0c9224 */ /* 0x000fe200078e0a0c */
[----:B------:R-:W-:Y:S01]  /*0d30*/  ISETP.GT.U32.AND P5, PT, R0, R17, PT ;  /* 0x000000110000720c */ /* 0x000fe20003fa4070 */
[----:B------:R-:W-:Y:S01]  /*0d40*/  IMAD R10, R10, 0x100, R147 ;  /* 0x000001000a0a7824 */ /* 0x000fe200078e0293 */
[----:B------:R-:W-:Y:S01]  /*0d50*/  LOP3.LUT R20, R5, 0x24, RZ, 0xfc, !PT ;  /* 0x0000002405147812 */ /* 0x000fe200078efcff */
[--C-:B------:R-:W-:Y:S01]  /*0d60*/  @!P2 IMAD.IADD R15, R15, 0x1, -R0.reuse ;  /* 0x000000010f0fa824 */ /* 0x100fe200078e0a00 */
[----:B------:R-:W-:Y:S01]  /*0d70*/  ISETP.GT.U32.AND P3, PT, R0, R14, PT ;  /* 0x0000000e0000720c */ /* 0x000fe20003f64070 */
[----:B------:R-:W-:Y:S01]  /*0d80*/  @!P6 IMAD.IADD R16, R16, 0x1, -R0 ;  /* 0x000000011010e824 */ /* 0x000fe200078e0a00 */
[----:B------:R-:W-:-:S02]  /*0d90*/  ISETP.GT.U32.AND P6, PT, R0, R18, PT ;  /* 0x000000120000720c */ /* 0x000fc40003fc4070 */
[----:B------:R-:W-:Y:S02]  /*0da0*/  IABS R19, R20 ;  /* 0x0000001400137213 */ /* 0x000fe40000000000 */
[----:B------:R-:W-:Y:S02]  /*0db0*/  ISETP.GT.U32.AND P4, PT, R0, R15, PT ;  /* 0x0000000f0000720c */ /* 0x000fe40003f84070 */
[----:B------:R-:W-:Y:S01]  /*0dc0*/  ISETP.GE.AND P1, PT, R23, RZ, PT ;  /* 0x000000ff1700720c */ /* 0x000fe20003f26270 */
[--C-:B------:R-:W-:Y:S01]  /*0dd0*/  @!P5 IMAD.IADD R17, R17, 0x1, -R0.reuse ;  /* 0x000000011111d824 */ /* 0x100fe200078e0a00 */
[----:B------:R-:W-:Y:S01]  /*0de0*/  IABS R23, R29 ;  /* 0x0000001d00177213 */ /* 0x000fe20000000000 */
[----:B------:R-:W-:Y:S01]  /*0df0*/  IMAD.HI.U32 R11, R4, R19, RZ ;  /* 0x00000013040b7227 */ /* 0x000fe200078e00ff */
[----:B------:R-:W-:Y:S02]  /*0e00*/  ISETP.GE.AND P2, PT, R22, RZ, PT ;  /* 0x000000ff1600720c */ /* 0x000fe40003f46270 */
[----:B------:R-:W-:Y:S01]  /*0e10*/  ISETP.GT.U32.AND P5, PT, R0, R17, PT ;  /* 0x000000110000720c */ /* 0x000fe20003fa4070 */
[--C-:B------:R-:W-:Y:S01]  /*0e20*/  @!P6 IMAD.IADD R18, R18, 0x1, -R0.reuse ;  /* 0x000000011212e824 */ /* 0x100fe200078e0a00 */
[----:B------:R-:W-:Y:S01]  /*0e30*/  IABS R37, R39 ;  /* 0x0000002700257213 */ /* 0x000fe20000000000 */
[----:B------:R-:W-:Y:S01]  /*0e40*/  IMAD.MOV R11, RZ, RZ, -R11 ;  /* 0x000000ffff0b7224 */ /* 0x000fe200078e0a0b */
[----:B------:R-:W-:Y:S01]  /*0e50*/  LOP3.LUT R40, R5, 0x60, RZ, 0xfc, !PT ;  /* 0x0000006005287812 */ /* 0x000fe200078efcff */
[----:B------:R-:W-:Y:S01]  /*0e60*/  @!P3 IMAD.IADD R14, R14, 0x1, -R0 ;  /* 0x000000010e0eb824 */ /* 0x000fe200078e0a00 */
[C---:B------:R-:W-:Y:S01]  /*0e70*/  ISETP.GT.U32.AND P6, PT, R0.reuse, R18, PT ;  /* 0x000000120000720c */ /* 0x040fe20003fc4070 */
[----:B------:R-:W-:Y:S01]  /*0e80*/  IMAD R19, R0, R11, R19 ;  /* 0x0000000b00137224 */ /* 0x000fe200078e0213 */
[----:B------:R-:W-:Y:S01]  /*0e90*/  ISETP.GE.AND P3, PT, R24, RZ, PT ;  /* 0x000000ff1800720c */ /* 0x000fe20003f66270 */
[----:B------:R-:W-:Y:S01]  /*0ea0*/  IMAD.HI.U32 R11, R4, R21, RZ ;  /* 0x00000015040b7227 */ /* 0x000fe200078e00ff */
[----:B------:R-:W-:-:S02]  /*0eb0*/  @!P0 IADD3 R14, -R14, RZ, RZ ;  /* 0x000000ff0e0e8210 */ /* 0x000fc40007ffe1ff */
[----:B------:R-:W-:Y:S01]  /*0ec0*/  ISETP.GE.AND P0, PT, R20, RZ, PT ;  /* 0x000000ff1400720c */ /* 0x000fe20003f06270 */
[----:B------:R-:W-:Y:S01]  /*0ed0*/  IMAD.MOV R11, RZ, RZ, -R11 ;  /* 0x000000ffff0b7224 */ /* 0x000fe200078e0a0b */
[----:B------:R-:W-:Y:S01]  /*0ee0*/  @!P1 IADD3 R16, -R16, RZ, RZ ;  /* 0x000000ff10109210 */ /* 0x000fe20007ffe1ff */
[--C-:B------:R-:W-:Y:S01]  /*0ef0*/  @!P5 IMAD.IADD R17, R17, 0x1, -R0.reuse ;  /* 0x000000011111d824 */ /* 0x100fe200078e0a00 */
[C---:B------:R-:W-:Y:S01]  /*0f00*/  ISETP.GT.U32.AND P5, PT, R0.reuse, R19, PT ;  /* 0x000000130000720c */ /* 0x040fe20003fa4070 */
[----:B------:R-:W-:Y:S01]  /*0f10*/  IMAD R20, R0, R11, R21 ;  /* 0x0000000b00147224 */ /* 0x000fe200078e0215 */
[C---:B------:R-:W-:Y:S01]  /*0f20*/  LOP3.LUT R41, R5.reuse, 0x68, RZ, 0xfc, !PT ;  /* 0x0000006805297812 */ /* 0x040fe200078efcff */
[--C-:B------:R-:W-:Y:S01]  /*0f30*/  @!P6 IMAD.IADD R18, R18, 0x1, -R0.reuse ;  /* 0x000000011212e824 */ /* 0x100fe200078e0a00 */
[----:B------:R-:W-:Y:S01]  /*0f40*/  LOP3.LUT R42, R5, 0x78, RZ, 0xfc, !PT ;  /* 0x00000078052a7812 */ /* 0x000fe200078efcff */
[----:B------:R-:W-:Y:S01]  /*0f50*/  @!P4 IMAD.IADD R15, R15, 0x1, -R0 ;  /* 0x000000010f0fc824 */ /* 0x000fe200078e0a00 */
[----:B------:R-:W-:Y:S01]  /*0f60*/  ISETP.GT.U32.AND P6, PT, R0, R20, PT ;  /* 0x000000140000720c */ /* 0x000fe20003fc4070 */
[----:B------:R-:W-:Y:S01]  /*0f70*/  IMAD.HI.U32 R11, R4, R23, RZ ;  /* 0x00000017040b7227 */ /* 0x000fe200078e00ff */
[----:B------:R-:W-:-:S02]  /*0f80*/  ISETP.GE.AND P4, PT, R25, RZ, PT ;  /* 0x000000ff1900720c */ /* 0x000fc40003f86270 */
[----:B------:R-:W-:Y:S01]  /*0f90*/  IABS R25, R30 ;  /* 0x0000001e00197213 */ /* 0x000fe20000000000 */
[----:B------:R-:W-:Y:S01]  /*0fa0*/  IMAD.HI.U32 R22, R4, R27, RZ ;  /* 0x0000001b04167227 */ /* 0x000fe200078e00ff */
[----:B------:R-:W-:Y:S02]  /*0fb0*/  IABS R43, R42 ;  /* 0x0000002a002b7213 */ /* 0x000fe40000000000 */
[----:B------:R-:W-:Y:S01]  /*0fc0*/  LOP3.LUT R46, R5, 0x7c, RZ, 0xfc, !PT ;  /* 0x0000007c052e7812 */ /* 0x000fe200078efcff */
[--C-:B------:R-:W-:Y:S01]  /*0fd0*/  @!P5 IMAD.IADD R19, R19, 0x1, -R0.reuse ;  /* 0x000000011313d824 */ /* 0x100fe200078e0a00 */
[----:B------:R-:W-:Y:S01]  /*0fe0*/  ISETP.GE.AND P5, PT, R28, RZ, PT ;  /* 0x000000ff1c00720c */ /* 0x000fe20003fa6270 */
[----:B------:R-:W-:Y:S01]  /*0ff0*/  IMAD.HI.U32 R21, R4, R25, RZ ;  /* 0x0000001904157227 */ /* 0x000fe200078e00ff */
[----:B------:R-:W-:Y:S02]  /*1000*/  LOP3.LUT R28, R5, 0x3c, RZ, 0xfc, !PT ;  /* 0x0000003c051c7812 */ /* 0x000fe400078efcff */
[----:B------:R-:W-:Y:S01]  /*1010*/  IABS R45, R46 ;  /* 0x0000002e002d7213 */ /* 0x000fe20000000000 */
[----:B------:R-:W-:Y:S01]  /*1020*/  @!P6 IMAD.IADD R20, R20, 0x1, -R0 ;  /* 0x000000011414e824 */ /* 0x000fe200078e0a00 */
[C---:B------:R-:W-:Y:S01]  /*1030*/  ISETP.GT.U32.AND P6, PT, R0.reuse, R19, PT ;  /* 0x000000130000720c */ /* 0x040fe20003fc4070 */
[----:B------:R-:W-:Y:S01]  /*1040*/  IMAD.MOV R11, RZ, RZ, -R11 ;  /* 0x000000ffff0b7224 */ /* 0x000fe200078e0a0b */
[----:B------:R-:W-:Y:S01]  /*1050*/  IADD3 R24, -R21, RZ, RZ ;  /* 0x000000ff15187210 */ /* 0x000fe20007ffe1ff */
[----:B------:R-:W-:Y:S01]  /*1060*/  IMAD.MOV R26, RZ, RZ, -R22 ;  /* 0x000000ffff1a7224 */ /* 0x000fe200078e0a16 */
[C---:B------:R-:W-:Y:S01]  /*1070*/  ISETP.GT.U32.AND P1, PT, R0.reuse, R20, PT ;  /* 0x000000140000720c */ /* 0x040fe20003f24070 */
[C---:B------:R-:W-:Y:S01]  /*1080*/  IMAD R21, R0.reuse, R11, R23 ;  /* 0x0000000b00157224 */ /* 0x040fe200078e0217 */
[----:B------:R-:W-:Y:S01]  /*1090*/  IABS R11, R32 ;  /* 0x00000020000b7213 */ /* 0x000fe20000000000 */
[C---:B------:R-:W-:Y:S01]  /*10a0*/  IMAD R23, R0.reuse, R26, R27 ;  /* 0x0000001a00177224 */ /* 0x040fe200078e021b */
[----:B------:R-:W-:Y:S01]  /*10b0*/  IABS R26, R28 ;  /* 0x0000001c001a7213 */ /* 0x000fe20000000000 */
[C---:B------:R-:W-:Y:S01]  /*10c0*/  IMAD R22, R0.reuse, R24, R25 ;  /* 0x0000001800167224 */ /* 0x040fe200078e0219 */
[C---:B------:R-:W-:Y:S01]  /*10d0*/  LOP3.LUT R50, R5.reuse, 0x88, RZ, 0xfc, !PT ;  /* 0x0000008805327812 */ /* 0x040fe200078efcff */
[----:B------:R-:W-:Y:S01]  /*10e0*/  IMAD.MOV.U32 R25, RZ, RZ, R11 ;  /* 0x000000ffff197224 */ /* 0x000fe200078e000b */
[----:B------:R-:W-:Y:S01]  /*10f0*/  LOP3.LUT R52, R5, 0x8c, RZ, 0xfc, !PT ;  /* 0x0000008c05347812 */ /* 0x000fe200078efcff */
[----:B------:R-:W-:Y:S01]  /*1100*/  @!P6 IMAD.IADD R19, R19, 0x1, -R0 ;  /* 0x000000011313e824 */ /* 0x000fe200078e0a00 */
[----:B------:R-:W-:Y:S01]  /*1110*/  ISETP.GT.U32.AND P6, PT, R0, R23, PT ;  /* 0x000000170000720c */ /* 0x000fe20003fc4070 */
[----:B------:R-:W-:Y:S01]  /*1120*/  IMAD.HI.U32 R11, R4, R25, RZ ;  /* 0x00000019040b7227 */ /* 0x000fe200078e00ff */
[----:B------:R-:W-:-:S02]  /*1130*/  IABS R49, R50 ;  /* 0x0000003200317213 */ /* 0x000fc40000000000 */
[C---:B------:R-:W-:Y:S01]  /*1140*/  LOP3.LUT R54, R5.reuse, 0x90, RZ, 0xfc, !PT ;  /* 0x0000009005367812 */ /* 0x040fe200078efcff */
[----:B------:R-:W-:Y:S01]  /*1150*/  IMAD.MOV R11, RZ, RZ, -R11 ;  /* 0x000000ffff0b7224 */ /* 0x000fe200078e0a0b */
[----:B------:R-:W-:Y:S01]  /*1160*/  IABS R51, R52 ;  /* 0x0000003400337213 */ /* 0x000fe20000000000 */
[----:B------:R-:W-:Y:S01]  /*1170*/  @!P3 IMAD.MOV R17, RZ, RZ, -R17 ;  /* 0x000000ffff11b224 */ /* 0x000fe200078e0a11 */
[C---:B------:R-:W-:Y:S01]  /*1180*/  ISETP.GT.U32.AND P3, PT, R0.reuse, R22, PT ;  /* 0x000000160000720c */ /* 0x040fe20003f64070 */
[----:B------:R-:W-:Y:S01]  /*1190*/  IMAD R24, R0, R11, R25 ;  /* 0x0000000b00187224 */ /* 0x000fe200078e0219 */
[----:B------:R-:W-:Y:S01]  /*11a0*/  IABS R53, R54 ;  /* 0x0000003600357213 */ /* 0x000fe20000000000 */
[----:B------:R-:W-:Y:S01]  /*11b0*/  IMAD.MOV.U32 R25, RZ, RZ, R26 ;  /* 0x000000ffff197224 */ /* 0x000fe200078e001a */
[----:B------:R-:W-:Y:S01]  /*11c0*/  LOP3.LUT R26, R5, 0x40, RZ, 0xfc, !PT ;  /* 0x00000040051a7812 */ /* 0x000fe200078efcff */
[----:B------:R-:W-:Y:S01]  /*11d0*/  @!P6 IMAD.IADD R23, R23, 0x1, -R0 ;  /* 0x000000011717e824 */ /* 0x000fe200078e0a00 */
[----:B------:R-:W-:Y:S01]  /*11e0*/  LOP3.LUT R55, R5, 0x94, RZ, 0xfc, !PT ;  /* 0x0000009405377812 */ /* 0x000fe200078efcff */
[----:B------:R-:W-:Y:S01]  /*11f0*/  IMAD.HI.U32 R11, R4, R25, RZ ;  /* 0x00000019040b7227 */ /* 0x000fe200078e00ff */
[----:B------:R-:W-:-:S02]  /*1200*/  IABS R27, R26 ;  /* 0x0000001a001b7213 */ /* 0x000fc40000000000 */
[----:B------:R-:W-:Y:S01]  /*1210*/  ISETP.GT.U32.AND P6, PT, R0, R23, PT ;  /* 0x000000170000720c */ /* 0x000fe20003fc4070 */
[--C-:B------:R-:W-:Y:S01]  /*1220*/  @!P1 IMAD.IADD R20, R20, 0x1, -R0.reuse ;  /* 0x0000000114149824 */ /* 0x100fe200078e0a00 */
[----:B------:R-:W-:Y:S01]  /*1230*/  ISETP.GE.AND P1, PT, R30, RZ, PT ;  /* 0x000000ff1e00720c */ /* 0x000fe20003f26270 */
[----:B------:R-:W-:Y:S01]  /*1240*/  IMAD.MOV R11, RZ, RZ, -R11 ;  /* 0x000000ffff0b7224 */ /* 0x000fe200078e0a0b */
[C---:B------:R-:W-:Y:S01]  /*1250*/  LOP3.LUT R30, R5.reuse, 0x44, RZ, 0xfc, !PT ;  /* 0x00000044051e7812 */ /* 0x040fe200078efcff */
[----:B------:R-:W-:Y:S01]  /*1260*/  @!P2 IMAD.MOV R15, RZ, RZ, -R15 ;  /* 0x000000ffff0fa224 */ /* 0x000fe200078e0a0f */
[----:B------:R-:W-:Y:S01]  /*1270*/  @!P5 IADD3 R20, -R20, RZ, RZ ;  /* 0x000000ff1414d210 */ /* 0x000fe20007ffe1ff */
[C---:B------:R-:W-:Y:S01]  /*1280*/  IMAD R25, R0.reuse, R11, R25 ;  /* 0x0000000b00197224 */ /* 0x040fe200078e0219 */
[----:B------:R-:W-:Y:S01]  /*1290*/  ISETP.GT.U32.AND P5, PT, R0, R24, PT ;  /* 0x000000180000720c */ /* 0x000fe20003fa4070 */
[--C-:B------:R-:W-:Y:S01]  /*12a0*/  @!P3 IMAD.IADD R22, R22, 0x1, -R0.reuse ;  /* 0x000000011616b824 */ /* 0x100fe200078e0a00 */
[C---:B------:R-:W-:Y:S01]  /*12b0*/  ISETP.GT.U32.AND P2, PT, R0.reuse, R21, PT ;  /* 0x000000150000720c */ /* 0x040fe20003f44070 */
[----:B------:R-:W-:Y:S01]  /*12c0*/  @!P0 IMAD.MOV R19, RZ, RZ, -R19 ;  /* 0x000000ffff138224 */ /* 0x000fe200078e0a13 */
[----:B------:R-:W-:Y:S01]  /*12d0*/  LOP3.LUT R56, R5, 0x98, RZ, 0xfc, !PT ;  /* 0x0000009805387812 */ /* 0x000fe200078efcff */
[----:B------:R-:W-:Y:S01]  /*12e0*/  @!P6 IMAD.IADD R23, R23, 0x1, -R0 ;  /* 0x000000011717e824 */ /* 0x000fe200078e0a00 */
[----:B------:R-:W-:Y:S01]  /*12f0*/  ISETP.GT.U32.AND P6, PT, R0, R25, PT ;  /* 0x000000190000720c */ /* 0x000fe20003fc4070 */
[----:B------:R-:W-:Y:S01]  /*1300*/  IMAD.HI.U32 R11, R4, R27, RZ ;  /* 0x0000001b040b7227 */ /* 0x000fe200078e00ff */
[----:B------:R-:W-:-:S02]  /*1310*/  ISETP.GT.U32.AND P0, PT, R0, R22, PT ;  /* 0x000000160000720c */ /* 0x000fc40003f04070 */
[----:B------:R-:W-:Y:S01]  /*1320*/  LOP3.LUT R57, R5, 0x9c, RZ, 0xfc, !PT ;  /* 0x0000009c05397812 */ /* 0x000fe200078efcff */
[----:B------:R-:W-:Y:S01]  /*1330*/  @!P4 IMAD.MOV R18, RZ, RZ, -R18 ;  /* 0x000000ffff12c224 */ /* 0x000fe200078e0a12 */
[----:B------:R-:W-:Y:S01]  /*1340*/  ISETP.GE.AND P4, PT, R29, RZ, PT ;  /* 0x000000ff1d00720c */ /* 0x000fe20003f86270 */
[----:B------:R-:W-:Y:S01]  /*1350*/  @!P5 IMAD.IADD R24, R24, 0x1, -R0 ;  /* 0x000000011818d824 */ /* 0x000fe200078e0a00 */
[----:B------:R-:W-:Y:S01]  /*1360*/  IABS R29, R30 ;  /* 0x0000001e001d7213 */ /* 0x000fe20000000000 */
[----:B------:R-:W-:Y:S01]  /*1370*/  IMAD.MOV R11, RZ, RZ, -R11 ;  /* 0x000000ffff0b7224 */ /* 0x000fe200078e0a0b */
[-C--:B------:R-:W-:Y:S02]  /*1380*/  @!P2 IADD3 R21, R21, -R0.reuse, RZ ;  /* 0x800000001515a210 */ /* 0x080fe40007ffe0ff */
[----:B------:R-:W-:Y:S01]  /*1390*/  ISETP.GE.AND P5, PT, R26, RZ, PT ;  /* 0x000000ff1a00720c */ /* 0x000fe20003fa6270 */
[----:B------:R-:W-:Y:S01]  /*13a0*/  IMAD R26, R0, R11, R27 ;  /* 0x0000000b001a7224 */ /* 0x000fe200078e021b */
[----:B------:R-:W-:Y:S01]  /*13b0*/  @!P6 IADD3 R25, R25, -R0, RZ ;  /* 0x800000001919e210 */ /* 0x000fe20007ffe0ff */
[----:B------:R-:W-:Y:S01]  /*13c0*/  IMAD.HI.U32 R11, R4, R29, RZ ;  /* 0x0000001d040b7227 */ /* 0x000fe200078e00ff */
[----:B------:R-:W-:-:S02]  /*13d0*/  ISETP.GT.U32.AND P6, PT, R0, R24, PT ;  /* 0x000000180000720c */ /* 0x000fc40003fc4070 */
[----:B------:R-:W-:Y:S01]  /*13e0*/  ISETP.GT.U32.AND P3, PT, R0, R21, PT ;  /* 0x000000150000720c */ /* 0x000fe20003f64070 */
[----:B------:R-:W-:Y:S01]  /*13f0*/  @!P0 IMAD.IADD R22, R22, 0x1, -R0 ;  /* 0x0000000116168824 */ /* 0x000fe200078e0a00 */
[----:B------:R-:W-:Y:S01]  /*1400*/  ISETP.GE.AND P2, PT, R31, RZ, PT ;  /* 0x000000ff1f00720c */ /* 0x000fe20003f46270 */
[----:B------:R-:W-:Y:S01]  /*1410*/  IMAD.MOV R11, RZ, RZ, -R11 ;  /* 0x000000ffff0b7224 */ /* 0x000fe200078e0a0b */
[----:B------:R-:W-:Y:S01]  /*1420*/  ISETP.GE.AND P0, PT, R28, RZ, PT ;  /* 0x000000ff1c00720c */ /* 0x000fe20003f06270 */
[----:B------:R-:W-:Y:S01]  /*1430*/  @!P1 IMAD.MOV R22, RZ, RZ, -R22 ;  /* 0x000000ffff169224 */ /* 0x000fe200078e0a16 */
[C---:B------:R-:W-:Y:S01]  /*1440*/  ISETP.GT.U32.AND P1, PT, R0.reuse, R26, PT ;  /* 0x0000001a0000720c */ /* 0x040fe20003f24070 */
        /* <DEDUP_REMOVED lines=8> */
[----:B------:R-:W-:Y:S01]  /*14d0*/  ISETP.GE.AND P3, PT, R32, RZ, PT ;  /* 0x000000ff2000720c */ /* 0x000fe20003f66270 */
[----:B------:R-:W-:Y:S01]  /*14e0*/  @!P2 IMAD.MOV R23, RZ, RZ, -R23 ;  /* 0x000000ffff17a224 */ /* 0x000fe200078e0a17 */
[----:B------:R-:W-:Y:S01]  /*14f0*/  LOP3.LUT R32, R5, 0x48, RZ, 0xfc, !PT ;  /* 0x0000004805207812 */ /* 0x000fe200078efcff */
[----:B------:R-:W-:Y:S01]  /*1500*/  @!P4 IMAD.MOV R21, RZ, RZ, -R21 ;  /* 0x000000ffff15c224 */ /* 0x000fe200078e0a15 */
[----:B------:R-:W-:Y:S01]  /*1510*/  ISETP.GT.U32.AND P4, PT, R0, R25, PT ;  /* 0x000000190000720c */ /* 0x000fe20003f84070 */
[----:B------:R-:W-:Y:S01]  /*1520*/  @!P1 IMAD.IADD R26, R26, 0x1, -R0 ;  /* 0x000000011a1a9824 */ /* 0x000fe200078e0a00 */
[----:B------:R-:W-:Y:S01]  /*1530*/  IABS R31, R32 ;  /* 0x00000020001f7213 */ /* 0x000fe20000000000 */
[----:B------:R-:W-:Y:S01]  /*1540*/  IMAD.MOV R29, RZ, RZ, -R28 ;  /* 0x000000ffff1d7224 */ /* 0x000fe200078e0a1c */
[----:B------:R-:W-:-:S02]  /*1550*/  ISETP.GE.AND P2, PT, R30, RZ, PT ;  /* 0x000000ff1e00720c */ /* 0x000fc40003f46270 */
[----:B------:R-:W-:Y:S01]  /*1560*/  LOP3.LUT R30, R5, 0x50, RZ, 0xfc, !PT ;  /* 0x00000050051e7812 */ /* 0x000fe200078efcff */
[----:B------:R-:W-:Y:S01]  /*1570*/  IMAD.HI.U32 R11, R4, R31, RZ ;  /* 0x0000001f040b7227 */ /* 0x000fe200078e00ff */
[----:B------:R-:W-:Y:S02]  /*1580*/  ISETP.GE.AND P1, PT, R34, RZ, PT ;  /* 0x000000ff2200720c */ /* 0x000fe40003f26270 */
[----:B------:R-:W-:Y:S01]  /*1590*/  IABS R61, R60 ;  /* 0x0000003c003d7213 */ /* 0x000fe20000000000 */
[----:B------:R-:W-:Y:S01]  /*15a0*/  @!P6 IMAD.IADD R27, R27, 0x1, -R0 ;  /* 0x000000011b1be824 */ /* 0x000fe200078e0a00 */
[C---:B------:R-:W-:Y:S01]  /*15b0*/  ISETP.GT.U32.AND P6, PT, R0.reuse, R26, PT ;  /* 0x0000001a0000720c */ /* 0x040fe20003fc4070 */
[----:B------:R-:W-:Y:S01]  /*15c0*/  @!P3 IMAD.MOV R24, RZ, RZ, -R24 ;  /* 0x000000ffff18b224 */ /* 0x000fe200078e0a18 */
[----:B------:R-:W-:Y:S01]  /*15d0*/  IADD3 R11, -R11, RZ, RZ ;  /* 0x000000ff0b0b7210 */ /* 0x000fe20007ffe1ff */
[----:B------:R-:W-:Y:S01]  /*15e0*/  @!P4 IMAD.IADD R25, R25, 0x1, -R0 ;  /* 0x000000011919c824 */ /* 0x000fe200078e0a00 */
[C---:B------:R-:W-:Y:S01]  /*15f0*/  ISETP.GT.U32.AND P3, PT, R0.reuse, R27, PT ;  /* 0x0000001b0000720c */ /* 0x040fe20003f64070 */
[C---:B------:R-:W-:Y:S01]  /*1600*/  IMAD R29, R0.reuse, R29, R33 ;  /* 0x0000001d001d7224 */ /* 0x040fe200078e0221 */
[----:B------:R-:W-:Y:S01]  /*1610*/  IABS R33, R36 ;  /* 0x0000002400217213 */ /* 0x000fe20000000000 */
[----:B------:R-:W-:Y:S01]  /*1620*/  IMAD R28, R0, R11, R31 ;  /* 0x0000000b001c7224 */ /* 0x000fe200078e021f */
[----:B------:R-:W-:-:S02]  /*1630*/  IABS R31, R30 ;  /* 0x0000001e001f7213 */ /* 0x000fc40000000000 */
[----:B------:R-:W-:Y:S02]  /*1640*/  @!P0 IADD3 R25, -R25, RZ, RZ ;  /* 0x000000ff19198210 */ /* 0x000fe40007ffe1ff */
[----:B------:R-:W-:Y:S01]  /*1650*/  ISETP.GT.U32.AND P0, PT, R0, R28, PT ;  /* 0x0000001c0000720c */ /* 0x000fe20003f04070 */
[--C-:B------:R-:W-:Y:S01]  /*1660*/  @!P6 IMAD.IADD R26, R26, 0x1, -R0.reuse ;  /* 0x000000011a1ae824 */ /* 0x100fe200078e0a00 */
[----:B------:R-:W-:Y:S01]  /*1670*/  ISETP.GT.U32.AND P6, PT, R0, R29, PT ;  /* 0x0000001d0000720c */ /* 0x000fe20003fc4070 */
[----:B------:R-:W-:Y:S01]  /*1680*/  IMAD.HI.U32 R11, R4, R31, RZ ;  /* 0x0000001f040b7227 */ /* 0x000fe200078e00ff */
[----:B------:R-:W-:Y:S02]  /*1690*/  ISETP.GE.AND P4, PT, R32, RZ, PT ;  /* 0x000000ff2000720c */ /* 0x000fe40003f86270 */
[----:B------:R-:W-:Y:S01]  /*16a0*/  @!P5 IADD3 R26, -R26, RZ, RZ ;  /* 0x000000ff1a1ad210 */ /* 0x000fe20007ffe1ff */
[----:B------:R-:W-:Y:S01]  /*16b0*/  IMAD.MOV R11, RZ, RZ, -R11 ;  /* 0x000000ffff0b7224 */ /* 0x000fe200078e0a0b */
[----:B------:R-:W-:Y:S01]  /*16c0*/  LOP3.LUT R64, R5, 0xd0, RZ, 0xfc, !PT ;  /* 0x000000d005407812 */ /* 0x000fe200078efcff */
[--C-:B------:R-:W-:Y:S01]  /*16d0*/  @!P3 IMAD.IADD R27, R27, 0x1, -R0.reuse ;  /* 0x000000011b1bb824 */ /* 0x100fe200078e0a00 */
[----:B------:R-:W-:Y:S01]  /*16e0*/  ISETP.GE.AND P3, PT, R30, RZ, PT ;  /* 0x000000ff1e00720c */ /* 0x000fe20003f66270 */
[----:B------:R-:W-:Y:S01]  /*16f0*/  IMAD R30, R0, R11, R31 ;  /* 0x0000000b001e7224 */ /* 0x000fe200078e021f */
[----:B------:R-:W-:Y:S01]  /*1700*/  IABS R69, R64 ;  /* 0x0000004000457213 */ /* 0x000fe20000000000 */
[--C-:B------:R-:W-:Y:S01]  /*1710*/  @!P0 IMAD.IADD R28, R28, 0x1, -R0.reuse ;  /* 0x000000011c1c8824 */ /* 0x100fe200078e0a00 */
[----:B------:R-:W-:Y:S01]  /*1720*/  LOP3.LUT R80, R5, 0xe4, RZ, 0xfc, !PT ;  /* 0x000000e405507812 */ /* 0x000fe200078efcff */
[----:B------:R-:W-:Y:S01]  /*1730*/  @!P6 IMAD.IADD R29, R29, 0x1, -R0 ;  /* 0x000000011d1de824 */ /* 0x000fe200078e0a00 */
[----:B------:R-:W-:Y:S01]  /*1740*/  ISETP.GT.U32.AND P0, PT, R0, R30, PT ;  /* 0x0000001e0000720c */ /* 0x000fe20003f04070 */
[----:B------:R-:W-:Y:S01]  /*1750*/  IMAD.HI.U32 R11, R4, R33, RZ ;  /* 0x00000021040b7227 */ /* 0x000fe200078e00ff */
[----:B------:R-:W-:-:S02]  /*1760*/  ISETP.GT.U32.AND P6, PT, R0, R28, PT ;  /* 0x0000001c0000720c */ /* 0x000fc40003fc4070 */
[----:B------:R-:W-:Y:S01]  /*1770*/  ISETP.GT.U32.AND P5, PT, R0, R29, PT ;  /* 0x0000001d0000720c */ /* 0x000fe20003fa4070 */
[C---:B------:R-:W-:Y:S01]  /*1780*/  IMAD.HI.U32 R31, R4.reuse, R35, RZ ;  /* 0x00000023041f7227 */ /* 0x040fe200078e00ff */
[C---:B------:R-:W-:Y:S02]  /*1790*/  LOP3.LUT R76, R5.reuse, 0xdc, RZ, 0xfc, !PT ;  /* 0x000000dc054c7812 */ /* 0x040fe400078efcff */
[C---:B------:R-:W-:Y:S01]  /*17a0*/  LOP3.LUT R78, R5.reuse, 0xe0, RZ, 0xfc, !PT ;  /* 0x000000e0054e7812 */ /* 0x040fe200078efcff */
[----:B------:R-:W-:Y:S01]  /*17b0*/  IMAD.HI.U32 R32, R4, R37, RZ ;  /* 0x0000002504207227 */ /* 0x000fe200078e00ff */
[----:B------:R-:W-:Y:S02]  /*17c0*/  IABS R73, R80 ;  /* 0x0000005000497213 */ /* 0x000fe40000000000 */
[----:B------:R-:W-:Y:S01]  /*17d0*/  IABS R71, R78 ;  /* 0x0000004e00477213 */ /* 0x000fe20000000000 */
[----:B------:R-:W-:Y:S01]  /*17e0*/  IMAD.MOV R11, RZ, RZ, -R11 ;  /* 0x000000ffff0b7224 */ /* 0x000fe200078e0a0b */
[C---:B------:R-:W-:Y:S01]  /*17f0*/  LOP3.LUT R74, R5.reuse, 0xd8, RZ, 0xfc, !PT ;  /* 0x000000d8054a7812 */ /* 0x040fe200078efcff */
[----:B------:R-:W-:Y:S01]  /*1800*/  IMAD.MOV R34, RZ, RZ, -R31 ;  /* 0x000000ffff227224 */ /* 0x000fe200078e0a1f */
[----:B------:R-:W-:Y:S01]  /*1810*/  @!P6 IADD3 R28, R28, -R0, RZ ;  /* 0x800000001c1ce210 */ /* 0x000fe20007ffe0ff */
[----:B------:R-:W-:Y:S01]  /*1820*/  @!P2 IMAD.MOV R27, RZ, RZ, -R27 ;  /* 0x000000ffff1ba224 */ /* 0x000fe200078e0a1b */
[----:B------:R-:W-:Y:S01]  /*1830*/  ISETP.GE.AND P2, PT, R36, RZ, PT ;  /* 0x000000ff2400720c */ /* 0x000fe20003f46270 */
[----:B------:R-:W-:Y:S01]  /*1840*/  IMAD.MOV R36, RZ, RZ, -R32 ;  /* 0x000000ffff247224 */ /* 0x000fe200078e0a20 */
[C---:B------:R-:W-:Y:S01]  /*1850*/  LOP3.LUT R81, R5.reuse, 0xe8, RZ, 0xfc, !PT ;  /* 0x000000e805517812 */ /* 0x040fe200078efcff */
[----:B------:R-:W-:Y:S01]  /*1860*/  IMAD R31, R0, R11, R33 ;  /* 0x0000000b001f7224 */ /* 0x000fe200078e0221 */
[C---:B------:R-:W-:Y:S01]  /*1870*/  LOP3.LUT R82, R5.reuse, 0xec, RZ, 0xfc, !PT ;  /* 0x000000ec05527812 */ /* 0x040fe200078efcff */
[--C-:B------:R-:W-:Y:S01]  /*1880*/  @!P0 IMAD.IADD R30, R30, 0x1, -R0.reuse ;  /* 0x000000011e1e8824 */ /* 0x100fe200078e0a00 */
[----:B------:R-:W-:Y:S01]  /*1890*/  LOP3.LUT R83, R5, 0xf0, RZ, 0xfc, !PT ;  /* 0x000000f005537812 */ /* 0x000fe200078efcff */
[C---:B------:R-:W-:Y:S01]  /*18a0*/  IMAD R32, R0.reuse, R34, R35 ;  /* 0x0000002200207224 */ /* 0x040fe200078e0223 */
[----:B------:R-:W-:Y:S01]  /*18b0*/  IABS R35, R40 ;  /* 0x0000002800237213 */ /* 0x000fe20000000000 */
[C---:B------:R-:W-:Y:S01]  /*18c0*/  IMAD R33, R0.reuse, R36, R37 ;  /* 0x0000002400217224 */ /* 0x040fe200078e0225 */
[C---:B------:R-:W-:Y:S01]  /*18d0*/  ISETP.GT.U32.AND P0, PT, R0.reuse, R30, PT ;  /* 0x0000001e0000720c */ /* 0x040fe20003f04070 */
[----:B------:R-:W-:Y:S01]  /*18e0*/  @!P5 IMAD.IADD R29, R29, 0x1, -R0 ;  /* 0x000000011d1dd824 */ /* 0x000fe200078e0a00 */
[----:B------:R-:W-:Y:S01]  /*18f0*/  ISETP.GT.U32.AND P6, PT, R0, R31, PT ;  /* 0x0000001f0000720c */ /* 0x000fe20003fc4070 */
[----:B------:R-:W-:Y:S01]  /*1900*/  IMAD.HI.U32 R11, R4, R35, RZ ;  /* 0x00000023040b7227 */ /* 0x000fe200078e00ff */
[----:B------:R-:W-:-:S02]  /*1910*/  ISETP.GT.U32.AND P5, PT, R0, R32, PT ;  /* 0x000000200000720c */ /* 0x000fc40003fa4070 */
[----:B------:R-:W-:Y:S01]  /*1920*/  IABS R37, R41 ;  /* 0x0000002900257213 */ /* 0x000fe20000000000 */
[----:B------:R-:W-:Y:S01]  /*1930*/  @!P1 IMAD.MOV R29, RZ, RZ, -R29 ;  /* 0x000000ffff1d9224 */ /* 0x000fe200078e0a1d */
[----:B------:R-:W-:Y:S01]  /*1940*/  ISETP.GT.U32.AND P1, PT, R0, R33, PT ;  /* 0x000000210000720c */ /* 0x000fe20003f24070 */
[----:B------:R-:W-:Y:S01]  /*1950*/  @!P4 IMAD.MOV R28, RZ, RZ, -R28 ;  /* 0x000000ffff1cc224 */ /* 0x000fe200078e0a1c */
[----:B------:R-:W-:Y:S01]  /*1960*/  ISETP.GE.AND P4, PT, R38, RZ, PT ;  /* 0x000000ff2600720c */ /* 0x000fe20003f86270 */
[----:B------:R-:W-:Y:S01]  /*1970*/  IMAD.HI.U32 R66, R4, R73, RZ ;  /* 0x0000004904427227 */ /* 0x000fe200078e00ff */
[----:B------:R-:W-:Y:S02]  /*1980*/  LOP3.LUT R38, R5, 0x64, RZ, 0xfc, !PT ;  /* 0x0000006405267812 */ /* 0x000fe400078efcff */
[----:B------:R-:W-:Y:S01]  /*1990*/  IADD3 R11, -R11, RZ, RZ ;  /* 0x000000ff0b0b7210 */ /* 0x000fe20007ffe1ff */
[--C-:B------:R-:W-:Y:S01]  /*19a0*/  @!P0 IMAD.IADD R30, R30, 0x1, -R0.reuse ;  /* 0x000000011e1e8824 */ /* 0x100fe200078e0a00 */
[----:B------:R-:W-:Y:S01]  /*19b0*/  IABS R36, R38 ;  /* 0x0000002600247213 */ /* 0x000fe20000000000 */
[----:B------:R-:W-:Y:S01]  /*19c0*/  @!P6 IMAD.IADD R31, R31, 0x1, -R0 ;  /* 0x000000011f1fe824 */ /* 0x000fe200078e0a00 */
[----:B------:R-:W-:Y:S01]  /*19d0*/  ISETP.GE.AND P0, PT, R39, RZ, PT ;  /* 0x000000ff2700720c */ /* 0x000fe20003f06270 */
[----:B------:R-:W-:Y:S01]  /*19e0*/  IMAD R34, R0, R11, R35 ;  /* 0x0000000b00227224 */ /* 0x000fe200078e0223 */
[----:B------:R-:W-:Y:S01]  /*19f0*/  IADD3 R66, -R66, RZ, RZ ;  /* 0x000000ff42427210 */ /* 0x000fe20007ffe1ff */
[----:B------:R-:W-:Y:S01]  /*1a00*/  IMAD.MOV.U32 R35, RZ, RZ, R36 ;  /* 0x000000ffff237224 */ /* 0x000fe200078e0024 */
[C---:B------:R-:W-:Y:S01]  /*1a10*/  ISETP.GT.U32.AND P6, PT, R0.reuse, R31, PT ;  /* 0x0000001f0000720c */ /* 0x040fe20003fc4070 */
[----:B------:R-:W-:Y:S01]  /*1a20*/  @!P1 IMAD.IADD R33, R33, 0x1, -R0 ;  /* 0x0000000121219824 */ /* 0x000fe200078e0a00 */
[C---:B------:R-:W-:Y:S01]  /*1a30*/  LOP3.LUT R84, R5.reuse, 0xf4, RZ, 0xfc, !PT ;  /* 0x000000f405547812 */ /* 0x040fe200078efcff */
[----:B------:R-:W-:Y:S01]  /*1a40*/  @!P3 IMAD.MOV R30, RZ, RZ, -R30 ;  /* 0x000000ffff1eb224 */ /* 0x000fe200078e0a1e */
[----:B------:R-:W-:Y:S01]  /*1a50*/  ISETP.GT.U32.AND P3, PT, R0, R34, PT ;  /* 0x000000220000720c */ /* 0x000fe20003f64070 */
[----:B------:R-:W-:Y:S01]  /*1a60*/  @!P5 IMAD.IADD R32, R32, 0x1, -R0 ;  /* 0x000000012020d824 */ /* 0x000fe200078e0a00 */
[----:B------:R-:W-:Y:S01]  /*1a70*/  ISETP.GT.U32.AND P1, PT, R0, R33, PT ;  /* 0x000000210000720c */ /* 0x000fe20003f24070 */
[----:B------:R-:W-:Y:S01]  /*1a80*/  IMAD.HI.U32 R11, R4, R35, RZ ;  /* 0x00000023040b7227 */ /* 0x000fe200078e00ff */
[----:B------:R-:W-:-:S02]  /*1a90*/  LOP3.LUT R72, R5, 0xf8, RZ, 0xfc, !PT ;  /* 0x000000f805487812 */ /* 0x000fc400078efcff */
[----:B------:R-:W-:Y:S02]  /*1aa0*/  ISETP.GT.U32.AND P5, PT, R0, R32, PT ;  /* 0x000000200000720c */ /* 0x000fe40003fa4070 */
[----:B------:R-:W-:Y:S01]  /*1ab0*/  IADD3 R36, -R11, RZ, RZ ;  /* 0x000000ff0b247210 */ /* 0x000fe20007ffe1ff */
[----:B------:R-:W-:Y:S01]  /*1ac0*/  IMAD.HI.U32 R11, R4, R37, RZ ;  /* 0x00000025040b7227 */ /* 0x000fe200078e00ff */
[----:B------:R-:W-:Y:S02]  /*1ad0*/  IABS R75, R83 ;  /* 0x00000053004b7213 */ /* 0x000fe40000000000 */
[----:B------:R-:W-:Y:S01]  /*1ae0*/  IABS R77, R84 ;  /* 0x00000054004d7213 */ /* 0x000fe20000000000 */
[--C-:B------:R-:W-:Y:S01]  /*1af0*/  @!P6 IMAD.IADD R31, R31, 0x1, -R0.reuse ;  /* 0x000000011f1fe824 */ /* 0x100fe200078e0a00 */
[----:B------:R-:W-:Y:S01]  /*1b00*/  ISETP.GE.AND P6, PT, R40, RZ, PT ;  /* 0x000000ff2800720c */ /* 0x000fe20003fc6270 */
[----:B------:R-:W-:Y:S01]  /*1b10*/  IMAD R35, R0, R36, R35 ;  /* 0x0000002400237224 */ /* 0x000fe200078e0223 */
[----:B------:R-:W-:Y:S01]  /*1b20*/  LOP3.LUT R40, R5, 0x6c, RZ, 0xfc, !PT ;  /* 0x0000006c05287812 */ /* 0x000fe200078efcff */
[--C-:B------:R-:W-:Y:S01]  /*1b30*/  @!P3 IMAD.IADD R34, R34, 0x1, -R0.reuse ;  /* 0x000000012222b824 */ /* 0x100fe200078e0a00 */
[----:B------:R-:W-:Y:S01]  /*1b40*/  ISETP.GE.AND P3, PT, R41, RZ, PT ;  /* 0x000000ff2900720c */ /* 0x000fe20003f66270 */
[----:B------:R-:W-:Y:S01]  /*1b50*/  IMAD.MOV R11, RZ, RZ, -R11 ;  /* 0x000000ffff0b7224 */ /* 0x000fe200078e0a0b */
[----:B------:R-:W-:Y:S01]  /*1b60*/  IABS R39, R40 ;  /* 0x0000002800277213 */ /* 0x000fe20000000000 */
[--C-:B------:R-:W-:Y:S01]  /*1b70*/  @!P1 IMAD.IADD R33, R33, 0x1, -R0.reuse ;  /* 0x0000000121219824 */ /* 0x100fe200078e0a00 */
[C---:B------:R-:W-:Y:S01]  /*1b80*/  ISETP.GT.U32.AND P1, PT, R0.reuse, R35, PT ;  /* 0x000000230000720c */ /* 0x040fe20003f24070 */
[----:B------:R-:W-:Y:S01]  /*1b90*/  @!P2 IMAD.MOV R31, RZ, RZ, -R31 ;  /* 0x000000ffff1fa224 */ /* 0x000fe200078e0a1f */
[----:B------:R-:W-:Y:S01]  /*1ba0*/  ISETP.GT.U32.AND P2, PT, R0, R34, PT ;  /* 0x000000220000720c */ /* 0x000fe20003f44070 */
[----:B------:R-:W-:Y:S01]  /*1bb0*/  @!P5 IMAD.IADD R32, R32, 0x1, -R0 ;  /* 0x000000012020d824 */ /* 0x000fe200078e0a00 */
[----:B------:R-:W-:Y:S01]  /*1bc0*/  ISETP.GE.AND P5, PT, R38, RZ, PT ;  /* 0x000000ff2600720c */ /* 0x000fe20003fa6270 */
[----:B------:R-:W-:Y:S01]  /*1bd0*/  IMAD R36, R0, R11, R37 ;  /* 0x0000000b00247224 */ /* 0x000fe200078e0225 */
[----:B------:R-:W-:Y:S01]  /*1be0*/  LOP3.LUT R37, R5, 0x70, RZ, 0xfc, !PT ;  /* 0x0000007005257812 */ /* 0x000fe200078efcff */
[----:B------:R-:W-:Y:S01]  /*1bf0*/  IMAD.HI.U32 R11, R4, R39, RZ ;  /* 0x00000027040b7227 */ /* 0x000fe200078e00ff */
[----:B------:R-:W-:-:S02]  /*1c00*/  @!P4 IADD3 R32, -R32, RZ, RZ ;  /* 0x000000ff2020c210 */ /* 0x000fc40007ffe1ff */
[----:B------:R-:W-:Y:S01]  /*1c10*/  ISETP.GT.U32.AND P4, PT, R0, R36, PT ;  /* 0x000000240000720c */ /* 0x000fe20003f84070 */
[----:B------:R-:W-:Y:S01]  /*1c20*/  IMAD.MOV R11, RZ, RZ, -R11 ;  /* 0x000000ffff0b7224 */ /* 0x000fe200078e0a0b */
[----:B------:R-:W-:Y:S01]  /*1c30*/  IABS R41, R37 ;  /* 0x0000002500297213 */ /* 0x000fe20000000000 */
[--C-:B------:R-:W-:Y:S01]  /*1c40*/  @!P1 IMAD.IADD R35, R35, 0x1, -R0.reuse ;  /* 0x0000000123239824 */ /* 0x100fe200078e0a00 */
[----:B------:R-:W-:Y:S01]  /*1c50*/  LOP3.LUT R38, R5, 0x74, RZ, 0xfc, !PT ;  /* 0x0000007405267812 */ /* 0x000fe200078efcff */
[----:B------:R-:W-:Y:S01]  /*1c60*/  @!P2 IMAD.IADD R34, R34, 0x1, -R0 ;  /* 0x000000012222a824 */ /* 0x000fe200078e0a00 */
[----:B------:R-:W-:Y:S01]  /*1c70*/  ISETP.GE.AND P2, PT, R37, RZ, PT ;  /* 0x000000ff2500720c */ /* 0x000fe20003f46270 */
[C---:B------:R-:W-:Y:S01]  /*1c80*/  IMAD R37, R0.reuse, R11, R39 ;  /* 0x0000000b00257224 */ /* 0x040fe200078e0227 */
[----:B------:R-:W-:Y:S01]  /*1c90*/  IABS R39, R38 ;  /* 0x0000002600277213 */ /* 0x000fe20000000000 */
[----:B------:R-:W-:Y:S01]  /*1ca0*/  @!P0 IMAD.MOV R33, RZ, RZ, -R33 ;  /* 0x000000ffff218224 */ /* 0x000fe200078e0a21 */
[C---:B------:R-:W-:Y:S01]  /*1cb0*/  ISETP.GT.U32.AND P0, PT, R0.reuse, R35, PT ;  /* 0x000000230000720c */ /* 0x040fe20003f04070 */
[----:B------:R-:W-:Y:S01]  /*1cc0*/  @!P6 IMAD.MOV R34, RZ, RZ, -R34 ;  /* 0x000000ffff22e224 */ /* 0x000fe200078e0a22 */
[----:B------:R-:W-:Y:S01]  /*1cd0*/  ISETP.GT.U32.AND P6, PT, R0, R37, PT ;  /* 0x000000250000720c */ /* 0x000fe20003fc4070 */
[----:B------:R-:W-:Y:S01]  /*1ce0*/  @!P4 IMAD.IADD R36, R36, 0x1, -R0 ;  /* 0x000000012424c824 */ /* 0x000fe200078e0a00 */
[----:B------:R-:W-:Y:S01]  /*1cf0*/  ISETP.GE.AND P1, PT, R40, RZ, PT ;  /* 0x000000ff2800720c */ /* 0x000fe20003f26270 */
[----:B------:R-:W-:Y:S01]  /*1d00*/  IMAD.HI.U32 R11, R4, R41, RZ ;  /* 0x00000029040b7227 */ /* 0x000fe200078e00ff */
[----:B------:R-:W-:-:S02]  /*1d10*/  IABS R79, R72 ;  /* 0x00000048004f7213 */ /* 0x000fc40000000000 */
[----:B------:R-:W-:Y:S01]  /*1d20*/  ISETP.GT.U32.AND P4, PT, R0, R36, PT ;  /* 0x000000240000720c */ /* 0x000fe20003f84070 */
[----:B------:R-:W-:Y:S01]  /*1d30*/  IMAD.HI.U32 R40, R4, R45, RZ ;  /* 0x0000002d04287227 */ /* 0x000fe200078e00ff */
[----:B------:R-:W-:-:S03]  /*1d40*/  IADD3 R11, -R11, RZ, RZ ;  /* 0x000000ff0b0b7210 */ /* 0x000fc60007ffe1ff */
[--C-:B------:R-:W-:Y:S01]  /*1d50*/  @!P0 IMAD.IADD R35, R35, 0x1, -R0.reuse ;  /* 0x0000000123238824 */ /* 0x100fe200078e0a00 */
[----:B------:R-:W-:Y:S01]  /*1d60*/  ISETP.GE.AND P0, PT, R38, RZ, PT ;  /* 0x000000ff2600720c */ /* 0x000fe20003f06270 */
[----:B------:R-:W-:Y:S02]  /*1d70*/  IMAD R38, R0, R11, R41 ;  /* 0x0000000b00267224 */ /* 0x000fe400078e0229 */
[--C-:B------:R-:W-:Y:S01]  /*1d80*/  @!P6 IMAD.IADD R37, R37, 0x1, -R0.reuse ;  /* 0x000000012525e824 */ /* 0x100fe200078e0a00 */
[----:B------:R-:W-:Y:S01]  /*1d90*/  @!P5 IADD3 R35, -R35, RZ, RZ ;  /* 0x000000ff2323d210 */ /* 0x000fe20007ffe1ff */
[----:B------:R-:W-:Y:S01]  /*1da0*/  IMAD.MOV.U32 R41, RZ, RZ, R39 ;  /* 0x000000ffff297224 */ /* 0x000fe200078e0027 */
[----:B------:R-:W-:Y:S01]  /*1db0*/  ISETP.GE.AND P5, PT, R42, RZ, PT ;  /* 0x000000ff2a00720c */ /* 0x000fe20003fa6270 */
[----:B------:R-:W-:Y:S01]  /*1dc0*/  @!P4 IMAD.IADD R36, R36, 0x1, -R0 ;  /* 0x000000012424c824 */ /* 0x000fe200078e0a00 */
[----:B------:R-:W-:Y:S01]  /*1dd0*/  ISETP.GT.U32.AND P4, PT, R0, R38, PT ;  /* 0x000000260000720c */ /* 0x000fe20003f84070 */
[----:B------:R-:W-:Y:S01]  /*1de0*/  IMAD.HI.U32 R11, R4, R41, RZ ;  /* 0x00000029040b7227 */ /* 0x000fe200078e00ff */
[----:B------:R-:W-:-:S03]  /*1df0*/  ISETP.GT.U32.AND P6, PT, R0, R37, PT ;  /* 0x000000250000720c */ /* 0x000fc60003fc4070 */
[----:B------:R-:W-:-:S04]  /*1e00*/  IMAD.HI.U32 R39, R4, R43, RZ ;  /* 0x0000002b04277227 */ /* 0x000fc800078e00ff */
[----:B------:R-:W-:Y:S02]  /*1e10*/  IMAD.MOV R11, RZ, RZ, -R11 ;  /* 0x000000ffff0b7224 */ /* 0x000fe400078e0a0b */
[----:B------:R-:W-:Y:S02]  /*1e20*/  IMAD.MOV R42, RZ, RZ, -R39 ;  /* 0x000000ffff2a7224 */ /* 0x000fe400078e0a27 */
[----:B------:R-:W-:Y:S01]  /*1e30*/  IMAD R39, R0, R11, R41 ;  /* 0x0000000b00277224 */ /* 0x000fe200078e0229 */
[----:B------:R-:W-:Y:S01]  /*1e40*/  LOP3.LUT R11, R5, 0x80, RZ, 0xfc, !PT ;  /* 0x00000080050b7812 */ /* 0x000fe200078efcff */
[----:B------:R-:W-:Y:S01]  /*1e50*/  @!P4 IMAD.IADD R38, R38, 0x1, -R0 ;  /* 0x000000012626c824 */ /* 0x000fe200078e0a00 */
[----:B------:R-:W-:Y:S01]  /*1e60*/  @!P6 IADD3 R37, R37, -R0, RZ ;  /* 0x800000002525e210 */ /* 0x000fe20007ffe0ff */
[----:B------:R-:W-:Y:S01]  /*1e70*/  @!P3 IMAD.MOV R36, RZ, RZ, -R36 ;  /* 0x000000ffff24b224 */ /* 0x000fe200078e0a24 */
[C---:B------:R-:W-:Y:S01]  /*1e80*/  ISETP.GT.U32.AND P6, PT, R0.reuse, R39, PT ;  /* 0x000000270000720c */ /* 0x040fe20003fc4070 */
[----:B------:R-:W-:Y:S01]  /*1e90*/  IMAD.MOV R44, RZ, RZ, -R40 ;  /* 0x000000ffff2c7224 */ /* 0x000fe200078e0a28 */
[C---:B------:R-:W-:Y:S01]  /*1ea0*/  ISETP.GT.U32.AND P3, PT, R0.reuse, R38, PT ;  /* 0x000000260000720c */ /* 0x040fe20003f64070 */
[C---:B------:R-:W-:Y:S01]  /*1eb0*/  IMAD R40, R0.reuse, R42, R43 ;  /* 0x0000002a00287224 */ /* 0x040fe200078e022b */
[----:B------:R-:W-:Y:S01]  /*1ec0*/  LOP3.LUT R42, R5, 0x84, RZ, 0xfc, !PT ;  /* 0x00000084052a7812 */ /* 0x000fe200078efcff */
[----:B------:R-:W-:Y:S01]  /*1ed0*/  IMAD R41, R0, R44, R45 ;  /* 0x0000002c00297224 */ /* 0x000fe200078e022d */
[----:B------:R-:W-:Y:S01]  /*1ee0*/  IABS R45, R11 ;  /* 0x0000000b002d7213 */ /* 0x000fe20000000000 */
[----:B------:R-:W-:Y:S01]  /*1ef0*/  @!P1 IMAD.MOV R37, RZ, RZ, -R37 ;  /* 0x000000ffff259224 */ /* 0x000fe200078e0a25 */
[----:B------:R-:W-:Y:S01]  /*1f00*/  IABS R47, R42 ;  /* 0x0000002a002f7213 */ /* 0x000fe20000000000 */
[----:B------:R-:W-:Y:S01]  /*1f10*/  IMAD.HI.U32 R43, R4, R49, RZ ;  /* 0x00000031042b7227 */ /* 0x000fe200078e00ff */
[----:B------:R-:W-:-:S02]  /*1f20*/  ISETP.GE.AND P1, PT, R11, RZ, PT ;  /* 0x000000ff0b00720c */ /* 0x000fc40003f26270 */
[----:B------:R-:W-:Y:S01]  /*1f30*/  ISETP.GE.AND P4, PT, R46, RZ, PT ;  /* 0x000000ff2e00720c */ /* 0x000fe20003f86270 */
[--C-:B------:R-:W-:Y:S02]  /*1f40*/  @!P6 IMAD.IADD R39, R39, 0x1, -R0.reuse ;  /* 0x000000012727e824 */ /* 0x100fe400078e0a00 */
[----:B------:R-:W-:Y:S01]  /*1f50*/  @!P3 IMAD.IADD R38, R38, 0x1, -R0 ;  /* 0x000000012626b824 */ /* 0x000fe200078e0a00 */
[----:B------:R-:W-:Y:S01]  /*1f60*/  ISETP.GE.AND P3, PT, R42, RZ, PT ;  /* 0x000000ff2a00720c */ /* 0x000fe20003f66270 */
[----:B------:R-:W-:Y:S01]  /*1f70*/  IMAD.HI.U32 R11, R4, R45, RZ ;  /* 0x0000002d040b7227 */ /* 0x000fe200078e00ff */
[----:B------:R-:W-:-:S03]  /*1f80*/  ISETP.GT.U32.AND P6, PT, R0, R39, PT ;  /* 0x000000270000720c */ /* 0x000fc60003fc4070 */
[----:B------:R-:W-:Y:S01]  /*1f90*/  @!P2 IMAD.MOV R38, RZ, RZ, -R38 ;  /* 0x000000ffff26a224 */ /* 0x000fe200078e0a26 */
[----:B------:R-:W-:Y:S01]  /*1fa0*/  ISETP.GT.U32.AND P2, PT, R0, R40, PT ;  /* 0x000000280000720c */ /* 0x000fe20003f44070 */
[----:B------:R-:W-:-:S04]  /*1fb0*/  IMAD.HI.U32 R42, R4, R47, RZ ;  /* 0x0000002f042a7227 */ /* 0x000fc800078e00ff */
[----:B------:R-:W-:Y:S01]  /*1fc0*/  IMAD.MOV R11, RZ, RZ, -R11 ;  /* 0x000000ffff0b7224 */ /* 0x000fe200078e0a0b */
[----:B------:R-:W-:Y:S01]  /*1fd0*/  IADD3 R44, -R42, RZ, RZ ;  /* 0x000000ff2a2c7210 */ /* 0x000fe20007ffe1ff */
[----:B------:R-:W-:Y:S02]  /*1fe0*/  IMAD.MOV R46, RZ, RZ, -R43 ;  /* 0x000000ffff2e7224 */ /* 0x000fe400078e0a2b */
[--C-:B------:R-:W-:Y:S01]  /*1ff0*/  @!P6 IMAD.IADD R39, R39, 0x1, -R0.reuse ;  /* 0x000000012727e824 */ /* 0x100fe200078e0a00 */
[C---:B------:R-:W-:Y:S01]  /*2000*/  ISETP.GT.U32.AND P6, PT, R0.reuse, R41, PT ;  /* 0x000000290000720c */ /* 0x040fe20003fc4070 */
[----:B------:R-:W-:Y:S02]  /*2010*/  IMAD R42, R0, R11, R45 ;  /* 0x0000000b002a7224 */ /* 0x000fe400078e022d */
[----:B------:R-:W-:Y:S02]  /*2020*/  @!P2 IMAD.IADD R40, R40, 0x1, -R0 ;  /* 0x000000012828a824 */ /* 0x000fe400078e0a00 */
[----:B------:R-:W-:Y:S01]  /*2030*/  IMAD.HI.U32 R11, R4, R51, RZ ;  /* 0x00000033040b7227 */ /* 0x000fe200078e00ff */
[----:B------:R-:W-:-:S03]  /*2040*/  ISETP.GT.U32.AND P2, PT, R0, R42, PT ;  /* 0x0000002a0000720c */ /* 0x000fc60003f44070 */
[----:B------:R-:W-:Y:S02]  /*2050*/  IMAD R43, R0, R44, R47 ;  /* 0x0000002c002b7224 */ /* 0x000fe400078e022f */
[----:B------:R-:W-:Y:S02]  /*2060*/  IMAD.HI.U32 R44, R4, R53, RZ ;  /* 0x00000035042c7227 */ /* 0x000fe400078e00ff */
[----:B------:R-:W-:Y:S02]  /*2070*/  @!P6 IADD3 R41, R41, -R0, RZ ;  /* 0x800000002929e210 */ /* 0x000fe40007ffe0ff */
[C---:B------:R-:W-:Y:S01]  /*2080*/  ISETP.GT.U32.AND P6, PT, R0.reuse, R40, PT ;  /* 0x000000280000720c */ /* 0x040fe20003fc4070 */
[----:B------:R-:W-:Y:S02]  /*2090*/  IMAD.MOV R11, RZ, RZ, -R11 ;  /* 0x000000ffff0b7224 */ /* 0x000fe400078e0a0b */
[----:B------:R-:W-:Y:S01]  /*20a0*/  IMAD R45, R0, R46, R49 ;  /* 0x0000002e002d7224 */ /* 0x000fe200078e0231 */
[----:B------:R-:W-:Y:S01]  /*20b0*/  IABS R49, R55 ;  /* 0x0000003700317213 */ /* 0x000fe20000000000 */
[----:B------:R-:W-:Y:S01]  /*20c0*/  @!P2 IMAD.IADD R42, R42, 0x1, -R0 ;  /* 0x000000012a2aa824 */ /* 0x000fe200078e0a00 */
[----:B------:R-:W-:Y:S01]  /*20d0*/  ISETP.GT.U32.AND P2, PT, R0, R41, PT ;  /* 0x000000290000720c */ /* 0x000fe20003f44070 */
[----:B------:R-:W-:-:S02]  /*20e0*/  @!P0 IMAD.MOV R39, RZ, RZ, -R39 ;  /* 0x000000ffff278224 */ /* 0x000fc400078e0a27 */
[----:B------:R-:W-:Y:S01]  /*20f0*/  IMAD.MOV R46, RZ, RZ, -R44 ;  /* 0x000000ffff2e7224 */ /* 0x000fe200078e0a2c */
[C---:B------:R-:W-:Y:S01]  /*2100*/  ISETP.GT.U32.AND P0, PT, R0.reuse, R42, PT ;  /* 0x0000002a0000720c */ /* 0x040fe20003f04070 */
[----:B------:R-:W-:Y:S01]  /*2110*/  IMAD R44, R0, R11, R51 ;  /* 0x0000000b002c7224 */ /* 0x000fe200078e0233 */
[----:B------:R-:W-:Y:S01]  /*2120*/  IABS R51, R56 ;  /* 0x0000003800337213 */ /* 0x000fe20000000000 */
[----:B------:R-:W-:Y:S01]  /*2130*/  @!P6 IMAD.IADD R40, R40, 0x1, -R0 ;  /* 0x000000012828e824 */ /* 0x000fe200078e0a00 */
[C---:B------:R-:W-:Y:S01]  /*2140*/  ISETP.GT.U32.AND P6, PT, R0.reuse, R43, PT ;  /* 0x0000002b0000720c */ /* 0x040fe20003fc4070 */
[C---:B------:R-:W-:Y:S01]  /*2150*/  IMAD R46, R0.reuse, R46, R53 ;  /* 0x0000002e002e7224 */ /* 0x040fe200078e0235 */
[----:B------:R-:W-:Y:S01]  /*2160*/  IABS R53, R57 ;  /* 0x0000003900357213 */ /* 0x000fe20000000000 */
[----:B------:R-:W-:Y:S01]  /*2170*/  @!P5 IMAD.MOV R40, RZ, RZ, -R40 ;  /* 0x000000ffff28d224 */ /* 0x000fe200078e0a28 */
[C---:B------:R-:W-:Y:S01]  /*2180*/  ISETP.GT.U32.AND P5, PT, R0.reuse, R45, PT ;  /* 0x0000002d0000720c */ /* 0x040fe20003fa4070 */
[----:B------:R-:W-:Y:S01]  /*2190*/  @!P2 IMAD.IADD R41, R41, 0x1, -R0 ;  /* 0x000000012929a824 */ /* 0x000fe200078e0a00 */
[----:B------:R-:W-:Y:S01]  /*21a0*/  ISETP.GT.U32.AND P2, PT, R0, R44, PT ;  /* 0x0000002c0000720c */ /* 0x000fe20003f44070 */
[----:B------:R-:W-:-:S04]  /*21b0*/  IMAD.HI.U32 R11, R4, R49, RZ ;  /* 0x00000031040b7227 */ /* 0x000fc800078e00ff */
[--C-:B------:R-:W-:Y:S01]  /*21c0*/  @!P0 IMAD.IADD R42, R42, 0x1, -R0.reuse ;  /* 0x000000012a2a8824 */ /* 0x100fe200078e0a00 */
[----:B------:R-:W-:Y:S01]  /*21d0*/  ISETP.GT.U32.AND P0, PT, R0, R46, PT ;  /* 0x0000002e0000720c */ /* 0x000fe20003f04070 */
[----:B------:R-:W-:Y:S01]  /*21e0*/  @!P6 IMAD.IADD R43, R43, 0x1, -R0 ;  /* 0x000000012b2be824 */ /* 0x000fe200078e0a00 */
[----:B------:R-:W-:Y:S01]  /*21f0*/  ISETP.GE.AND P6, PT, R50, RZ, PT ;  /* 0x000000ff3200720c */ /* 0x000fe20003fc6270 */
[----:B------:R-:W-:-:S04]  /*2200*/  IMAD.HI.U32 R47, R4, R51, RZ ;  /* 0x00000033042f7227 */ /* 0x000fc800078e00ff */
[--C-:B------:R-:W-:Y:S01]  /*2210*/  @!P5 IMAD.IADD R45, R45, 0x1, -R0.reuse ;  /* 0x000000012d2dd824 */ /* 0x100fe200078e0a00 */
[----:B------:R-:W-:Y:S01]  /*2220*/  ISETP.GT.U32.AND P5, PT, R0, R43, PT ;  /* 0x0000002b0000720c */ /* 0x000fe20003fa4070 */
[----:B------:R-:W-:Y:S01]  /*2230*/  @!P2 IMAD.IADD R44, R44, 0x1, -R0 ;  /* 0x000000012c2ca824 */ /* 0x000fe200078e0a00 */
[----:B------:R-:W-:Y:S01]  /*2240*/  IADD3 R48, -R47, RZ, RZ ;  /* 0x000000ff2f307210 */ /* 0x000fe20007ffe1ff */
[----:B------:R-:W-:Y:S01]  /*2250*/  @!P4 IMAD.MOV R41, RZ, RZ, -R41 ;  /* 0x000000ffff29c224 */ /* 0x000fe200078e0a29 */
[C---:B------:R-:W-:Y:S01]  /*2260*/  ISETP.GT.U32.AND P2, PT, R0.reuse, R45, PT ;  /* 0x0000002d0000720c */ /* 0x040fe20003f44070 */
[----:B------:R-:W-:Y:S01]  /*2270*/  IMAD.MOV R11, RZ, RZ, -R11 ;  /* 0x000000ffff0b7224 */ /* 0x000fe200078e0a0b */
[C---:B------:R-:W-:Y:S01]  /*2280*/  ISETP.GT.U32.AND P4, PT, R0.reuse, R44, PT ;  /* 0x0000002c0000720c */ /* 0x040fe20003f84070 */
[----:B------:R-:W-:Y:S01]  /*2290*/  IMAD R48, R0, R48, R51 ;  /* 0x0000003000307224 */ /* 0x000fe200078e0233 */
[----:B------:R-:W-:Y:S01]  /*22a0*/  @!P0 IADD3 R46, R46, -R0, RZ ;  /* 0x800000002e2e8210 */ /* 0x000fe20007ffe0ff */
[----:B------:R-:W-:Y:S01]  /*22b0*/  IMAD R47, R0, R11, R49 ;  /* 0x0000000b002f7224 */ /* 0x000fe200078e0231 */
[----:B------:R-:W-:Y:S01]  /*22c0*/  IABS R51, R58 ;  /* 0x0000003a00337213 */ /* 0x000fe20000000000 */
[----:B------:R-:W-:Y:S01]  /*22d0*/  IMAD.HI.U32 R11, R4, R53, RZ ;  /* 0x00000035040b7227 */ /* 0x000fe200078e00ff */
[----:B------:R-:W-:-:S03]  /*22e0*/  ISETP.GT.U32.AND P0, PT, R0, R46, PT ;  /* 0x0000002e0000720c */ /* 0x000fc60003f04070 */
[----:B------:R-:W-:Y:S02]  /*22f0*/  IMAD.MOV R11, RZ, RZ, -R11 ;  /* 0x000000ffff0b7224 */ /* 0x000fe400078e0a0b */
[----:B------:R-:W-:Y:S01]  /*2300*/  @!P1 IMAD.MOV R42, RZ, RZ, -R42 ;  /* 0x000000ffff2a9224 */ /* 0x000fe200078e0a2a */
[----:B------:R-:W-:Y:S01]  /*2310*/  ISETP.GT.U32.AND P1, PT, R0, R47, PT ;  /* 0x0000002f0000720c */ /* 0x000fe20003f24070 */
[--C-:B------:R-:W-:Y:S01]  /*2320*/  @!P5 IMAD.IADD R43, R43, 0x1, -R0.reuse ;  /* 0x000000012b2bd824 */ /* 0x100fe200078e0a00 */
[----:B------:R-:W-:Y:S01]  /*2330*/  ISETP.GE.AND P5, PT, R52, RZ, PT ;  /* 0x000000ff3400720c */ /* 0x000fe20003fa6270 */
[----:B------:R-:W-:Y:S01]  /*2340*/  @!P2 IMAD.IADD R45, R45, 0x1, -R0 ;  /* 0x000000012d2da824 */ /* 0x000fe200078e0a00 */
[----:B------:R-:W-:Y:S01]  /*2350*/  @!P4 IADD3 R44, R44, -R0, RZ ;  /* 0x800000002c2cc210 */ /* 0x000fe20007ffe0ff */
[C---:B------:R-:W-:Y:S01]  /*2360*/  IMAD R49, R0.reuse, R11, R53 ;  /* 0x0000000b00317224 */ /* 0x040fe200078e0235 */
[----:B------:R-:W-:Y:S01]  /*2370*/  ISETP.GT.U32.AND P2, PT, R0, R48, PT ;  /* 0x000000300000720c */ /* 0x000fe20003f44070 */
[----:B------:R-:W-:Y:S01]  /*2380*/  IMAD.HI.U32 R11, R4, R51, RZ ;  /* 0x00000033040b7227 */ /* 0x000fe200078e00ff */
[----:B------:R-:W-:-:S02]  /*2390*/  ISETP.GE.AND P4, PT, R54, RZ, PT ;  /* 0x000000ff3600720c */ /* 0x000fc40003f86270 */
[----:B------:R-:W-:Y:S01]  /*23a0*/  LOP3.LUT R54, R5, 0xa4, RZ, 0xfc, !PT ;  /* 0x000000a405367812 */ /* 0x000fe200078efcff */
[----:B------:R-:W-:Y:S02]  /*23b0*/  IMAD.MOV R11, RZ, RZ, -R11 ;  /* 0x000000ffff0b7224 */ /* 0x000fe400078e0a0b */
[--C-:B------:R-:W-:Y:S01]  /*23c0*/  @!P0 IMAD.IADD R46, R46, 0x1, -R0.reuse ;  /* 0x000000012e2e8824 */ /* 0x100fe200078e0a00 */
[----:B------:R-:W-:Y:S01]  /*23d0*/  IABS R50, R54 ;  /* 0x0000003600327213 */ /* 0x000fe20000000000 */
[C---:B------:R-:W-:Y:S01]  /*23e0*/  IMAD R11, R0.reuse, R11, R51 ;  /* 0x0000000b000b7224 */ /* 0x040fe200078e0233 */
[C---:B------:R-:W-:Y:S01]  /*23f0*/  ISETP.GT.U32.AND P0, PT, R0.reuse, R49, PT ;  /* 0x000000310000720c */ /* 0x040fe20003f04070 */
[----:B------:R-:W-:Y:S01]  /*2400*/  @!P1 IMAD.IADD R47, R47, 0x1, -R0 ;  /* 0x000000012f2f9824 */ /* 0x000fe200078e0a00 */
[----:B------:R-:W-:Y:S01]  /*2410*/  ISETP.GE.AND P1, PT, R55, RZ, PT ;  /* 0x000000ff3700720c */ /* 0x000fe20003f26270 */
[----:B------:R-:W-:Y:S01]  /*2420*/  IMAD.MOV.U32 R51, RZ, RZ, R50 ;  /* 0x000000ffff337224 */ /* 0x000fe200078e0032 */
[----:B------:R-:W-:Y:S01]  /*2430*/  LOP3.LUT R55, R5, 0xa8, RZ, 0xfc, !PT ;  /* 0x000000a805377812 */ /* 0x000fe200078efcff */
[----:B------:R-:W-:Y:S01]  /*2440*/  @!P5 IMAD.MOV R44, RZ, RZ, -R44 ;  /* 0x000000ffff2cd224 */ /* 0x000fe200078e0a2c */
[----:B------:R-:W-:Y:S01]  /*2450*/  ISETP.GT.U32.AND P5, PT, R0, R11, PT ;  /* 0x0000000b0000720c */ /* 0x000fe20003fa4070 */
[----:B------:R-:W-:Y:S01]  /*2460*/  @!P2 IMAD.IADD R48, R48, 0x1, -R0 ;  /* 0x000000013030a824 */ /* 0x000fe200078e0a00 */
[----:B------:R-:W-:Y:S01]  /*2470*/  IABS R53, R55 ;  /* 0x0000003700357213 */ /* 0x000fe20000000000 */
[----:B------:R-:W-:Y:S01]  /*2480*/  IMAD.HI.U32 R50, R4, R51, RZ ;  /* 0x0000003304327227 */ /* 0x000fe200078e00ff */
[----:B------:R-:W-:-:S02]  /*2490*/  ISETP.GE.AND P2, PT, R56, RZ, PT ;  /* 0x000000ff3800720c */ /* 0x000fc40003f46270 */
[----:B------:R-:W-:Y:S01]  /*24a0*/  LOP3.LUT R56, R5, 0xb0, RZ, 0xfc, !PT ;  /* 0x000000b005387812 */ /* 0x000fe200078efcff */
[----:B------:R-:W-:Y:S01]  /*24b0*/  @!P6 IMAD.MOV R45, RZ, RZ, -R45 ;  /* 0x000000ffff2de224 */ /* 0x000fe200078e0a2d */
[C---:B------:R-:W-:Y:S01]  /*24c0*/  ISETP.GT.U32.AND P6, PT, R0.reuse, R48, PT ;  /* 0x000000300000720c */ /* 0x040fe20003fc4070 */
[----:B------:R-:W-:Y:S01]  /*24d0*/  IMAD.MOV R50, RZ, RZ, -R50 ;  /* 0x000000ffff327224 */ /* 0x000fe200078e0a32 */
[----:B------:R-:W-:Y:S01]  /*24e0*/  @!P0 IADD3 R49, R49, -R0, RZ ;  /* 0x8000000031318210 */ /* 0x000fe20007ffe0ff */
[----:B------:R-:W-:Y:S01]  /*24f0*/  @!P3 IMAD.MOV R43, RZ, RZ, -R43 ;  /* 0x000000ffff2bb224 */ /* 0x000fe200078e0a2b */
[C---:B------:R-:W-:Y:S01]  /*2500*/  ISETP.GT.U32.AND P0, PT, R0.reuse, R47, PT ;  /* 0x0000002f0000720c */ /* 0x040fe20003f04070 */
[C---:B------:R-:W-:Y:S01]  /*2510*/  IMAD R51, R0.reuse, R50, R51 ;  /* 0x0000003200337224 */ /* 0x040fe200078e0233 */
[----:B------:R-:W-:Y:S01]  /*2520*/  ISETP.GT.U32.AND P3, PT, R0, R49, PT ;  /* 0x000000310000720c */ /* 0x000fe20003f64070 */
[----:B------:R-:W-:-:S04]  /*2530*/  IMAD.HI.U32 R52, R4, R53, RZ ;  /* 0x0000003504347227 */ /* 0x000fc800078e00ff */
[----:B------:R-:W-:Y:S01]  /*2540*/  @!P5 IMAD.IADD R11, R11, 0x1, -R0 ;  /* 0x000000010b0bd824 */ /* 0x000fe200078e0a00 */
[----:B------:R-:W-:Y:S01]  /*2550*/  ISETP.GT.U32.AND P5, PT, R0, R51, PT ;  /* 0x000000330000720c */ /* 0x000fe20003fa4070 */
[----:B------:R-:W-:Y:S02]  /*2560*/  IMAD.MOV R52, RZ, RZ, -R52 ;  /* 0x000000ffff347224 */ /* 0x000fe400078e0a34 */
[----:B------:R-:W-:Y:S01]  /*2570*/  @!P6 IMAD.IADD R48, R48, 0x1, -R0 ;  /* 0x000000013030e824 */ /* 0x000fe200078e0a00 */
[----:B------:R-:W-:Y:S01]  /*2580*/  ISETP.GE.AND P6, PT, R54, RZ, PT ;  /* 0x000000ff3600720c */ /* 0x000fe20003fc6270 */
[C---:B------:R-:W-:Y:S01]  /*2590*/  IMAD R53, R0.reuse, R52, R53 ;  /* 0x0000003400357224 */ /* 0x040fe200078e0235 */
[----:B------:R-:W-:Y:S01]  /*25a0*/  LOP3.LUT R54, R5, 0xac, RZ, 0xfc, !PT ;  /* 0x000000ac05367812 */ /* 0x000fe200078efcff */
[----:B------:R-:W-:Y:S01]  /*25b0*/  @!P2 IMAD.MOV R48, RZ, RZ, -R48 ;  /* 0x000000ffff30a224 */ /* 0x000fe200078e0a30 */
[----:B------:R-:W-:Y:S01]  /*25c0*/  @!P0 IADD3 R47, R47, -R0, RZ ;  /* 0x800000002f2f8210 */ /* 0x000fe20007ffe0ff */
[----:B------:R-:W-:Y:S01]  /*25d0*/  @!P3 IMAD.IADD R49, R49, 0x1, -R0 ;  /* 0x000000013131b824 */ /* 0x000fe200078e0a00 */
[----:B------:R-:W-:Y:S01]  /*25e0*/  ISETP.GT.U32.AND P2, PT, R0, R53, PT ;  /* 0x000000350000720c */ /* 0x000fe20003f44070 */
[----:B------:R-:W-:Y:S01]  /*25f0*/  @!P4 IMAD.MOV R46, RZ, RZ, -R46 ;  /* 0x000000ffff2ec224 */ /* 0x000fe200078e0a2e */
[----:B------:R-:W-:Y:S01]  /*2600*/  ISETP.GE.AND P3, PT, R55, RZ, PT ;  /* 0x000000ff3700720c */ /* 0x000fe20003f66270 */
[----:B------:R-:W-:Y:S01]  /*2610*/  @!P5 IMAD.IADD R51, R51, 0x1, -R0 ;  /* 0x000000013333d824 */ /* 0x000fe200078e0a00 */
[----:B------:R-:W-:-:S02]  /*2620*/  IABS R55, R54 ;  /* 0x0000003600377213 */ /* 0x000fc40000000000 */
[----:B------:R-:W-:Y:S02]  /*2630*/  ISETP.GT.U32.AND P5, PT, R0, R11, PT ;  /* 0x0000000b0000720c */ /* 0x000fe40003fa4070 */
[----:B------:R-:W-:Y:S01]  /*2640*/  ISETP.GE.AND P4, PT, R57, RZ, PT ;  /* 0x000000ff3900720c */ /* 0x000fe20003f86270 */
[----:B------:R-:W-:Y:S01]  /*2650*/  IMAD.HI.U32 R50, R4, R55, RZ ;  /* 0x0000003704327227 */ /* 0x000fe200078e00ff */
[----:B------:R-:W-:Y:S02]  /*2660*/  IABS R57, R56 ;  /* 0x0000003800397213 */ /* 0x000fe40000000000 */
[----:B------:R-:W-:Y:S01]  /*2670*/  ISETP.GE.AND P0, PT, R58, RZ, PT ;  /* 0x000000ff3a00720c */ /* 0x000fe20003f06270 */
[----:B------:R-:W-:Y:S01]  /*2680*/  IMAD.MOV R52, RZ, RZ, -R50 ;  /* 0x000000ffff347224 */ /* 0x000fe200078e0a32 */
[----:B------:R-:W-:Y:S01]  /*2690*/  LOP3.LUT R58, R5, 0xb4, RZ, 0xfc, !PT ;  /* 0x000000b4053a7812 */ /* 0x000fe200078efcff */
[----:B------:R-:W-:Y:S01]  /*26a0*/  IMAD.HI.U32 R50, R4, R57, RZ ;  /* 0x0000003904327227 */ /* 0x000fe200078e00ff */
[----:B------:R-:W-:-:S02]  /*26b0*/  @!P1 IADD3 R47, -R47, RZ, RZ ;  /* 0x000000ff2f2f9210 */ /* 0x000fc40007ffe1ff */
[----:B------:R-:W-:Y:S01]  /*26c0*/  IABS R59, R58 ;  /* 0x0000003a003b7213 */ /* 0x000fe20000000000 */
[----:B------:R-:W-:Y:S01]  /*26d0*/  @!P2 IMAD.IADD R53, R53, 0x1, -R0 ;  /* 0x000000013535a824 */ /* 0x000fe200078e0a00 */
[C---:B------:R-:W-:Y:S01]  /*26e0*/  ISETP.GT.U32.AND P1, PT, R0.reuse, R51, PT ;  /* 0x000000330000720c */ /* 0x040fe20003f24070 */
[C---:B------:R-:W-:Y:S02]  /*26f0*/  IMAD R55, R0.reuse, R52, R55 ;  /* 0x0000003400377224 */ /* 0x040fe400078e0237 */
[----:B------:R-:W-:Y:S01]  /*2700*/  IMAD.MOV R50, RZ, RZ, -R50 ;  /* 0x000000ffff327224 */ /* 0x000fe200078e0a32 */
[C---:B------:R-:W-:Y:S01]  /*2710*/  ISETP.GT.U32.AND P2, PT, R0.reuse, R53, PT ;  /* 0x000000350000720c */ /* 0x040fe20003f44070 */
[----:B------:R-:W-:Y:S01]  /*2720*/  @!P5 IMAD.IADD R11, R11, 0x1, -R0 ;  /* 0x000000010b0bd824 */ /* 0x000fe200078e0a00 */
[----:B------:R-:W-:Y:S01]  /*2730*/  ISETP.GT.U32.AND P5, PT, R0, R55, PT ;  /* 0x000000370000720c */ /* 0x000fe20003fa4070 */
[----:B------:R-:W-:-:S04]  /*2740*/  IMAD.HI.U32 R52, R4, R59, RZ ;  /* 0x0000003b04347227 */ /* 0x000fc800078e00ff */
[----:B------:R-:W-:Y:S02]  /*2750*/  IMAD R57, R0, R50, R57 ;  /* 0x0000003200397224 */ /* 0x000fe400078e0239 */
[----:B------:R-:W-:Y:S01]  /*2760*/  IMAD.MOV.U32 R50, RZ, RZ, R11 ;  /* 0x000000ffff327224 */ /* 0x000fe200078e000b */
[-C--:B------:R-:W-:Y:S01]  /*2770*/  @!P1 IADD3 R51, R51, -R0.reuse, RZ ;  /* 0x8000000033339210 */ /* 0x080fe20007ffe0ff */
[----:B------:R-:W-:Y:S01]  /*2780*/  IMAD.MOV R11, RZ, RZ, -R52 ;  /* 0x000000ffff0b7224 */ /* 0x000fe200078e0a34 */
[----:B------:R-:W-:Y:S01]  /*2790*/  ISETP.GE.AND P1, PT, R56, RZ, PT ;  /* 0x000000ff3800720c */ /* 0x000fe20003f26270 */
[----:B------:R-:W-:Y:S02]  /*27a0*/  @!P2 IMAD.IADD R53, R53, 0x1, -R0 ;  /* 0x000000013535a824 */ /* 0x000fe400078e0a00 */
[----:B------:R-:W-:Y:S01]  /*27b0*/  IMAD R11, R0, R11, R59 ;  /* 0x0000000b000b7224 */ /* 0x000fe200078e023b */
[----:B------:R-:W-:Y:S01]  /*27c0*/  @!P5 IADD3 R55, R55, -R0, RZ ;  /* 0x800000003737d210 */ /* 0x000fe20007ffe0ff */
[----:B------:R-:W-:Y:S01]  /*27d0*/  IMAD.MOV.U32 R52, RZ, RZ, R51 ;  /* 0x000000ffff347224 */ /* 0x000fe200078e0033 */
[----:B------:R-:W-:Y:S01]  /*27e0*/  ISETP.GE.AND P5, PT, R58, RZ, PT ;  /* 0x000000ff3a00720c */ /* 0x000fe20003fa6270 */
[----:B------:R-:W-:Y:S01]  /*27f0*/  @!P4 IMAD.MOV R49, RZ, RZ, -R49 ;  /* 0x000000ffff31c224 */ /* 0x000fe200078e0a31 */
[C---:B------:R-:W-:Y:S01]  /*2800*/  ISETP.GT.U32.AND P2, PT, R0.reuse, R11, PT ;  /* 0x0000000b0000720c */ /* 0x040fe20003f44070 */
[----:B------:R-:W-:Y:S01]  /*2810*/  @!P6 IMAD.MOV R52, RZ, RZ, -R52 ;  /* 0x000000ffff34e224 */ /* 0x000fe200078e0a34 */
[----:B------:R-:W-:Y:S01]  /*2820*/  ISETP.GT.U32.AND P6, PT, R0, R55, PT ;  /* 0x000000370000720c */ /* 0x000fe20003fc4070 */
[----:B------:R-:W-:Y:S01]  /*2830*/  @!P0 IMAD.MOV R50, RZ, RZ, -R50 ;  /* 0x000000ffff328224 */ /* 0x000fe200078e0a32 */
[----:B------:R-:W-:Y:S01]  /*2840*/  ISETP.GE.AND P4, PT, R54, RZ, PT ;  /* 0x000000ff3600720c */ /* 0x000fe20003f86270 */
[----:B------:R-:W-:Y:S01]  /*2850*/  IMAD.HI.U32 R54, R4, R61, RZ ;  /* 0x0000003d04367227 */ /* 0x000fe200078e00ff */
[----:B------:R-:W-:-:S02]  /*2860*/  LOP3.LUT R58, R5, 0xbc, RZ, 0xfc, !PT ;  /* 0x000000bc053a7812 */ /* 0x000fc400078efcff */
[----:B------:R-:W-:Y:S01]  /*2870*/  ISETP.GT.U32.AND P0, PT, R0, R57, PT ;  /* 0x000000390000720c */ /* 0x000fe20003f04070 */
[----:B------:R-:W-:Y:S01]  /*2880*/  IMAD.MOV R54, RZ, RZ, -R54 ;  /* 0x000000ffff367224 */ /* 0x000fe200078e0a36 */
[----:B------:R-:W-:-:S03]  /*2890*/  IABS R59, R58 ;  /* 0x0000003a003b7213 */ /* 0x000fc60000000000 */
[----:B------:R-:W-:Y:S02]  /*28a0*/  @!P2 IMAD.IADD R11, R11, 0x1, -R0 ;  /* 0x000000010b0ba824 */ /* 0x000fe400078e0a00 */
[C---:B------:R-:W-:Y:S01]  /*28b0*/  IMAD R51, R0.reuse, R54, R61 ;  /* 0x0000003600337224 */ /* 0x040fe200078e023d */
[----:B------:R-:W-:Y:S01]  /*28c0*/  @!P6 IADD3 R55, R55, -R0, RZ ;  /* 0x800000003737e210 */ /* 0x000fe20007ffe0ff */
[----:B------:R-:W-:Y:S01]  /*28d0*/  IMAD.MOV.U32 R54, RZ, RZ, R53 ;  /* 0x000000ffff367224 */ /* 0x000fe200078e0035 */
[----:B------:R-:W-:Y:S01]  /*28e0*/  ISETP.GT.U32.AND P2, PT, R0, R11, PT ;  /* 0x0000000b0000720c */ /* 0x000fe20003f44070 */
[----:B------:R-:W-:Y:S01]  /*28f0*/  IMAD.HI.U32 R53, R4, R59, RZ ;  /* 0x0000003b04357227 */ /* 0x000fe200078e00ff */
[----:B------:R-:W-:Y:S02]  /*2900*/  IABS R61, R62 ;  /* 0x0000003e003d7213 */ /* 0x000fe40000000000 */
[----:B------:R-:W-:Y:S01]  /*2910*/  ISETP.GT.U32.AND P6, PT, R0, R51, PT ;  /* 0x000000330000720c */ /* 0x000fe20003fc4070 */
[----:B------:R-:W-:-:S02]  /*2920*/  IMAD.MOV.U32 R56, RZ, RZ, R55 ;  /* 0x000000ffff387224 */ /* 0x000fc400078e0037 */
[----:B------:R-:W-:-:S04]  /*2930*/  IMAD.HI.U32 R55, R4, R61, RZ ;  /* 0x0000003d04377227 */ /* 0x000fc800078e00ff */
[----:B------:R-:W-:Y:S01]  /*2940*/  @!P4 IMAD.MOV R56, RZ, RZ, -R56 ;  /* 0x000000ffff38c224 */ /* 0x000fe200078e0a38 */
[----:B------:R-:W-:Y:S01]  /*2950*/  IADD3 R55, -R55, RZ, RZ ;  /* 0x000000ff37377210 */ /* 0x000fe20007ffe1ff */
[--C-:B------:R-:W-:Y:S01]  /*2960*/  @!P2 IMAD.IADD R11, R11, 0x1, -R0.reuse ;  /* 0x000000010b0ba824 */ /* 0x100fe200078e0a00 */
[----:B------:R-:W-:Y:S01]  /*2970*/  ISETP.GE.AND P4, PT, R58, RZ, PT ;  /* 0x000000ff3a00720c */ /* 0x000fe20003f86270 */
[----:B------:R-:W-:Y:S02]  /*2980*/  IMAD.MOV R53, RZ, RZ, -R53 ;  /* 0x000000ffff357224 */ /* 0x000fe400078e0a35 */
[----:B------:R-:W-:Y:S02]  /*2990*/  IMAD.MOV.U32 R58, RZ, RZ, R11 ;  /* 0x000000ffff3a7224 */ /* 0x000fe400078e000b */
[C---:B------:R-:W-:Y:S02]  /*29a0*/  IMAD R55, R0.reuse, R55, R61 ;  /* 0x0000003700377224 */ /* 0x040fe400078e023d */
[----:B------:R-:W-:Y:S01]  /*29b0*/  IMAD R53, R0, R53, R59 ;  /* 0x0000003500357224 */ /* 0x000fe200078e023b */
[----:B------:R-:W-:Y:S01]  /*29c0*/  @!P5 IADD3 R58, -R58, RZ, RZ ;  /* 0x000000ff3a3ad210 */ /* 0x000fe20007ffe1ff */
[--C-:B------:R-:W-:Y:S01]  /*29d0*/  @!P0 IMAD.IADD R57, R57, 0x1, -R0.reuse ;  /* 0x0000000139398824 */ /* 0x100fe200078e0a00 */
[C---:B------:R-:W-:Y:S01]  /*29e0*/  ISETP.GT.U32.AND P5, PT, R0.reuse, R55, PT ;  /* 0x000000370000720c */ /* 0x040fe20003fa4070 */
[----:B------:R-:W-:Y:S01]  /*29f0*/  @!P6 IMAD.IADD R51, R51, 0x1, -R0 ;  /* 0x000000013333e824 */ /* 0x000fe200078e0a00 */
[C---:B------:R-:W-:Y:S01]  /*2a00*/  ISETP.GT.U32.AND P2, PT, R0.reuse, R53, PT ;  /* 0x000000350000720c */ /* 0x040fe20003f44070 */
[----:B------:R-:W-:Y:S01]  /*2a10*/  @!P3 IMAD.MOV R54, RZ, RZ, -R54 ;  /* 0x000000ffff36b224 */ /* 0x000fe200078e0a36 */
[----:B------:R-:W-:Y:S01]  /*2a20*/  ISETP.GT.U32.AND P0, PT, R0, R57, PT ;  /* 0x000000390000720c */ /* 0x000fe20003f04070 */
[----:B------:R-:W-:Y:S01]  /*2a30*/  IMAD.HI.U32 R61, R4, R69, RZ ;  /* 0x00000045043d7227 */ /* 0x000fe200078e00ff */
[----:B------:R-:W-:-:S02]  /*2a40*/  LOP3.LUT R59, R5, 0xc4, RZ, 0xfc, !PT ;  /* 0x000000c4053b7812 */ /* 0x000fc400078efcff */
[----:B------:R-:W-:Y:S01]  /*2a50*/  ISETP.GT.U32.AND P6, PT, R0, R51, PT ;  /* 0x000000330000720c */ /* 0x000fe20003fc4070 */
[----:B------:R-:W-:Y:S01]  /*2a60*/  IMAD.MOV R61, RZ, RZ, -R61 ;  /* 0x000000ffff3d7224 */ /* 0x000fe200078e0a3d */
[----:B------:R-:W-:Y:S02]  /*2a70*/  IABS R63, R59 ;  /* 0x0000003b003f7213 */ /* 0x000fe40000000000 */
[----:B------:R-:W-:Y:S01]  /*2a80*/  ISETP.GE.AND P3, PT, R60, RZ, PT ;  /* 0x000000ff3c00720c */ /* 0x000fe20003f66270 */
[--C-:B------:R-:W-:Y:S01]  /*2a90*/  @!P5 IMAD.IADD R55, R55, 0x1, -R0.reuse ;  /* 0x000000013737d824 */ /* 0x100fe200078e0a00 */
[----:B------:R-:W-:Y:S01]  /*2aa0*/  LOP3.LUT R60, R5, 0xc8, RZ, 0xfc, !PT ;  /* 0x000000c8053c7812 */ /* 0x000fe200078efcff */
[----:B------:R-:W-:Y:S02]  /*2ab0*/  @!P2 IMAD.IADD R53, R53, 0x1, -R0 ;  /* 0x000000013535a824 */ /* 0x000fe400078e0a00 */
[----:B------:R-:W-:Y:S01]  /*2ac0*/  IMAD.HI.U32 R11, R4, R63, RZ ;  /* 0x0000003f040b7227 */ /* 0x000fe200078e00ff */
[----:B------:R-:W-:-:S02]  /*2ad0*/  ISETP.GT.U32.AND P5, PT, R0, R55, PT ;  /* 0x000000370000720c */ /* 0x000fc40003fa4070 */
[----:B------:R-:W-:Y:S01]  /*2ae0*/  ISETP.GT.U32.AND P2, PT, R0, R53, PT ;  /* 0x000000350000720c */ /* 0x000fe20003f44070 */
[--C-:B------:R-:W-:Y:S01]  /*2af0*/  @!P0 IMAD.IADD R57, R57, 0x1, -R0.reuse ;  /* 0x0000000139398824 */ /* 0x100fe200078e0a00 */
[----:B------:R-:W-:Y:S01]  /*2b00*/  ISETP.GE.AND P0, PT, R62, RZ, PT ;  /* 0x000000ff3e00720c */ /* 0x000fe20003f06270 */
[--C-:B------:R-:W-:Y:S01]  /*2b10*/  @!P6 IMAD.IADD R51, R51, 0x1, -R0.reuse ;  /* 0x000000013333e824 */ /* 0x100fe200078e0a00 */
[----:B------:R-:W-:Y:S01]  /*2b20*/  IADD3 R11, -R11, RZ, RZ ;  /* 0x000000ff0b0b7210 */ /* 0x000fe20007ffe1ff */
[----:B------:R-:W-:Y:S01]  /*2b30*/  @!P1 IMAD.MOV R57, RZ, RZ, -R57 ;  /* 0x000000ffff399224 */ /* 0x000fe200078e0a39 */
[----:B------:R-:W-:Y:S01]  /*2b40*/  LOP3.LUT R62, R5, 0xcc, RZ, 0xfc, !PT ;  /* 0x000000cc053e7812 */ /* 0x000fe200078efcff */
[C---:B------:R-:W-:Y:S01]  /*2b50*/  IMAD R61, R0.reuse, R61, R69 ;  /* 0x0000003d003d7224 */ /* 0x040fe200078e0245 */
[----:B------:R-:W-:Y:S01]  /*2b60*/  IABS R65, R60 ;  /* 0x0000003c00417213 */ /* 0x000fe20000000000 */
[----:B------:R-:W-:Y:S01]  /*2b70*/  IMAD R11, R0, R11, R63 ;  /* 0x0000000b000b7224 */ /* 0x000fe200078e023f */
[----:B------:R-:W-:Y:S01]  /*2b80*/  IABS R67, R62 ;  /* 0x0000003e00437213 */ /* 0x000fe20000000000 */
[----:B------:R-:W-:Y:S01]  /*2b90*/  @!P5 IMAD.IADD R55, R55, 0x1, -R0 ;  /* 0x000000013737d824 */ /* 0x000fe200078e0a00 */
[----:B------:R-:W-:Y:S01]  /*2ba0*/  ISETP.GE.AND P1, PT, R59, RZ, PT ;  /* 0x000000ff3b00720c */ /* 0x000fe20003f26270 */
[----:B------:R-:W-:Y:S01]  /*2bb0*/  IMAD.HI.U32 R59, R4, R65, RZ ;  /* 0x00000041043b7227 */ /* 0x000fe200078e00ff */
[----:B------:R-:W-:-:S02]  /*2bc0*/  ISETP.GE.AND P6, PT, R60, RZ, PT ;  /* 0x000000ff3c00720c */ /* 0x000fc40003fc6270 */
[----:B------:R-:W-:Y:S01]  /*2bd0*/  ISETP.GT.U32.AND P5, PT, R0, R11, PT ;  /* 0x0000000b0000720c */ /* 0x000fe20003fa4070 */
[----:B------:R-:W-:Y:S01]  /*2be0*/  IMAD.MOV.U32 R60, RZ, RZ, R51 ;  /* 0x000000ffff3c7224 */ /* 0x000fe200078e0033 */
[----:B------:R-:W-:Y:S01]  /*2bf0*/  IABS R69, R76 ;  /* 0x0000004c00457213 */ /* 0x000fe20000000000 */
[----:B------:R-:W-:-:S04]  /*2c00*/  IMAD.HI.U32 R51, R4, R67, RZ ;  /* 0x0000004304337227 */ /* 0x000fc800078e00ff */
[----:B------:R-:W-:Y:S02]  /*2c10*/  IMAD.MOV R59, RZ, RZ, -R59 ;  /* 0x000000ffff3b7224 */ /* 0x000fe400078e0a3b */
[----:B------:R-:W-:Y:S01]  /*2c20*/  @!P3 IMAD.MOV R60, RZ, RZ, -R60 ;  /* 0x000000ffff3cb224 */ /* 0x000fe200078e0a3c */
[----:B------:R-:W-:Y:S01]  /*2c30*/  ISETP.GE.AND P3, PT, R62, RZ, PT ;  /* 0x000000ff3e00720c */ /* 0x000fe20003f66270 */
[----:B------:R-:W-:Y:S01]  /*2c40*/  @!P2 IMAD.IADD R53, R53, 0x1, -R0 ;  /* 0x000000013535a824 */ /* 0x000fe200078e0a00 */
[----:B------:R-:W-:Y:S01]  /*2c50*/  ISETP.GE.AND P2, PT, R64, RZ, PT ;  /* 0x000000ff4000720c */ /* 0x000fe20003f46270 */
[----:B------:R-:W-:Y:S02]  /*2c60*/  IMAD.MOV R62, RZ, RZ, -R51 ;  /* 0x000000ffff3e7224 */ /* 0x000fe400078e0a33 */
[----:B------:R-:W-:Y:S02]  /*2c70*/  IMAD R51, R0, R59, R65 ;  /* 0x0000003b00337224 */ /* 0x000fe400078e0241 */
[----:B------:R-:W-:-:S02]  /*2c80*/  IMAD.MOV.U32 R64, RZ, RZ, R55 ;  /* 0x000000ffff407224 */ /* 0x000fc400078e0037 */
[----:B------:R-:W-:Y:S02]  /*2c90*/  @!P5 IMAD.IADD R11, R11, 0x1, -R0 ;  /* 0x000000010b0bd824 */ /* 0x000fe400078e0a00 */
[----:B------:R-:W-:Y:S01]  /*2ca0*/  @!P0 IMAD.MOV R64, RZ, RZ, -R64 ;  /* 0x000000ffff408224 */ /* 0x000fe200078e0a40 */
[C---:B------:R-:W-:Y:S01]  /*2cb0*/  ISETP.GT.U32.AND P0, PT, R0.reuse, R51, PT ;  /* 0x000000330000720c */ /* 0x040fe20003f04070 */
[C---:B------:R-:W-:Y:S01]  /*2cc0*/  IMAD R59, R0.reuse, R62, R67 ;  /* 0x0000003e003b7224 */ /* 0x040fe200078e0243 */
[----:B------:R-:W-:Y:S01]  /*2cd0*/  ISETP.GT.U32.AND P5, PT, R0, R11, PT ;  /* 0x0000000b0000720c */ /* 0x000fe20003fa4070 */
[C---:B------:R-:W-:Y:S01]  /*2ce0*/  IMAD.HI.U32 R63, R4.reuse, R69, RZ ;  /* 0x00000045043f7227 */ /* 0x040fe200078e00ff */
[----:B------:R-:W-:Y:S02]  /*2cf0*/  MOV R62, R53 ;  /* 0x00000035003e7202 */ /* 0x000fe40000000f00 */
[----:B------:R-:W-:Y:S01]  /*2d00*/  LOP3.LUT R53, R5, 0xd4, RZ, 0xfc, !PT ;  /* 0x000000d405357812 */ /* 0x000fe200078efcff */
[----:B------:R-:W-:Y:S01]  /*2d10*/  IMAD.HI.U32 R65, R4, R71, RZ ;  /* 0x0000004704417227 */ /* 0x000fe200078e00ff */
[----:B------:R-:W-:-:S02]  /*2d20*/  IABS R67, R74 ;  /* 0x0000004a00437213 */ /* 0x000fc40000000000 */
[----:B------:R-:W-:Y:S01]  /*2d30*/  IABS R55, R53 ;  /* 0x0000003500377213 */ /* 0x000fe20000000000 */
[----:B------:R-:W-:Y:S01]  /*2d40*/  @!P4 IMAD.MOV R62, RZ, RZ, -R62 ;  /* 0x000000ffff3ec224 */ /* 0x000fe200078e0a3e */
[----:B------:R-:W-:Y:S01]  /*2d50*/  ISETP.GE.AND P4, PT, R53, RZ, PT ;  /* 0x000000ff3500720c */ /* 0x000fe20003f86270 */
[----:B------:R-:W-:Y:S02]  /*2d60*/  @!P0 IMAD.IADD R51, R51, 0x1, -R0 ;  /* 0x0000000133338824 */ /* 0x000fe400078e0a00 */
[----:B------:R-:W-:-:S03]  /*2d70*/  IMAD.HI.U32 R53, R4, R55, RZ ;  /* 0x0000003704357227 */ /* 0x000fc600078e00ff */
[C---:B------:R-:W-:Y:S01]  /*2d80*/  ISETP.GT.U32.AND P0, PT, R0.reuse, R51, PT ;  /* 0x000000330000720c */ /* 0x040fe20003f04070 */
[--C-:B------:R-:W-:Y:S01]  /*2d90*/  @!P5 IMAD.IADD R11, R11, 0x1, -R0.reuse ;  /* 0x000000010b0bd824 */ /* 0x100fe200078e0a00 */
[C---:B------:R-:W-:Y:S01]  /*2da0*/  ISETP.GT.U32.AND P5, PT, R0.reuse, R59, PT ;  /* 0x0000003b0000720c */ /* 0x040fe20003fa4070 */
[----:B------:R-:W-:Y:S01]  /*2db0*/  IMAD.MOV R68, RZ, RZ, -R63 ;  /* 0x000000ffff447224 */ /* 0x000fe200078e0a3f */
[----:B------:R-:W-:Y:S01]  /*2dc0*/  IADD3 R53, -R53, RZ, RZ ;  /* 0x000000ff35357210 */ /* 0x000fe20007ffe1ff */
[----:B------:R-:W-:Y:S02]  /*2dd0*/  IMAD.MOV R70, RZ, RZ, -R65 ;  /* 0x000000ffff467224 */ /* 0x000fe400078e0a41 */
[C---:B------:R-:W-:Y:S02]  /*2de0*/  IMAD R65, R0.reuse, R68, R69 ;  /* 0x0000004400417224 */ /* 0x040fe400078e0245 */
[C---:B------:R-:W-:Y:S02]  /*2df0*/  IMAD R55, R0.reuse, R53, R55 ;  /* 0x0000003500377224 */ /* 0x040fe400078e0237 */
[C---:B------:R-:W-:Y:S01]  /*2e00*/  IMAD R69, R0.reuse, R66, R73 ;  /* 0x0000004200457224 */ /* 0x040fe200078e0249 */
[----:B------:R-:W-:Y:S01]  /*2e10*/  IABS R73, R82 ;  /* 0x0000005200497213 */ /* 0x000fe20000000000 */
[--C-:B------:R-:W-:Y:S01]  /*2e20*/  @!P0 IMAD.IADD R51, R51, 0x1, -R0.reuse ;  /* 0x0000000133338824 */ /* 0x100fe200078e0a00 */
[C---:B------:R-:W-:Y:S01]  /*2e30*/  ISETP.GT.U32.AND P0, PT, R0.reuse, R61, PT ;  /* 0x0000003d0000720c */ /* 0x040fe20003f04070 */
[----:B------:R-:W-:Y:S01]  /*2e40*/  @!P5 IMAD.IADD R59, R59, 0x1, -R0 ;  /* 0x000000013b3bd824 */ /* 0x000fe200078e0a00 */
[----:B------:R-:W-:Y:S01]  /*2e50*/  ISETP.GT.U32.AND P5, PT, R0, R55, PT ;  /* 0x000000370000720c */ /* 0x000fe20003fa4070 */
[----:B------:R-:W-:-:S02]  /*2e60*/  IMAD.MOV.U32 R66, RZ, RZ, R11 ;  /* 0x000000ffff427224 */ /* 0x000fc400078e000b */
[----:B------:R-:W-:-:S04]  /*2e70*/  IMAD.HI.U32 R53, R4, R67, RZ ;  /* 0x0000004304357227 */ /* 0x000fc800078e00ff */
[----:B------:R-:W-:Y:S02]  /*2e80*/  @!P1 IMAD.MOV R66, RZ, RZ, -R66 ;  /* 0x000000ffff429224 */ /* 0x000fe400078e0a42 */
[----:B------:R-:W-:Y:S02]  /*2e90*/  IMAD.MOV R53, RZ, RZ, -R53 ;  /* 0x000000ffff357224 */ /* 0x000fe400078e0a35 */
[--C-:B------:R-:W-:Y:S01]  /*2ea0*/  @!P0 IMAD.IADD R61, R61, 0x1, -R0.reuse ;  /* 0x000000013d3d8824 */ /* 0x100fe200078e0a00 */
[C---:B------:R-:W-:Y:S01]  /*2eb0*/  ISETP.GT.U32.AND P0, PT, R0.reuse, R59, PT ;  /* 0x0000003b0000720c */ /* 0x040fe20003f04070 */
[----:B------:R-:W-:Y:S02]  /*2ec0*/  @!P5 IMAD.IADD R55, R55, 0x1, -R0 ;  /* 0x000000013737d824 */ /* 0x000fe400078e0a00 */
[C---:B------:R-:W-:Y:S01]  /*2ed0*/  IMAD R63, R0.reuse, R53, R67 ;  /* 0x00000035003f7224 */ /* 0x040fe200078e0243 */
[C---:B------:R-:W-:Y:S01]  /*2ee0*/  ISETP.GT.U32.AND P5, PT, R0.reuse, R61, PT ;  /* 0x0000003d0000720c */ /* 0x040fe20003fa4070 */
[C---:B------:R-:W-:Y:S01]  /*2ef0*/  IMAD R67, R0.reuse, R70, R71 ;  /* 0x0000004600437224 */ /* 0x040fe200078e0247 */
[----:B------:R-:W-:Y:S01]  /*2f00*/  ISETP.GT.U32.AND P1, PT, R0, R55, PT ;  /* 0x000000370000720c */ /* 0x000fe20003f24070 */
[----:B------:R-:W-:Y:S01]  /*2f10*/  IMAD.HI.U32 R5, R4, R77, RZ ;  /* 0x0000004d04057227 */ /* 0x000fe200078e00ff */
[----:B------:R-:W-:-:S03]  /*2f20*/  IABS R71, R81 ;  /* 0x0000005100477213 */ /* 0x000fc60000000000 */
[----:B------:R-:W-:Y:S01]  /*2f30*/  IMAD.MOV.U32 R68, RZ, RZ, R51 ;  /* 0x000000ffff447224 */ /* 0x000fe200078e0033 */
[----:B------:R-:W-:Y:S01]  /*2f40*/  IABS R51, R10 ;  /* 0x0000000a00337213 */ /* 0x000fe20000000000 */
[----:B------:R-:W-:Y:S01]  /*2f50*/  @!P0 IMAD.IADD R59, R59, 0x1, -R0 ;  /* 0x000000013b3b8824 */ /* 0x000fe200078e0a00 */
[----:B------:R-:W-:Y:S01]  /*2f60*/  ISETP.GT.U32.AND P0, PT, R0, R63, PT ;  /* 0x0000003f0000720c */ /* 0x000fe20003f04070 */
[----:B------:R-:W-:-:S04]  /*2f70*/  IMAD.HI.U32 R11, R4, R71, RZ ;  /* 0x00000047040b7227 */ /* 0x000fc800078e00ff */
[--C-:B------:R-:W-:Y:S01]  /*2f80*/  @!P5 IMAD.IADD R61, R61, 0x1, -R0.reuse ;  /* 0x000000013d3dd824 */ /* 0x100fe200078e0a00 */
[C---:B------:R-:W-:Y:S01]  /*2f90*/  ISETP.GT.U32.AND P5, PT, R0.reuse, R65, PT ;  /* 0x000000410000720c */ /* 0x040fe20003fa4070 */
[----:B------:R-:W-:Y:S01]  /*2fa0*/  @!P1 IMAD.IADD R55, R55, 0x1, -R0 ;  /* 0x0000000137379824 */ /* 0x000fe200078e0a00 */
[----:B------:R-:W-:Y:S01]  /*2fb0*/  ISETP.GT.U32.AND P1, PT, R0, R67, PT ;  /* 0x000000430000720c */ /* 0x000fe20003f24070 */
[----:B------:R-:W-:Y:S01]  /*2fc0*/  @!P6 IMAD.MOV R68, RZ, RZ, -R68 ;  /* 0x000000ffff44e224 */ /* 0x000fe200078e0a44 */
[----:B------:R-:W-:Y:S01]  /*2fd0*/  IADD3 R53, -R11, RZ, RZ ;  /* 0x000000ff0b357210 */ /* 0x000fe20007ffe1ff */
[----:B------:R-:W-:Y:S01]  /*2fe0*/  IMAD.HI.U32 R11, R4, R73, RZ ;  /* 0x00000049040b7227 */ /* 0x000fe200078e00ff */
[----:B------:R-:W-:Y:S02]  /*2ff0*/  @!P2 IADD3 R61, -R61, RZ, RZ ;  /* 0x000000ff3d3da210 */ /* 0x000fe40007ffe1ff */
[----:B------:R-:W-:Y:S01]  /*3000*/  @!P0 IADD3 R63, R63, -R0, RZ ;  /* 0x800000003f3f8210 */ /* 0x000fe20007ffe0ff */
[----:B------:R-:W-:Y:S01]  /*3010*/  IMAD.MOV R11, RZ, RZ, -R11 ;  /* 0x000000ffff0b7224 */ /* 0x000fe200078e0a0b */
[C---:B------:R-:W-:Y:S01]  /*3020*/  ISETP.GT.U32.AND P0, PT, R0.reuse, R69, PT ;  /* 0x000000450000720c */ /* 0x040fe20003f04070 */
[----:B------:R-:W-:-:S02]  /*3030*/  IMAD R71, R0, R53, R71 ;  /* 0x0000003500477224 */ /* 0x000fc400078e0247 */
[--C-:B------:R-:W-:Y:S01]  /*3040*/  @!P5 IMAD.IADD R65, R65, 0x1, -R0.reuse ;  /* 0x000000014141d824 */ /* 0x100fe200078e0a00 */
[C---:B------:R-:W-:Y:S01]  /*3050*/  ISETP.GT.U32.AND P5, PT, R0.reuse, R63, PT ;  /* 0x0000003f0000720c */ /* 0x040fe20003fa4070 */
[----:B------:R-:W-:Y:S02]  /*3060*/  @!P1 IMAD.IADD R67, R67, 0x1, -R0 ;  /* 0x0000000143439824 */ /* 0x000fe400078e0a00 */
[C---:B------:R-:W-:Y:S01]  /*3070*/  IMAD R73, R0.reuse, R11, R73 ;  /* 0x0000000b00497224 */ /* 0x040fe200078e0249 */
[----:B------:R-:W-:Y:S01]  /*3080*/  ISETP.GT.U32.AND P1, PT, R0, R65, PT ;  /* 0x000000410000720c */ /* 0x000fe20003f24070 */
[----:B------:R-:W-:Y:S01]  /*3090*/  IMAD.HI.U32 R53, R4, R75, RZ ;  /* 0x0000004b04357227 */ /* 0x000fe200078e00ff */
[----:B------:R-:W-:-:S03]  /*30a0*/  ISETP.GT.U32.AND P6, PT, R0, R67, PT ;  /* 0x000000430000720c */ /* 0x000fc60003fc4070 */
[----:B------:R-:W-:Y:S01]  /*30b0*/  @!P0 IADD3 R69, R69, -R0, RZ ;  /* 0x8000000045458210 */ /* 0x000fe20007ffe0ff */
[----:B------:R-:W-:-:S03]  /*30c0*/  IMAD.HI.U32 R4, R4, R79, RZ ;  /* 0x0000004f04047227 */ /* 0x000fc600078e00ff */
[----:B------:R-:W-:Y:S01]  /*30d0*/  ISETP.GT.U32.AND P0, PT, R0, R69, PT ;  /* 0x000000450000720c */ /* 0x000fe20003f04070 */
[----:B------:R-:W-:Y:S02]  /*30e0*/  IMAD.MOV R53, RZ, RZ, -R53 ;  /* 0x000000ffff357224 */ /* 0x000fe400078e0a35 */
[----:B------:R-:W-:Y:S02]  /*30f0*/  VIADD R11, R10, 0x80 ;  /* 0x000000800a0b7836 */ /* 0x000fe40000000000 */
[----:B------:R-:W-:Y:S01]  /*3100*/  @!P1 IMAD.IADD R65, R65, 0x1, -R0 ;  /* 0x0000000141419824 */ /* 0x000fe200078e0a00 */
[C---:B------:R-:W-:Y:S01]  /*3110*/  ISETP.GT.U32.AND P1, PT, R0.reuse, R73, PT ;  /* 0x000000490000720c */ /* 0x040fe20003f24070 */
[----:B------:R-:W-:Y:S01]  /*3120*/  IMAD.MOV R4, RZ, RZ, -R4 ;  /* 0x000000ffff047224 */ /* 0x000fe200078e0a04 */
[----:B------:R-:W-:Y:S01]  /*3130*/  @!P6 IADD3 R67, R67, -R0, RZ ;  /* 0x800000004343e210 */ /* 0x000fe20007ffe0ff */
[----:B------:R-:W-:Y:S01]  /*3140*/  IMAD R75, R0, R53, R75 ;  /* 0x00000035004b7224 */ /* 0x000fe200078e024b */
[----:B------:R-:W-:Y:S01]  /*3150*/  IABS R53, R11 ;  /* 0x0000000b00357213 */ /* 0x000fe20000000000 */
[----:B------:R-:W-:-:S02]  /*3160*/  IMAD.MOV R5, RZ, RZ, -R5 ;  /* 0x000000ffff057224 */ /* 0x000fc400078e0a05 */
[C---:B------:R-:W-:Y:S01]  /*3170*/  IMAD R79, R0.reuse, R4, R79 ;  /* 0x00000004004f7224 */ /* 0x040fe200078e024f */
[----:B------:R-:W-:Y:S01]  /*3180*/  ISETP.GT.U32.AND P6, PT, R0, R75, PT ;  /* 0x0000004b0000720c */ /* 0x000fe20003fc4070 */
[----:B------:R-:W-:-:S04]  /*3190*/  IMAD.HI.U32 R4, R3, R51, RZ ;  /* 0x0000003303047227 */ /* 0x000fc800078e00ff */
[----:B------:R-:W-:Y:S02]  /*31a0*/  IMAD R77, R0, R5, R77 ;  /* 0x00000005004d7224 */ /* 0x000fe400078e024d */
[----:B------:R-:W-:-:S04]  /*31b0*/  IMAD.HI.U32 R3, R3, R53, RZ ;  /* 0x0000003503037227 */ /* 0x000fc800078e00ff */
[--C-:B------:R-:W-:Y:S01]  /*31c0*/  @!P1 IMAD.IADD R73, R73, 0x1, -R0.reuse ;  /* 0x0000000149499824 */ /* 0x100fe200078e0a00 */
[C---:B------:R-:W-:Y:S01]  /*31d0*/  ISETP.GT.U32.AND P1, PT, R0.reuse, R79, PT ;  /* 0x0000004f0000720c */ /* 0x040fe20003f24070 */
[----:B------:R-:W-:Y:S01]  /*31e0*/  @!P0 IMAD.IADD R69, R69, 0x1, -R0 ;  /* 0x0000000145458824 */ /* 0x000fe200078e0a00 */
[C---:B------:R-:W-:Y:S01]  /*31f0*/  ISETP.GT.U32.AND P0, PT, R0.reuse, R77, PT ;  /* 0x0000004d0000720c */ /* 0x040fe20003f04070 */
[----:B------:R-:W-:Y:S01]  /*3200*/  IMAD.MOV R4, RZ, RZ, -R4 ;  /* 0x000000ffff047224 */ /* 0x000fe200078e0a04 */
[----:B------:R-:W-:Y:S01]  /*3210*/  IADD3 R3, -R3, RZ, RZ ;  /* 0x000000ff03037210 */ /* 0x000fe20007ffe1ff */
[----:B------:R-:W-:Y:S01]  /*3220*/  @!P5 IMAD.IADD R63, R63, 0x1, -R0 ;  /* 0x000000013f3fd824 */ /* 0x000fe200078e0a00 */
[----:B------:R-:W-:Y:S01]  /*3230*/  ISETP.GT.U32.AND P5, PT, R0, R71, PT ;  /* 0x000000470000720c */ /* 0x000fe20003fa4070 */
[C---:B------:R-:W-:Y:S01]  /*3240*/  IMAD R51, R2.reuse, R4, R51 ;  /* 0x0000000402337224 */ /* 0x040fe200078e0233 */
[----:B------:R-:W-:Y:S01]  /*3250*/  SHF.R.U32.HI R4, RZ, 0x1, R86 ;  /* 0x00000001ff047819 */ /* 0x000fe20000011656 */
[----:B------:R-:W-:-:S02]  /*3260*/  IMAD R53, R2, R3, R53 ;  /* 0x0000000302357224 */ /* 0x000fc400078e0235 */
[----:B------:R-:W-:Y:S01]  /*3270*/  IMAD.MOV.U32 R70, RZ, RZ, R55 ;  /* 0x000000ffff467224 */ /* 0x000fe200078e0037 */
[----:B------:R-:W-:Y:S01]  /*3280*/  LOP3.LUT R55, RZ, R85, RZ, 0x33, !PT ;  /* 0x00000055ff377212 */ /* 0x000fe200078e33ff */
[--C-:B------:R-:W-:Y:S01]  /*3290*/  @!P1 IMAD.IADD R79, R79, 0x1, -R0.reuse ;  /* 0x000000014f4f9824 */ /* 0x100fe200078e0a00 */
[C---:B------:R-:W-:Y:S01]  /*32a0*/  ISETP.GT.U32.AND P2, PT, R2.reuse, R53, PT ;  /* 0x000000350200720c */ /* 0x040fe20003f44070 */
[----:B------:R-:W-:Y:S01]  /*32b0*/  @!P0 IMAD.IADD R77, R77, 0x1, -R0 ;  /* 0x000000014d4d8824 */ /* 0x000fe200078e0a00 */
[----:B------:R-:W-:Y:S01]  /*32c0*/  ISETP.GT.U32.AND P1, PT, R2, R51, PT ;  /* 0x000000330200720c */ /* 0x000fe20003f24070 */
[----:B------:R-:W-:Y:S01]  /*32d0*/  @!P4 IMAD.MOV R70, RZ, RZ, -R70 ;  /* 0x000000ffff46c224 */ /* 0x000fe200078e0a46 */
[----:B------:R-:W-:Y:S01]  /*32e0*/  ISETP.GE.AND P0, PT, R78, RZ, PT ;  /* 0x000000ff4e00720c */ /* 0x000fe20003f06270 */
[--C-:B------:R-:W-:Y:S01]  /*32f0*/  @!P5 IMAD.IADD R71, R71, 0x1, -R0.reuse ;  /* 0x000000014747d824 */ /* 0x100fe200078e0a00 */
[----:B------:R-:W-:Y:S01]  /*3300*/  ISETP.GT.U32.AND P4, PT, R0, R73, PT ;  /* 0x000000490000720c */ /* 0x000fe20003f84070 */
[----:B------:R-:W-:Y:S01]  /*3310*/  @!P6 IMAD.IADD R75, R75, 0x1, -R0 ;  /* 0x000000014b4be824 */ /* 0x000fe200078e0a00 */
[----:B------:R-:W-:Y:S01]  /*3320*/  ISETP.GE.AND P5, PT, R74, RZ, PT ;  /* 0x000000ff4a00720c */ /* 0x000fe20003fa6270 */
[----:B------:R-:W-:Y:S01]  /*3330*/  @!P3 IMAD.MOV R59, RZ, RZ, -R59 ;  /* 0x000000ffff3bb224 */ /* 0x000fe200078e0a3b */
[----:B------:R-:W-:Y:S01]  /*3340*/  ISETP.GE.AND P6, PT, R76, RZ, PT ;  /* 0x000000ff4c00720c */ /* 0x000fe20003fc6270 */
[----:B------:R-:W-:Y:S01]  /*3350*/  IMAD.SHL.U32 R3, R147, 0x4, RZ ;  /* 0x0000000493037824 */ /* 0x000fe200078e00ff */
[----:B------:R-:W-:Y:S01]  /*3360*/  ISETP.GT.U32.AND P3, PT, R0, R71, PT ;  /* 0x000000470000720c */ /* 0x000fe20003f64070 */
[----:B------:R-:W-:-:S02]  /*3370*/  @!P2 IMAD.IADD R53, R53, 0x1, -R2 ;  /* 0x000000013535a824 */ /* 0x000fc400078e0a02 */
[----:B------:R-:W-:Y:S01]  /*3380*/  @!P1 IMAD.IADD R51, R51, 0x1, -R2 ;  /* 0x0000000133339824 */ /* 0x000fe200078e0a02 */
[----:B------:R-:W-:Y:S02]  /*3390*/  ISETP.GT.U32.AND P1, PT, R0, R79, PT ;  /* 0x0000004f0000720c */ /* 0x000fe40003f24070 */
[----:B------:R-:W-:Y:S01]  /*33a0*/  @!P0 IADD3 R67, -R67, RZ, RZ ;  /* 0x000000ff43438210 */ /* 0x000fe20007ffe1ff */
[--C-:B------:R-:W-:Y:S01]  /*33b0*/  @!P4 IMAD.IADD R73, R73, 0x1, -R0.reuse ;  /* 0x000000014949c824 */ /* 0x100fe200078e0a00 */
[C---:B------:R-:W-:Y:S01]  /*33c0*/  ISETP.GT.U32.AND P0, PT, R2.reuse, R53, PT ;  /* 0x000000350200720c */ /* 0x040fe20003f04070 */
[----:B------:R-:W-:Y:S01]  /*33d0*/  @!P5 IMAD.MOV R63, RZ, RZ, -R63 ;  /* 0x000000ffff3fd224 */ /* 0x000fe200078e0a3f */
[----:B------:R-:W-:Y:S01]  /*33e0*/  ISETP.GE.AND P4, PT, R81, RZ, PT ;  /* 0x000000ff5100720c */ /* 0x000fe20003f86270 */
[----:B------:R-:W-:Y:S01]  /*33f0*/  @!P6 IMAD.MOV R65, RZ, RZ, -R65 ;  /* 0x000000ffff41e224 */ /* 0x000fe200078e0a41 */
[----:B------:R-:W-:Y:S01]  /*3400*/  ISETP.GT.U32.AND P2, PT, R2, R51, PT ;  /* 0x000000330200720c */ /* 0x000fe20003f44070 */
[----:B------:R-:W-:Y:S01]  /*3410*/  @!P3 IMAD.IADD R71, R71, 0x1, -R0 ;  /* 0x000000014747b824 */ /* 0x000fe200078e0a00 */
[----:B------:R-:W-:-:S02]  /*3420*/  ISETP.GT.U32.AND P6, PT, R0, R75, PT ;  /* 0x0000004b0000720c */ /* 0x000fc40003fc4070 */
[----:B------:R-:W-:Y:S01]  /*3430*/  ISETP.GT.U32.AND P5, PT, R0, R77, PT ;  /* 0x0000004d0000720c */ /* 0x000fe20003fa4070 */
[----:B------:R-:W-:Y:S01]  /*3440*/  @!P1 IMAD.IADD R79, R79, 0x1, -R0 ;  /* 0x000000014f4f9824 */ /* 0x000fe200078e0a00 */
[----:B------:R-:W-:Y:S02]  /*3450*/  LOP3.LUT R235, R3, R4, RZ, 0x3c, !PT ;  /* 0x0000000403eb7212 */ /* 0x000fe400078e3cff */
[----:B------:R-:W1:Y:S01]  /*3460*/  LDC.64 R4, c[0x0][0x230] ;  /* 0x00008c00ff047b82 */ /* 0x000e620000000a00 */
[----:B------:R-:W-:Y:S01]  /*3470*/  ISETP.GE.AND P3, PT, R80, RZ, PT ;  /* 0x000000ff5000720c */ /* 0x000fe20003f66270 */
[----:B------:R-:W-:Y:S01]  /*3480*/  @!P0 IMAD.IADD R53, R53, 0x1, -R2 ;  /* 0x0000000135358824 */ /* 0x000fe200078e0a02 */
[----:B------:R-:W-:Y:S01]  /*3490*/  ISETP.GE.AND P1, PT, R84, RZ, PT ;  /* 0x000000ff5400720c */ /* 0x000fe20003f26270 */
[----:B------:R-:W-:Y:S01]  /*34a0*/  @!P4 IMAD.MOV R71, RZ, RZ, -R71 ;  /* 0x000000ffff47c224 */ /* 0x000fe200078e0a47 */
[----:B------:R-:W-:Y:S01]  /*34b0*/  @!P2 IADD3 R51, R51, -R2, RZ ;  /* 0x800000023333a210 */ /* 0x000fe20007ffe0ff */
[----:B------:R-:W-:Y:S01]  /*34c0*/  STL [R1+0x854], R235 ;  /* 0x000854eb01007387 */ /* 0x000fe20000100800 */
[----:B------:R-:W-:Y:S01]  /*34d0*/  ISETP.GE.AND P0, PT, R10, RZ, PT ;  /* 0x000000ff0a00720c */ /* 0x000fe20003f06270 */
[----:B------:R-:W3:Y:S01]  /*34e0*/  LDC.64 R2, c[0x0][0x238] ;  /* 0x00008e00ff027b82 */ /* 0x000ee20000000a00 */
[----:B------:R-:W-:Y:S01]  /*34f0*/  ISETP.GE.AND P4, PT, R11, RZ, PT ;  /* 0x000000ff0b00720c */ /* 0x000fe20003f86270 */
[--C-:B------:R-:W-:Y:S01]  /*3500*/  @!P6 IMAD.IADD R75, R75, 0x1, -R0.reuse ;  /* 0x000000014b4be824 */ /* 0x100fe200078e0a00 */
[----:B------:R-:W-:Y:S01]  /*3510*/  ISETP.GE.AND P6, PT, R82, RZ, PT ;  /* 0x000000ff5200720c */ /* 0x000fe20003fc6270 */
[----:B------:R-:W-:Y:S01]  /*3520*/  @!P5 IMAD.IADD R77, R77, 0x1, -R0 ;  /* 0x000000014d4dd824 */ /* 0x000fe200078e0a00 */
[----:B------:R-:W-:Y:S01]  /*3530*/  ISETP.GE.AND P5, PT, R83, RZ, PT ;  /* 0x000000ff5300720c */ /* 0x000fe20003fa6270 */
[----:B------:R-:W-:Y:S01]  /*3540*/  @!P3 IMAD.MOV R69, RZ, RZ, -R69 ;  /* 0x000000ffff45b224 */ /* 0x000fe200078e0a45 */
[----:B------:R-:W-:Y:S01]  /*3550*/  ISETP.GE.AND P2, PT, R72, RZ, PT ;  /* 0x000000ff4800720c */ /* 0x000fe20003f46270 */
[----:B------:R4:W-:Y:S01]  /*3560*/  STL.64 [R1+0x9c0], R10 ;  /* 0x0009c00a01007387 */ /* 0x0009e20000100a00 */
[----:B------:R-:W-:-:S02]  /*3570*/  ISETP.NE.AND P3, PT, R85, RZ, PT ;  /* 0x000000ff5500720c */ /* 0x000fc40003f65270 */
[----:B------:R-:W-:Y:S01]  /*3580*/  @!P1 IADD3 R77, -R77, RZ, RZ ;  /* 0x000000ff4d4d9210 */ /* 0x000fe20007ffe1ff */
[----:B------:R-:W-:Y:S01]  /*3590*/  @!P0 IMAD.MOV R51, RZ, RZ, -R51 ;  /* 0x000000ffff338224 */ /* 0x000fe200078e0a33 */
[----:B------:R-:W-:Y:S01]  /*35a0*/  ISETP.NE.AND P1, PT, R97, RZ, PT ;  /* 0x000000ff6100720c */ /* 0x000fe20003f25270 */
[----:B------:R-:W-:Y:S01]  /*35b0*/  @!P4 IMAD.MOV R53, RZ, RZ, -R53 ;  /* 0x000000ffff35c224 */ /* 0x000fe200078e0a35 */
[----:B------:R-:W-:Y:S01]  /*35c0*/  LOP3.LUT R0, RZ, R97, RZ, 0x33, !PT ;  /* 0x00000061ff007212 */ /* 0x000fe200078e33ff */
[----:B------:R-:W-:Y:S01]  /*35d0*/  @!P6 IMAD.MOV R73, RZ, RZ, -R73 ;  /* 0x000000ffff49e224 */ /* 0x000fe200078e0a49 */
[C---:B------:R-:W-:Y:S01]  /*35e0*/  SEL R76, R55.reuse, R12, !P3 ;  /* 0x0000000c374c7207 */ /* 0x040fe20005800000 */
[----:B------:R-:W-:Y:S01]  /*35f0*/  @!P5 IMAD.MOV R75, RZ, RZ, -R75 ;  /* 0x000000ffff4bd224 */ /* 0x000fe200078e0a4b */
[C---:B------:R-:W-:Y:S01]  /*3600*/  SEL R12, R0.reuse, R51, !P1 ;  /* 0x00000033000c7207 */ /* 0x040fe20004800000 */
[----:B------:R-:W-:Y:S01]  /*3610*/  @!P2 IMAD.MOV R79, RZ, RZ, -R79 ;  /* 0x000000ffff4fa224 */ /* 0x000fe200078e0a4f */
[----:B------:R-:W-:Y:S01]  /*3620*/  SEL R252, R0, R53, !P1 ;  /* 0x0000003500fc7207 */ /* 0x000fe20004800000 */
[----:B-1----:R-:W-:Y:S01]  /*3630*/  VIADD R0, R4, 0xfffffffe ;  /* 0xfffffffe04007836 */ /* 0x002fe20000000000 */
[----:B----4-:R-:W-:Y:S01]  /*3640*/  LOP3.LUT R10, R96, 0x1f, RZ, 0xc0, !PT ;  /* 0x0000001f600a7812 */ /* 0x010fe200078ec0ff */
[-C--:B------:R-:W-:Y:S01]  /*3650*/  IMAD R11, R12, R5.reuse, RZ ;  /* 0x000000050c0b7224 */ /* 0x080fe200078e02ff */
[C---:B------:R-:W-:Y:S01]  /*3660*/  SEL R72, R55.reuse, R8, !P3 ;  /* 0x0000000837487207 */ /* 0x040fe20005800000 */
[----:B------:R-:W-:Y:S01]  /*3670*/  IMAD R252, R252, R5, RZ ;  /* 0x00000005fcfc7224 */ /* 0x000fe200078e02ff */
[C---:B------:R-:W-:Y:S01]  /*3680*/  SEL R74, R55.reuse, R9, !P3 ;  /* 0x00000009374a7207 */ /* 0x040fe20005800000 */
[----:B------:R-:W-:Y:S01]  /*3690*/  IMAD R76, R76, UR5, RZ ;  /* 0x000000054c4c7c24 */ /* 0x000fe2000f8e02ff */
[C---:B------:R-:W-:Y:S01]  /*36a0*/  SEL R78, R55.reuse, R14, !P3 ;  /* 0x0000000e374e7207 */ /* 0x040fe20005800000 */
[----:B------:R-:W-:Y:S01]  /*36b0*/  IMAD R72, R72, UR5, RZ ;  /* 0x0000000548487c24 */ /* 0x000fe2000f8e02ff */
[C---:B------:R-:W-:Y:S01]  /*36c0*/  SEL R82, R55.reuse, R21, !P3 ;  /* 0x0000001537527207 */ /* 0x040fe20005800000 */
[----:B------:R-:W-:Y:S01]  /*36d0*/  IMAD R74, R74, UR5, RZ ;  /* 0x000000054a4a7c24 */ /* 0x000fe2000f8e02ff */
[C---:B------:R-:W-:Y:S01]  /*36e0*/  SEL R83, R55.reuse, R22, !P3 ;  /* 0x0000001637537207 */ /* 0x040fe20005800000 */
[----:B------:R-:W-:Y:S01]  /*36f0*/  STL [R1+0x600], R11 ;  /* 0x0006000b01007387 */ /* 0x000fe20000100800 */
[C---:B------:R-:W-:Y:S01]  /*3700*/  SEL R84, R55.reuse, R23, !P3 ;  /* 0x0000001737547207 */ /* 0x040fe20005800000 */
[----:B------:R-:W-:Y:S01]  /*3710*/  IMAD.SHL.U32 R51, R96, 0x10, RZ ;  /* 0x0000001060337824 */ /* 0x000fe200078e00ff */
[C---:B------:R-:W-:Y:S01]  /*3720*/  SEL R85, R55.reuse, R24, !P3 ;  /* 0x0000001837557207 */ /* 0x040fe20005800000 */
[----:B------:R-:W-:Y:S01]  /*3730*/  STL [R1+0x704], R72 ;  /* 0x0007044801007387 */ /* 0x000fe20000100800 */
[C---:B------:R-:W-:Y:S01]  /*3740*/  SEL R86, R55.reuse, R25, !P3 ;  /* 0x0000001937567207 */ /* 0x040fe20005800000 */
[C---:B------:R-:W-:Y:S01]  /*3750*/  VIADD R145, R4.reuse, 0xfffffffa ;  /* 0xfffffffa04917836 */ /* 0x040fe20000000000 */
[C---:B------:R-:W-:Y:S01]  /*3760*/  SEL R13, R55.reuse, R13, !P3 ;  /* 0x0000000d370d7207 */ /* 0x040fe20005800000 */
[----:B------:R-:W-:Y:S01]  /*3770*/  STL [R1+0x700], R74 ;  /* 0x0007004a01007387 */ /* 0x000fe20000100800 */
[C---:B------:R-:W-:Y:S01]  /*3780*/  SEL R80, R55.reuse, R15, !P3 ;  /* 0x0000000f37507207 */ /* 0x040fe20005800000 */
[----:B------:R-:W-:Y:S01]  /*3790*/  VIADD R15, R4, 0xffffffff ;  /* 0xffffffff040f7836 */ /* 0x000fe20000000000 */
[----:B------:R-:W-:Y:S01]  /*37a0*/  SEL R16, R55, R16, !P3 ;  /* 0x0000001037107207 */ /* 0x000fe20005800000 */
[----:B------:R-:W-:Y:S01]  /*37b0*/  IMAD R13, R13, UR5, RZ ;  /* 0x000000050d0d7c24 */ /* 0x000fe2000f8e02ff */
[C---:B------:R-:W-:Y:S01]  /*37c0*/  SEL R17, R55.reuse, R17, !P3 ;  /* 0x0000001137117207 */ /* 0x040fe20005800000 */
[----:B------:R1:W-:Y:S01]  /*37d0*/  STL [R1+0x6fc], R76 ;  /* 0x0006fc4c01007387 */ /* 0x0003e20000100800 */
[C---:B------:R-:W-:Y:S01]  /*37e0*/  SEL R18, R55.reuse, R18, !P3 ;  /* 0x0000001237127207 */ /* 0x040fe20005800000 */
[----:B------:R-:W-:Y:S01]  /*37f0*/  IMAD R12, R16, UR5, RZ ;  /* 0x00000005100c7c24 */ /* 0x000fe2000f8e02ff */
[C---:B------:R-:W-:Y:S01]  /*3800*/  SEL R19, R55.reuse, R19, !P3 ;  /* 0x0000001337137207 */ /* 0x040fe20005800000 */
[----:B------:R-:W-:Y:S01]  /*3810*/  STL [R1+0x6f8], R13 ;  /* 0x0006f80d01007387 */ /* 0x000fe20000100800 */
[C---:B------:R-:W-:Y:S01]  /*3820*/  SEL R81, R55.reuse, R20, !P3 ;  /* 0x0000001437517207 */ /* 0x040fe20005800000 */
[C---:B------:R-:W-:Y:S01]  /*3830*/  VIADD R20, R4.reuse, 0xfffffffc ;  /* 0xfffffffc04147836 */ /* 0x040fe20000000000 */
[C---:B------:R-:W-:Y:S01]  /*3840*/  SEL R26, R55.reuse, R26, !P3 ;  /* 0x0000001a371a7207 */ /* 0x040fe20005800000 */
[----:B------:R-:W-:Y:S01]  /*3850*/  VIADD R146, R4, 0xfffffff9 ;  /* 0xfffffff904927836 */ /* 0x000fe20000000000 */
[----:B------:R-:W-:-:S02]  /*3860*/  SEL R27, R55, R27, !P3 ;  /* 0x0000001b371b7207 */ /* 0x000fc40005800000 */
[C---:B------:R-:W-:Y:S01]  /*3870*/  SEL R28, R55.reuse, R28, !P3 ;  /* 0x0000001c371c7207 */ /* 0x040fe20005800000 */
[----:B------:R-:W-:Y:S01]  /*3880*/  IMAD R26, R26, UR5, RZ ;  /* 0x000000051a1a7c24 */ /* 0x000fe2000f8e02ff */
[C---:B------:R-:W-:Y:S02]  /*3890*/  SEL R29, R55.reuse, R29, !P3 ;  /* 0x0000001d371d7207 */ /* 0x040fe40005800000 */
[C---:B------:R-:W-:Y:S02]  /*38a0*/  SEL R30, R55.reuse, R30, !P3 ;  /* 0x0000001e371e7207 */ /* 0x040fe40005800000 */
[C---:B------:R-:W-:Y:S02]  /*38b0*/  SEL R31, R55.reuse, R31, !P3 ;  /* 0x0000001f371f7207 */ /* 0x040fe40005800000 */
[C---:B------:R-:W-:Y:S02]  /*38c0*/  SEL R32, R55.reuse, R32, !P3 ;  /* 0x0000002037207207 */ /* 0x040fe40005800000 */
[----:B------:R-:W-:Y:S01]  /*38d0*/  SEL R33, R55, R33, !P3 ;  /* 0x0000002137217207 */ /* 0x000fe20005800000 */
[----:B------:R-:W-:Y:S01]  /*38e0*/  IMAD R31, R31, UR5, RZ ;  /* 0x000000051f1f7c24 */ /* 0x000fe2000f8e02ff */
[C---:B------:R-:W-:Y:S01]  /*38f0*/  SEL R34, R55.reuse, R34, !P3 ;  /* 0x0000002237227207 */ /* 0x040fe20005800000 */
[----:B------:R-:W-:Y:S01]  /*3900*/  IMAD R32, R32, UR5, RZ ;  /* 0x0000000520207c24 */ /* 0x000fe2000f8e02ff */
        /* <DEDUP_REMOVED lines=8> */
[----:B------:R-:W-:-:S02]  /*3990*/  SEL R39, R55, R39, !P3 ;  /* 0x0000002737277207 */ /* 0x000fc40005800000 */
[C---:B------:R-:W-:Y:S01]  /*39a0*/  SEL R40, R55.reuse, R40, !P3 ;  /* 0x0000002837287207 */ /* 0x040fe20005800000 */
[----:B------:R-:W-:Y:S01]  /*39b0*/  IMAD R98, R38, UR5, RZ ;  /* 0x0000000526627c24 */ /* 0x000fe2000f8e02ff */
[----:B------:R-:W-:Y:S01]  /*39c0*/  SEL R41, R55, R41, !P3 ;  /* 0x0000002937297207 */ /* 0x000fe20005800000 */
[----:B------:R-:W-:Y:S01]  /*39d0*/  IMAD R53, R39, UR5, RZ ;  /* 0x0000000527357c24 */ /* 0x000fe2000f8e02ff */
[C---:B------:R-:W-:Y:S01]  /*39e0*/  SEL R42, R55.reuse, R42, !P3 ;  /* 0x0000002a372a7207 */ /* 0x040fe20005800000 */
[----:B------:R-:W-:Y:S01]  /*39f0*/  IMAD R97, R40, UR5, RZ ;  /* 0x0000000528617c24 */ /* 0x000fe2000f8e02ff */
[C---:B------:R-:W-:Y:S02]  /*3a00*/  SEL R43, R55.reuse, R43, !P3 ;  /* 0x0000002b372b7207 */ /* 0x040fe40005800000 */
[C---:B------:R-:W-:Y:S01]  /*3a10*/  SEL R45, R55.reuse, R45, !P3 ;  /* 0x0000002d372d7207 */ /* 0x040fe20005800000 */
[----:B------:R-:W-:Y:S01]  /*3a20*/  IMAD R96, R42, UR5, RZ ;  /* 0x000000052a607c24 */ /* 0x000fe2000f8e02ff */
[----:B------:R-:W-:Y:S01]  /*3a30*/  SEL R44, R55, R44, !P3 ;  /* 0x0000002c372c7207 */ /* 0x000fe20005800000 */
[----:B------:R-:W-:Y:S01]  /*3a40*/  IMAD R43, R43, UR5, RZ ;  /* 0x000000052b2b7c24 */ /* 0x000fe2000f8e02ff */
[----:B------:R-:W-:-:S02]  /*3a50*/  SEL R46, R55, R46, !P3 ;  /* 0x0000002e372e7207 */ /* 0x000fc40005800000 */
[C---:B------:R-:W-:Y:S01]  /*3a60*/  SEL R47, R55.reuse, R47, !P3 ;  /* 0x0000002f372f7207 */ /* 0x040fe20005800000 */
[----:B------:R-:W-:Y:S01]  /*3a70*/  IMAD R42, R44, UR5, RZ ;  /* 0x000000052c2a7c24 */ /* 0x000fe2000f8e02ff */
[C---:B------:R-:W-:Y:S02]  /*3a80*/  SEL R48, R55.reuse, R48, !P3 ;  /* 0x0000003037307207 */ /* 0x040fe40005800000 */
[C---:B------:R-:W-:Y:S02]  /*3a90*/  SEL R49, R55.reuse, R49, !P3 ;  /* 0x0000003137317207 */ /* 0x040fe40005800000 */
[C---:B------:R-:W-:Y:S02]  /*3aa0*/  SEL R50, R55.reuse, R50, !P3 ;  /* 0x0000003237327207 */ /* 0x040fe40005800000 */
[----:B------:R-:W-:Y:S01]  /*3ab0*/  SEL R52, R55, R52, !P3 ;  /* 0x0000003437347207 */ /* 0x000fe20005800000 */
[----:B------:R-:W-:Y:S01]  /*3ac0*/  IMAD R40, R49, UR5, RZ ;  /* 0x0000000531287c24 */ /* 0x000fe2000f8e02ff */
[----:B------:R-:W-:-:S02]  /*3ad0*/  SEL R54, R55, R54, !P3 ;  /* 0x0000003637367207 */ /* 0x000fc40005800000 */
[C---:B------:R-:W-:Y:S01]  /*3ae0*/  SEL R56, R55.reuse, R56, !P3 ;  /* 0x0000003837387207 */ /* 0x040fe20005800000 */
[----:B------:R-:W-:Y:S01]  /*3af0*/  IMAD R39, R52, UR5, RZ ;  /* 0x0000000534277c24 */ /* 0x000fe2000f8e02ff */
[C---:B------:R-:W-:Y:S02]  /*3b00*/  SEL R57, R55.reuse, R57, !P3 ;  /* 0x0000003937397207 */ /* 0x040fe40005800000 */
[C---:B------:R-:W-:Y:S01]  /*3b10*/  SEL R58, R55.reuse, R58, !P3 ;  /* 0x0000003a373a7207 */ /* 0x040fe20005800000 */
[----:B------:R-:W-:Y:S01]  /*3b20*/  IMAD R38, R56, UR5, RZ ;  /* 0x0000000538267c24 */ /* 0x000fe2000f8e02ff */
[----:B------:R-:W-:Y:S01]  /*3b30*/  SEL R87, R55, R60, !P3 ;  /* 0x0000003c37577207 */ /* 0x000fe20005800000 */
        /* <DEDUP_REMOVED lines=9> */
[C---:B------:R-:W-:Y:S01]  /*3bd0*/  SEL R92, R55.reuse, R59, !P3 ;  /* 0x0000003b375c7207 */ /* 0x040fe20005800000 */
        /* <DEDUP_REMOVED lines=24> */
[----:B------:R-:W-:Y:S01]  /*3d60*/  STL [R1+0x6f4], R75 ;  /* 0x0006f44b01007387 */ /* 0x000fe20000100800 */
[----:B------:R-:W-:Y:S01]  /*3d70*/  ISETP.GE.U32.AND P3, PT, R0, 0x7fffffdf, PT ;  /* 0x7fffffdf0000780c */ /* 0x000fe20003f66070 */
[----:B---3--:R-:W-:Y:S01]  /*3d80*/  IMAD R0, R10, R3, RZ ;  /* 0x000000030a007224 */ /* 0x008fe200078e02ff */
[----:B------:R-:W-:Y:S01]  /*3d90*/  ISETP.GE.U32.AND P5, PT, R20, 0x7fffffdd, PT ;  /* 0x7fffffdd1400780c */ /* 0x000fe20003fa6070 */
[----:B------:R-:W-:Y:S01]  /*3da0*/  STL [R1+0x6f0], R73 ;  /* 0x0006f04901007387 */ /* 0x000fe20000100800 */
[----:B------:R-:W-:Y:S01]  /*3db0*/  ISETP.GE.U32.AND P2, PT, R15, 0x7fffffe0, PT ;  /* 0x7fffffe00f00780c */ /* 0x000fe20003f46070 */
[----:B------:R-:W-:Y:S01]  /*3dc0*/  IMAD R55, R37, UR5, RZ ;  /* 0x0000000525377c24 */ /* 0x000fe2000f8e02ff */
[----:B------:R-:W-:Y:S01]  /*3dd0*/  LEA R20, P0, R0, UR6, 0x2 ;  /* 0x0000000600147c11 */ /* 0x000fe2000f8010ff */
[----:B------:R3:W-:Y:S01]  /*3de0*/  STL [R1+0x6ec], R12 ;  /* 0x0006ec0c01007387 */ /* 0x0007e20000100800 */
[----:B------:R-:W-:Y:S01]  /*3df0*/  IADD3 R15, R4, -0x3, RZ ;  /* 0xfffffffd040f7810 */ /* 0x000fe20007ffe0ff */
[----:B------:R-:W-:Y:S01]  /*3e00*/  IMAD R37, R57, UR5, RZ ;  /* 0x0000000539257c24 */ /* 0x000fe2000f8e02ff */
[----:B------:R-:W-:Y:S01]  /*3e10*/  LEA.HI.X.SX32 R5, R0, UR7, 0x2, P0 ;  /* 0x0000000700057c11 */ /* 0x000fe200080f16ff */
[----:B------:R-:W-:Y:S01]  /*3e20*/  STL [R1+0x6e8], R71 ;  /* 0x0006e84701007387 */ /* 0x000fe20000100800 */
[-C--:B------:R-:W-:Y:S01]  /*3e30*/  LEA R18, P0, R72, R20.reuse, 0x2 ;  /* 0x0000001448127211 */ /* 0x080fe200078010ff */
[----:B------:R-:W-:Y:S01]  /*3e40*/  IMAD R27, R50, UR5, RZ ;  /* 0x00000005321b7c24 */ /* 0x000fe2000f8e02ff */
[-C--:B------:R-:W-:Y:S01]  /*3e50*/  LEA R82, P1, R74, R20.reuse, 0x2 ;  /* 0x000000144a527211 */ /* 0x080fe200078210ff */
[----:B------:R4:W-:Y:S01]  /*3e60*/  STL [R1+0x6e4], R70 ;  /* 0x0006e44601007387 */ /* 0x0009e20000100800 */
[-C--:B------:R-:W-:Y:S01]  /*3e70*/  LEA.HI.X.SX32 R19, R72, R5.reuse, 0x2, P0 ;  /* 0x0000000548137211 */ /* 0x080fe200000f16ff */
[----:B------:R-:W-:Y:S01]  /*3e80*/  IMAD R29, R46, UR5, RZ ;  /* 0x000000052e1d7c24 */ /* 0x000fe2000f8e02ff */
[-C--:B------:R-:W-:Y:S01]  /*3e90*/  LEA R80, P0, R76, R20.reuse, 0x2 ;  /* 0x000000144c507211 */ /* 0x080fe200078010ff */
[----:B------:R-:W-:Y:S01]  /*3ea0*/  STL [R1+0x6e0], R69 ;  /* 0x0006e04501007387 */ /* 0x000fe20000100800 */
[-C--:B------:R-:W-:Y:S01]  /*3eb0*/  LEA.HI.X.SX32 R83, R74, R5.reuse, 0x2, P1 ;  /* 0x000000054a537211 */ /* 0x080fe200008f16ff */
        /* <DEDUP_REMOVED lines=17> */
[CC--:B-1----:R-:W-:Y:S01]  /*3fd0*/  LEA R76, P1, R71.reuse, R20.reuse, 0x2 ;  /* 0x00000014474c7211 */ /* 0x0c2fe200078210ff */
[----:B------:R-:W-:Y:S01]  /*3fe0*/  STL [R1+0x6cc], R64 ;  /* 0x0006cc4001007387 */ /* 0x000fe20000100800 */
[-C--:B------:R-:W-:Y:S01]  /*3ff0*/  LEA.HI.X.SX32 R139, R12, R5.reuse, 0x2, P0 ;  /* 0x000000050c8b7211 */ /* 0x080fe200000f16ff */
[----:B------:R-:W-:Y:S01]  /*4000*/  IMAD.SHL.U32 R6, R252, 0x4, RZ ;  /* 0x00000004fc067824 */ /* 0x000fe200078e00ff */
[CC--:B---3--:R-:W-:Y:S01]  /*4010*/  LEA R12, P0, R70.reuse, R20.reuse, 0x2 ;  /* 0x00000014460c7211 */ /* 0x0c8fe200078010ff */
[----:B------:R-:W-:Y:S01]  /*4020*/  STL [R1+0x6c8], R63 ;  /* 0x0006c83f01007387 */ /* 0x000fe20000100800 */
[-C--:B------:R-:W-:Y:S01]  /*4030*/  LEA.HI.X.SX32 R77, R71, R5.reuse, 0x2, P1 ;  /* 0x00000005474d7211 */ /* 0x080fe200008f16ff */
[----:B------:R-:W-:Y:S01]  /*4040*/  ULDC.64 UR6, c[0x0][0x210] ;  /* 0x0000840000067ab9 */ /* 0x000fe20000000a00 */
[----:B------:R-:W-:Y:S01]  /*4050*/  LEA R74, P1, R69, R20, 0x2 ;  /* 0x00000014454a7211 */ /* 0x000fe200078210ff */
[----:B------:R1:W-:Y:S01]  /*4060*/  STL [R1+0x6c4], R26 ;  /* 0x0006c41a01007387 */ /* 0x0003e20000100800 */
[----:B------:R-:W-:-:S02]  /*4070*/  LEA.HI.X.SX32 R13, R70, R5, 0x2, P0 ;  /* 0x00000005460d7211 */ /* 0x000fc400000f16ff */
[CC--:B------:R-:W-:Y:S01]  /*4080*/  LEA R136, P0, R68.reuse, R20.reuse, 0x2 ;  /* 0x0000001444887211 */ /* 0x0c0fe200078010ff */
[----:B------:R3:W-:Y:S01]  /*4090*/  STL [R1+0x6c0], R62 ;  /* 0x0006c03e01007387 */ /* 0x0007e20000100800 */
[-C--:B------:R-:W-:Y:S02]  /*40a0*/  LEA.HI.X.SX32 R75, R69, R5.reuse, 0x2, P1 ;  /* 0x00000005454b7211 */ /* 0x080fe400008f16ff */
[CC--:B------:R-:W-:Y:S01]  /*40b0*/  LEA R72, P1, R67.reuse, R20.reuse, 0x2 ;  /* 0x0000001443487211 */ /* 0x0c0fe200078210ff */
[----:B------:R-:W-:Y:S01]  /*40c0*/  STL [R1+0x6bc], R61 ;  /* 0x0006bc3d01007387 */ /* 0x000fe20000100800 */
[-C--:B------:R-:W-:Y:S02]  /*40d0*/  LEA.HI.X.SX32 R137, R68, R5.reuse, 0x2, P0 ;  /* 0x0000000544897211 */ /* 0x080fe400000f16ff */
[----:B------:R-:W-:Y:S01]  /*40e0*/  LEA R134, P0, R66, R20, 0x2 ;  /* 0x0000001442867211 */ /* 0x000fe200078010ff */
[----:B------:R-:W-:Y:S01]  /*40f0*/  STL [R1+0x6b8], R60 ;  /* 0x0006b83c01007387 */ /* 0x000fe20000100800 */
[----:B------:R-:W-:-:S02]  /*4100*/  LEA.HI.X.SX32 R73, R67, R5, 0x2, P1 ;  /* 0x0000000543497211 */ /* 0x000fc400008f16ff */
[CC--:B----4-:R-:W-:Y:S01]  /*4110*/  LEA R70, P1, R65.reuse, R20.reuse, 0x2 ;  /* 0x0000001441467211 */ /* 0x0d0fe200078210ff */
[----:B------:R-:W-:Y:S01]  /*4120*/  STL [R1+0x6b4], R59 ;  /* 0x0006b43b01007387 */ /* 0x000fe20000100800 */
[-C--:B------:R-:W-:Y:S02]  /*4130*/  LEA.HI.X.SX32 R135, R66, R5.reuse, 0x2, P0 ;  /* 0x0000000542877211 */ /* 0x080fe400000f16ff */
[CC--:B------:R-:W-:Y:S01]  /*4140*/  LEA R132, P0, R64.reuse, R20.reuse, 0x2 ;  /* 0x0000001440847211 */ /* 0x0c0fe200078010ff */
[----:B------:R4:W-:Y:S01]  /*4150*/  STL [R1+0x6b0], R31 ;  /* 0x0006b01f01007387 */ /* 0x0009e20000100800 */
[-C--:B------:R-:W-:Y:S02]  /*4160*/  LEA.HI.X.SX32 R71, R65, R5.reuse, 0x2, P1 ;  /* 0x0000000541477211 */ /* 0x080fe400008f16ff */
[----:B--2---:R-:W-:Y:S01]  /*4170*/  LEA R68, P1, R63, R20, 0x2 ;  /* 0x000000143f447211 */ /* 0x004fe200078210ff */
[----:B------:R2:W-:Y:S01]  /*4180*/  STL [R1+0x6ac], R32 ;  /* 0x0006ac2001007387 */ /* 0x0005e20000100800 */
[----:B------:R-:W-:-:S02]  /*4190*/  LEA.HI.X.SX32 R133, R64, R5, 0x2, P0 ;  /* 0x0000000540857211 */ /* 0x000fc400000f16ff */
[-C--:B------:R-:W-:Y:S01]  /*41a0*/  LEA R130, P0, R26, R20.reuse, 0x2 ;  /* 0x000000141a827211 */ /* 0x080fe200078010ff */
[----:B------:R2:W-:Y:S01]  /*41b0*/  STL [R1+0x6a8], R33 ;  /* 0x0006a82101007387 */ /* 0x0005e20000100800 */
[-C--:B------:R-:W-:Y:S02]  /*41c0*/  LEA.HI.X.SX32 R69, R63, R5.reuse, 0x2, P1 ;  /* 0x000000053f457211 */ /* 0x080fe400008f16ff */
[-C--:B------:R-:W-:Y:S01]  /*41d0*/  LEA R66, P1, R62, R20.reuse, 0x2 ;  /* 0x000000143e427211 */ /* 0x080fe200078210ff */
[----:B------:R2:W-:Y:S01]  /*41e0*/  STL [R1+0x6a4], R34 ;  /* 0x0006a42201007387 */ /* 0x0005e20000100800 */
[-C--:B------:R-:W-:Y:S01]  /*41f0*/  LEA.HI.X.SX32 R131, R26, R5.reuse, 0x2, P0 ;  /* 0x000000051a837211 */ /* 0x080fe200000f16ff */
[----:B-1----:R-:W-:Y:S01]  /*4200*/  IMAD R26, R54, UR5, RZ ;  /* 0x00000005361a7c24 */ /* 0x002fe2000f8e02ff */
[----:B------:R-:W-:Y:S01]  /*4210*/  LEA R128, P0, R61, R20, 0x2 ;  /* 0x000000143d807211 */ /* 0x000fe200078010ff */
[----:B------:R-:W-:Y:S01]  /*4220*/  STL [R1+0x6a0], R100 ;  /* 0x0006a06401007387 */ /* 0x000fe20000100800 */
[----:B------:R-:W-:-:S02]  /*4230*/  LEA.HI.X.SX32 R67, R62, R5, 0x2, P1 ;  /* 0x000000053e437211 */ /* 0x000fc400008f16ff */
[CC--:B------:R-:W-:Y:S01]  /*4240*/  LEA R64, P1, R60.reuse, R20.reuse, 0x2 ;  /* 0x000000143c407211 */ /* 0x0c0fe200078210ff */
[----:B------:R-:W-:Y:S01]  /*4250*/  STL [R1+0x69c], R99 ;  /* 0x00069c6301007387 */ /* 0x000fe20000100800 */
[-C--:B------:R-:W-:Y:S02]  /*4260*/  LEA.HI.X.SX32 R129, R61, R5.reuse, 0x2, P0 ;  /* 0x000000053d817211 */ /* 0x080fe400000f16ff */
[-C--:B------:R-:W-:Y:S01]  /*4270*/  LEA R126, P0, R59, R20.reuse, 0x2 ;  /* 0x000000143b7e7211 */ /* 0x080fe200078010ff */
[----:B------:R1:W-:Y:S01]  /*4280*/  STL [R1+0x698], R55 ;  /* 0x0006983701007387 */ /* 0x0003e20000100800 */
[-C--:B------:R-:W-:Y:S02]  /*4290*/  LEA.HI.X.SX32 R65, R60, R5.reuse, 0x2, P1 ;  /* 0x000000053c417211 */ /* 0x080fe400008f16ff */
[----:B---3--:R-:W-:Y:S01]  /*42a0*/  LEA R62, P1, R31, R20, 0x2 ;  /* 0x000000141f3e7211 */ /* 0x008fe200078210ff */
[----:B------:R-:W-:Y:S01]  /*42b0*/  STL [R1+0x694], R98 ;  /* 0x0006946201007387 */ /* 0x000fe20000100800 */
[----:B------:R-:W-:-:S02]  /*42c0*/  LEA.HI.X.SX32 R127, R59, R5, 0x2, P0 ;  /* 0x000000053b7f7211 */ /* 0x000fc400000f16ff */
[CC--:B------:R-:W-:Y:S01]  /*42d0*/  LEA R124, P0, R32.reuse, R20.reuse, 0x2 ;  /* 0x00000014207c7211 */ /* 0x0c0fe200078010ff */
[----:B------:R3:W-:Y:S01]  /*42e0*/  STL [R1+0x690], R53 ;  /* 0x0006903501007387 */ /* 0x0007e20000100800 */
[-C--:B------:R-:W-:Y:S01]  /*42f0*/  LEA.HI.X.SX32 R63, R31, R5.reuse, 0x2, P1 ;  /* 0x000000051f3f7211 */ /* 0x080fe200008f16ff */
[----:B----4-:R-:W-:Y:S01]  /*4300*/  IMAD R31, R91, UR5, RZ ;  /* 0x000000055b1f7c24 */ /* 0x010fe2000f8e02ff */
[CC--:B------:R-:W-:Y:S01]  /*4310*/  LEA R60, P1, R33.reuse, R20.reuse, 0x2 ;  /* 0x00000014213c7211 */ /* 0x0c0fe200078210ff */
[----:B------:R-:W-:Y:S01]  /*4320*/  STL [R1+0x68c], R97 ;  /* 0x00068c6101007387 */ /* 0x000fe20000100800 */
[-C--:B------:R-:W-:Y:S01]  /*4330*/  LEA.HI.X.SX32 R125, R32, R5.reuse, 0x2, P0 ;  /* 0x00000005207d7211 */ /* 0x080fe200000f16ff */
[----:B--2---:R-:W-:Y:S01]  /*4340*/  IMAD R32, R90, UR5, RZ ;  /* 0x000000055a207c24 */ /* 0x004fe2000f8e02ff */
[-C--:B------:R-:W-:Y:S02]  /*4350*/  LEA R122, P0, R34, R20.reuse, 0x2 ;  /* 0x00000014227a7211 */ /* 0x080fe400078010ff */
[----:B------:R-:W-:Y:S01]  /*4360*/  LEA.HI.X.SX32 R61, R33, R5, 0x2, P1 ;  /* 0x00000005213d7211 */ /* 0x000fe200008f16ff */
[----:B------:R-:W-:Y:S01]  /*4370*/  IMAD R33, R89, UR5, RZ ;  /* 0x0000000559217c24 */ /* 0x000fe2000f8e02ff */
[----:B------:R-:W-:-:S02]  /*4380*/  LEA R58, P1, R100, R20, 0x2 ;  /* 0x00000014643a7211 */ /* 0x000fc400078210ff */
[----:B------:R-:W-:Y:S01]  /*4390*/  ISETP.GE.U32.AND P4, PT, R15, 0x7fffffde, PT ;  /* 0x7fffffde0f00780c */ /* 0x000fe20003f86070 */
[----:B------:R-:W-:Y:S01]  /*43a0*/  VIADD R15, R4, 0xfffffffb ;  /* 0xfffffffb040f7836 */ /* 0x000fe20000000000 */
[-C--:B------:R-:W-:Y:S01]  /*43b0*/  LEA.HI.X.SX32 R123, R34, R5.reuse, 0x2, P0 ;  /* 0x00000005227b7211 */ /* 0x080fe200000f16ff */
[----:B------:R-:W-:Y:S01]  /*43c0*/  IMAD R34, R88, UR5, RZ ;  /* 0x0000000558227c24 */ /* 0x000fe2000f8e02ff */
[-C--:B------:R-:W-:Y:S02]  /*43d0*/  LEA R120, P0, R99, R20.reuse, 0x2 ;  /* 0x0000001463787211 */ /* 0x080fe400078010ff */
[-C--:B------:R-:W-:Y:S02]  /*43e0*/  LEA.HI.X.SX32 R59, R100, R5.reuse, 0x2, P1 ;  /* 0x00000005643b7211 */ /* 0x080fe400008f16ff */
[----:B------:R-:W-:Y:S02]  /*43f0*/  LEA R56, P1, R55, R20, 0x2 ;  /* 0x0000001437387211 */ /* 0x000fe400078210ff */
[----:B------:R-:W-:-:S02]  /*4400*/  LEA.HI.X.SX32 R121, R99, R5, 0x2, P0 ;  /* 0x0000000563797211 */ /* 0x000fc400000f16ff */
[----:B------:R-:W-:Y:S02]  /*4410*/  ISETP.GE.U32.AND P6, PT, R15, 0x7fffffdc, PT ;  /* 0x7fffffdc0f00780c */ /* 0x000fe40003fc6070 */
[CC--:B------:R-:W-:Y:S02]  /*4420*/  LEA R118, P0, R98.reuse, R20.reuse, 0x2 ;  /* 0x0000001462767211 */ /* 0x0c0fe400078010ff */
[----:B------:R-:W-:Y:S01]  /*4430*/  LOP3.LUT R15, R51, 0x70, RZ, 0xc0, !PT ;  /* 0x00000070330f7812 */ /* 0x000fe200078ec0ff */
[----:B------:R-:W-:Y:S01]  /*4440*/  IMAD R51, R41, UR5, RZ ;  /* 0x0000000529337c24 */ /* 0x000fe2000f8e02ff */
[-C--:B------:R-:W-:Y:S01]  /*4450*/  LEA.HI.X.SX32 R57, R55, R5.reuse, 0x2, P1 ;  /* 0x0000000537397211 */ /* 0x080fe200008f16ff */
[----:B------:R-:W-:Y:S01]  /*4460*/  IMAD R41, R47, UR5, RZ ;  /* 0x000000052f297c24 */ /* 0x000fe2000f8e02ff */
[-C--:B------:R-:W-:Y:S01]  /*4470*/  LEA R54, P1, R53, R20.reuse, 0x2 ;  /* 0x0000001435367211 */ /* 0x080fe200078210ff */
[----:B------:R-:W-:Y:S01]  /*4480*/  IMAD R15, R147, 0x80, R15 ;  /* 0x00000080930f7824 */ /* 0x000fe200078e020f */
[----:B------:R-:W-:Y:S01]  /*4490*/  LEA.HI.X.SX32 R119, R98, R5, 0x2, P0 ;  /* 0x0000000562777211 */ /* 0x000fe200000f16ff */
[----:B------:R2:W-:Y:S01]  /*44a0*/  STL [R1+0x688], R51 ;  /* 0x0006883301007387 */ /* 0x0005e20000100800 */
[----:B------:R-:W-:-:S02]  /*44b0*/  LEA R116, P0, R97, R20, 0x2 ;  /* 0x0000001461747211 */ /* 0x000fc400078010ff */
[-C--:B-1----:R-:W-:Y:S01]  /*44c0*/  LEA.HI.X.SX32 R55, R53, R5.reuse, 0x2, P1 ;  /* 0x0000000535377211 */ /* 0x082fe200008f16ff */
[----:B------:R-:W-:Y:S01]  /*44d0*/  STL [R1+0x684], R96 ;  /* 0x0006846001007387 */ /* 0x000fe20000100800 */
[-C--:B------:R-:W-:Y:S02]  /*44e0*/  LEA R52, P1, R51, R20.reuse, 0x2 ;  /* 0x0000001433347211 */ /* 0x080fe400078210ff */
[-C--:B------:R-:W-:Y:S01]  /*44f0*/  LEA.HI.X.SX32 R117, R97, R5.reuse, 0x2, P0 ;  /* 0x0000000561757211 */ /* 0x080fe200000f16ff */
[----:B------:R-:W-:Y:S01]  /*4500*/  STL [R1+0x680], R43 ;  /* 0x0006802b01007387 */ /* 0x000fe20000100800 */
[-C--:B------:R-:W-:Y:S02]  /*4510*/  LEA R114, P0, R96, R20.reuse, 0x2 ;  /* 0x0000001460727211 */ /* 0x080fe400078010ff */
[----:B---3--:R-:W-:Y:S01]  /*4520*/  LEA.HI.X.SX32 R53, R51, R5, 0x2, P1 ;  /* 0x0000000533357211 */ /* 0x008fe200008f16ff */
[----:B------:R1:W-:Y:S01]  /*4530*/  STL [R1+0x67c], R30 ;  /* 0x00067c1e01007387 */ /* 0x0003e20000100800 */
[----:B------:R-:W-:-:S02]  /*4540*/  LEA R50, P1, R43, R20, 0x2 ;  /* 0x000000142b327211 */ /* 0x000fc400078210ff */
[-C--:B------:R-:W-:Y:S01]  /*4550*/  LEA.HI.X.SX32 R115, R96, R5.reuse, 0x2, P0 ;  /* 0x0000000560737211 */ /* 0x080fe200000f16ff */
[----:B------:R-:W-:Y:S01]  /*4560*/  STL [R1+0x678], R42 ;  /* 0x0006782a01007387 */ /* 0x000fe20000100800 */
[-C--:B------:R-:W-:Y:S02]  /*4570*/  LEA R112, P0, R30, R20.reuse, 0x2 ;  /* 0x000000141e707211 */ /* 0x080fe400078010ff */
[-C--:B--2---:R-:W-:Y:S01]  /*4580*/  LEA.HI.X.SX32 R51, R43, R5.reuse, 0x2, P1 ;  /* 0x000000052b337211 */ /* 0x084fe200008f16ff */
[----:B------:R2:W-:Y:S01]  /*4590*/  STL [R1+0x674], R29 ;  /* 0x0006741d01007387 */ /* 0x0005e20000100800 */
[-C--:B------:R-:W-:Y:S02]  /*45a0*/  LEA R48, P1, R42, R20.reuse, 0x2 ;  /* 0x000000142a307211 */ /* 0x080fe400078210ff */
[-C--:B------:R-:W-:Y:S01]  /*45b0*/  LEA.HI.X.SX32 R113, R30, R5.reuse, 0x2, P0 ;  /* 0x000000051e717211 */ /* 0x080fe200000f16ff */
[----:B------:R-:W-:Y:S01]  /*45c0*/  STL [R1+0x670], R41 ;  /* 0x0006702901007387 */ /* 0x000fe20000100800 */
[-C--:B------:R-:W-:Y:S01]  /*45d0*/  LEA R110, P0, R29, R20.reuse, 0x2 ;  /* 0x000000141d6e7211 */ /* 0x080fe200078010ff */
[----:B-1----:R-:W-:Y:S01]  /*45e0*/  IMAD R30, R92, UR5, RZ ;  /* 0x000000055c1e7c24 */ /* 0x002fe2000f8e02ff */
[----:B------:R-:W-:Y:S01]  /*45f0*/  LEA.HI.X.SX32 R49, R42, R5, 0x2, P1 ;  /* 0x000000052a317211 */ /* 0x000fe200008f16ff */
[----:B------:R1:W-:Y:S01]  /*4600*/  STL [R1+0x66c], R28 ;  /* 0x00066c1c01007387 */ /* 0x0003e20000100800 */
[----:B------:R-:W-:-:S02]  /*4610*/  LEA R46, P1, R41, R20, 0x2 ;  /* 0x00000014292e7211 */ /* 0x000fc400078210ff */
[-C--:B------:R-:W-:Y:S01]  /*4620*/  LEA.HI.X.SX32 R111, R29, R5.reuse, 0x2, P0 ;  /* 0x000000051d6f7211 */ /* 0x080fe200000f16ff */
[----:B------:R-:W-:Y:S01]  /*4630*/  STL [R1+0x668], R40 ;  /* 0x0006682801007387 */ /* 0x000fe20000100800 */
[-C--:B------:R-:W-:Y:S01]  /*4640*/  LEA R108, P0, R28, R20.reuse, 0x2 ;  /* 0x000000141c6c7211 */ /* 0x080fe200078010ff */
[----:B--2---:R-:W-:Y:S01]  /*4650*/  IMAD R29, R93, UR5, RZ ;  /* 0x000000055d1d7c24 */ /* 0x004fe2000f8e02ff */
[-C--:B------:R-:W-:Y:S01]  /*4660*/  LEA.HI.X.SX32 R47, R41, R5.reuse, 0x2, P1 ;  /* 0x00000005292f7211 */ /* 0x080fe200008f16ff */
        /* <DEDUP_REMOVED lines=10> */
[----:B------:R3:W-:Y:S01]  /*4710*/  STL [R1+0x658], R38 ;  /* 0x0006582601007387 */ /* 0x0007e20000100800 */
[-C--:B------:R-:W-:Y:S01]  /*4720*/  LEA R104, P0, R26, R20.reuse, 0x2 ;  /* 0x000000141a687211 */ /* 0x080fe200078010ff */
[----:B--2---:R-:W-:Y:S01]  /*4730*/  IMAD R27, R95, UR5, RZ ;  /* 0x000000055f1b7c24 */ /* 0x004fe2000f8e02ff */
[-C--:B------:R-:W-:Y:S01]  /*4740*/  LEA.HI.X.SX32 R43, R39, R5.reuse, 0x2, P1 ;  /* 0x00000005272b7211 */ /* 0x080fe200008f16ff */
[----:B------:R-:W-:Y:S01]  /*4750*/  STL [R1+0x654], R37 ;  /* 0x0006542501007387 */ /* 0x000fe20000100800 */
[-C--:B------:R-:W-:Y:S02]  /*4760*/  LEA R40, P1, R38, R20.reuse, 0x2 ;  /* 0x0000001426287211 */ /* 0x080fe400078210ff */
[-C--:B------:R-:W-:Y:S01]  /*4770*/  LEA.HI.X.SX32 R105, R26, R5.reuse, 0x2, P0 ;  /* 0x000000051a697211 */ /* 0x080fe200000f16ff */
[----:B------:R2:W-:Y:S01]  /*4780*/  STL [R1+0x650], R36 ;  /* 0x0006502401007387 */ /* 0x0005e20000100800 */
[-C--:B------:R-:W-:Y:S01]  /*4790*/  LEA R102, P0, R37, R20.reuse, 0x2 ;  /* 0x0000001425667211 */ /* 0x080fe200078010ff */
[----:B-1----:R-:W-:Y:S01]  /*47a0*/  IMAD R26, R25, UR5, RZ ;  /* 0x00000005191a7c24 */ /* 0x002fe2000f8e02ff */
[-C--:B------:R-:W-:Y:S01]  /*47b0*/  LEA.HI.X.SX32 R41, R38, R5.reuse, 0x2, P1 ;  /* 0x0000000526297211 */ /* 0x080fe200008f16ff */
[----:B------:R-:W-:Y:S01]  /*47c0*/  STL [R1+0x64c], R35 ;  /* 0x00064c2301007387 */ /* 0x000fe20000100800 */
[-C--:B---3--:R-:W-:Y:S01]  /*47d0*/  LEA R38, P1, R36, R20.reuse, 0x2 ;  /* 0x0000001424267211 */ /* 0x088fe200078210ff */
[----:B------:R-:W-:Y:S01]  /*47e0*/  IMAD R25, R24, UR5, RZ ;  /* 0x0000000518197c24 */ /* 0x000fe2000f8e02ff */
[-C--:B------:R-:W-:Y:S01]  /*47f0*/  LEA.HI.X.SX32 R103, R37, R5.reuse, 0x2, P0 ;  /* 0x0000000525677211 */ /* 0x080fe200000f16ff */
[----:B------:R1:W-:Y:S01]  /*4800*/  STL [R1+0x648], R34 ;  /* 0x0006482201007387 */ /* 0x0003e20000100800 */
[-C--:B------:R-:W-:Y:S01]  /*4810*/  LEA R100, P0, R35, R20.reuse, 0x2 ;  /* 0x0000001423647211 */ /* 0x080fe200078010ff */
[----:B------:R-:W-:Y:S01]  /*4820*/  IMAD R24, R23, UR5, RZ ;  /* 0x0000000517187c24 */ /* 0x000fe2000f8e02ff */
[-C--:B------:R-:W-:Y:S01]  /*4830*/  LEA.HI.X.SX32 R39, R36, R5.reuse, 0x2, P1 ;  /* 0x0000000524277211 */ /* 0x080fe200008f16ff */
[----:B------:R-:W-:Y:S01]  /*4840*/  STL [R1+0x644], R33 ;  /* 0x0006442101007387 */ /* 0x000fe20000100800 */
[-C--:B--2---:R-:W-:Y:S01]  /*4850*/  LEA R36, P1, R34, R20.reuse, 0x2 ;  /* 0x0000001422247211 */ /* 0x084fe200078210ff */
[----:B------:R-:W-:Y:S01]  /*4860*/  IMAD R23, R22, UR5, RZ ;  /* 0x0000000516177c24 */ /* 0x000fe2000f8e02ff */
[-C--:B------:R-:W-:Y:S01]  /*4870*/  LEA.HI.X.SX32 R101, R35, R5.reuse, 0x2, P0 ;  /* 0x0000000523657211 */ /* 0x080fe200000f16ff */
[----:B------:R2:W-:Y:S01]  /*4880*/  STL [R1+0x640], R32 ;  /* 0x0006402001007387 */ /* 0x0005e20000100800 */
[-C--:B------:R-:W-:Y:S01]  /*4890*/  LEA R98, P0, R33, R20.reuse, 0x2 ;  /* 0x0000001421627211 */ /* 0x080fe200078010ff */
[----:B------:R-:W-:Y:S01]  /*48a0*/  IMAD R22, R21, UR5, RZ ;  /* 0x0000000515167c24 */ /* 0x000fe2000f8e02ff */
[-C--:B------:R-:W-:Y:S01]  /*48b0*/  LEA.HI.X.SX32 R37, R34, R5.reuse, 0x2, P1 ;  /* 0x0000000522257211 */ /* 0x080fe200008f16ff */
[----:B------:R-:W-:Y:S01]  /*48c0*/  STL [R1+0x63c], R31 ;  /* 0x00063c1f01007387 */ /* 0x000fe20000100800 */
[-C--:B-1----:R-:W-:Y:S01]  /*48d0*/  LEA R34, P1, R32, R20.reuse, 0x2 ;  /* 0x0000001420227211 */ /* 0x082fe200078210ff */
[----:B------:R-:W-:Y:S01]  /*48e0*/  IMAD R21, R9, UR5, RZ ;  /* 0x0000000509157c24 */ /* 0x000fe2000f8e02ff */
[----:B------:R-:W-:Y:S01]  /*48f0*/  LEA.HI.X.SX32 R99, R33, R5, 0x2, P0 ;  /* 0x0000000521637211 */ /* 0x000fe200000f16ff */
[----:B------:R1:W-:Y:S01]  /*4900*/  STL [R1+0x638], R30 ;  /* 0x0006381e01007387 */ /* 0x0003e20000100800 */
[----:B------:R-:W-:-:S02]  /*4910*/  LEA R96, P0, R31, R20, 0x2 ;  /* 0x000000141f607211 */ /* 0x000fc400078010ff */
[-C--:B------:R-:W-:Y:S01]  /*4920*/  LEA.HI.X.SX32 R35, R32, R5.reuse, 0x2, P1 ;  /* 0x0000000520237211 */ /* 0x080fe200008f16ff */
[----:B------:R-:W-:Y:S01]  /*4930*/  STL [R1+0x634], R29 ;  /* 0x0006341d01007387 */ /* 0x000fe20000100800 */
[CC--:B--2---:R-:W-:Y:S02]  /*4940*/  LEA R32, P1, R30.reuse, R20.reuse, 0x2 ;  /* 0x000000141e207211 */ /* 0x0c4fe400078210ff */
[-C--:B------:R-:W-:Y:S01]  /*4950*/  LEA.HI.X.SX32 R97, R31, R5.reuse, 0x2, P0 ;  /* 0x000000051f617211 */ /* 0x080fe200000f16ff */
[----:B------:R2:W-:Y:S01]  /*4960*/  STL [R1+0x630], R28 ;  /* 0x0006301c01007387 */ /* 0x0005e20000100800 */
[-C--:B------:R-:W-:Y:S02]  /*4970*/  LEA R94, P0, R29, R20.reuse, 0x2 ;  /* 0x000000141d5e7211 */ /* 0x080fe400078010ff */
[----:B------:R-:W-:Y:S01]  /*4980*/  LEA.HI.X.SX32 R33, R30, R5, 0x2, P1 ;  /* 0x000000051e217211 */ /* 0x000fe200008f16ff */
[----:B------:R-:W-:Y:S01]  /*4990*/  STL [R1+0x62c], R27 ;  /* 0x00062c1b01007387 */ /* 0x000fe20000100800 */
[----:B-1----:R-:W-:-:S02]  /*49a0*/  LEA R30, P1, R28, R20, 0x2 ;  /* 0x000000141c1e7211 */ /* 0x002fc400078210ff */
[-C--:B------:R-:W-:Y:S01]  /*49b0*/  LEA.HI.X.SX32 R95, R29, R5.reuse, 0x2, P0 ;  /* 0x000000051d5f7211 */ /* 0x080fe200000f16ff */
[----:B------:R1:W-:Y:S01]  /*49c0*/  STL [R1+0x628], R26 ;  /* 0x0006281a01007387 */ /* 0x0003e20000100800 */
[CC--:B------:R-:W-:Y:S02]  /*49d0*/  LEA R92, P0, R27.reuse, R20.reuse, 0x2 ;  /* 0x000000141b5c7211 */ /* 0x0c0fe400078010ff */
[-C--:B------:R-:W-:Y:S01]  /*49e0*/  LEA.HI.X.SX32 R31, R28, R5.reuse, 0x2, P1 ;  /* 0x000000051c1f7211 */ /* 0x080fe200008f16ff */
[----:B------:R-:W-:Y:S01]  /*49f0*/  STL [R1+0x624], R25 ;  /* 0x0006241901007387 */ /* 0x000fe20000100800 */
[-C--:B--2---:R-:W-:Y:S02]  /*4a00*/  LEA R28, P1, R26, R20.reuse, 0x2 ;  /* 0x000000141a1c7211 */ /* 0x084fe400078210ff */
[----:B------:R-:W-:Y:S01]  /*4a10*/  LEA.HI.X.SX32 R93, R27, R5, 0x2, P0 ;  /* 0x000000051b5d7211 */ /* 0x000fe200000f16ff */
[----:B------:R2:W-:Y:S01]  /*4a20*/  STL [R1+0x620], R24 ;  /* 0x0006201801007387 */ /* 0x0005e20000100800 */
[----:B------:R-:W-:-:S02]  /*4a30*/  LEA R90, P0, R25, R20, 0x2 ;  /* 0x00000014195a7211 */ /* 0x000fc400078010ff */
[-C--:B------:R-:W-:Y:S01]  /*4a40*/  LEA.HI.X.SX32 R29, R26, R5.reuse, 0x2, P1 ;  /* 0x000000051a1d7211 */ /* 0x080fe200008f16ff */
[----:B------:R-:W-:Y:S01]  /*4a50*/  STL [R1+0x61c], R23 ;  /* 0x00061c1701007387 */ /* 0x000fe20000100800 */
[CC--:B-1----:R-:W-:Y:S02]  /*4a60*/  LEA R26, P1, R24.reuse, R20.reuse, 0x2 ;  /* 0x00000014181a7211 */ /* 0x0c2fe400078210ff */
[-C--:B------:R-:W-:Y:S01]  /*4a70*/  LEA.HI.X.SX32 R91, R25, R5.reuse, 0x2, P0 ;  /* 0x00000005195b7211 */ /* 0x080fe200000f16ff */
[----:B------:R1:W-:Y:S01]  /*4a80*/  STL [R1+0x618], R22 ;  /* 0x0006181601007387 */ /* 0x0003e20000100800 */
[-C--:B------:R-:W-:Y:S02]  /*4a90*/  LEA R88, P0, R23, R20.reuse, 0x2 ;  /* 0x0000001417587211 */ /* 0x080fe400078010ff */
[----:B------:R-:W-:Y:S01]  /*4aa0*/  LEA.HI.X.SX32 R27, R24, R5, 0x2, P1 ;  /* 0x00000005181b7211 */ /* 0x000fe200008f16ff */
[----:B------:R3:W-:Y:S01]  /*4ab0*/  STL [R1+0x614], R84 ;  /* 0x0006145401007387 */ /* 0x0007e20000100800 */
[----:B--2---:R-:W-:-:S02]  /*4ac0*/  LEA R24, P1, R22, R20, 0x2 ;  /* 0x0000001416187211 */ /* 0x004fc400078210ff */
[-C--:B------:R-:W-:Y:S01]  /*4ad0*/  LEA.HI.X.SX32 R89, R23, R5.reuse, 0x2, P0 ;  /* 0x0000000517597211 */ /* 0x080fe200000f16ff */
[----:B------:R2:W-:Y:S01]  /*4ae0*/  STL [R1+0x610], R21 ;  /* 0x0006101501007387 */ /* 0x0005e20000100800 */
[-C--:B------:R-:W-:Y:S02]  /*4af0*/  LEA R86, P0, R84, R20.reuse, 0x2 ;  /* 0x0000001454567211 */ /* 0x080fe400078010ff */
[-C--:B------:R-:W-:Y:S01]  /*4b00*/  LEA.HI.X.SX32 R25, R22, R5.reuse, 0x2, P1 ;  /* 0x0000000516197211 */ /* 0x080fe200008f16ff */
[----:B------:R-:W-:Y:S01]  /*4b10*/  STL [R1+0x60c], R14 ;  /* 0x00060c0e01007387 */ /* 0x000fe20000100800 */
[-C--:B-1----:R-:W-:Y:S02]  /*4b20*/  LEA R22, P1, R21, R20.reuse, 0x2 ;  /* 0x0000001415167211 */ /* 0x082fe400078210ff */
[----:B------:R-:W-:Y:S01]  /*4b30*/  LEA.HI.X.SX32 R87, R84, R5, 0x2, P0 ;  /* 0x0000000554577211 */ /* 0x000fe200000f16ff */
[----:B------:R1:W-:Y:S01]  /*4b40*/  STL [R1+0x608], R8 ;  /* 0x0006080801007387 */ /* 0x0003e20000100800 */
[----:B---3--:R-:W-:-:S02]  /*4b50*/  LEA R84, P0, R14, R20, 0x2 ;  /* 0x000000140e547211 */ /* 0x008fc400078010ff */
[----:B------:R-:W-:Y:S02]  /*4b60*/  SHF.L.U32 R9, R11, 0x2, RZ ;  /* 0x000000020b097819 */ /* 0x000fe400000006ff */
[-C--:B------:R-:W-:Y:S02]  /*4b70*/  LEA.HI.X.SX32 R23, R21, R5.reuse, 0x2, P1 ;  /* 0x0000000515177211 */ /* 0x080fe400008f16ff */
[----:B------:R-:W-:Y:S01]  /*4b80*/  LEA R20, P1, R8, R20, 0x2 ;  /* 0x0000001408147211 */ /* 0x000fe200078210ff */
[----:B------:R3:W-:Y:S01]  /*4b90*/  STL [R1+0x85c], R9 ;  /* 0x00085c0901007387 */ /* 0x0007e20000100800 */
[-C--:B------:R-:W-:Y:S02]  /*4ba0*/  LEA.HI.X.SX32 R85, R14, R5.reuse, 0x2, P0 ;  /* 0x000000050e557211 */ /* 0x080fe400000f16ff */
[----:B------:R-:W-:Y:S01]  /*4bb0*/  IADD3 R142, P0, R9, UR6, RZ ;  /* 0x00000006098e7c10 */ /* 0x000fe2000ff1e0ff */
[----:B------:R4:W-:Y:S01]  /*4bc0*/  STL [R1+0x858], R6 ;  /* 0x0008580601007387 */ /* 0x0009e20000100800 */
[----:B--2---:R-:W-:Y:S01]  /*4bd0*/  LEA.HI.X.SX32 R21, R8, R5, 0x2, P1 ;  /* 0x0000000508157211 */ /* 0x004fe200008f16ff */
[----:B------:R-:W-:Y:S01]  /*4be0*/  VIADD R5, R15, UR12 ;  /* 0x0000000c0f057c36 */ /* 0x000fe20008000000 */
[----:B------:R-:W-:Y:S01]  /*4bf0*/  IADD3 R144, P1, R6, UR6, RZ ;  /* 0x0000000606907c10 */ /* 0x000fe2000ff3e0ff */
[----:B-1----:R-:W-:Y:S01]  /*4c00*/  VIADD R8, R4, 0xfffffff6 ;  /* 0xfffffff604087836 */ /* 0x002fe20000000000 */
[----:B------:R-:W-:Y:S01]  /*4c10*/  LEA.HI.X.SX32 R143, R11, UR7, 0x2, P0 ;  /* 0x000000070b8f7c11 */ /* 0x000fe200080f16ff */
[C---:B---3--:R-:W-:Y:S01]  /*4c20*/  IMAD.SHL.U32 R9, R2.reuse, 0x2, RZ ;  /* 0x0000000202097824 */ /* 0x048fe200078e00ff */
[----:B------:R-:W-:Y:S01]  /*4c30*/  ISETP.GE.U32.AND P0, PT, R145, 0x7fffffdb, PT ;  /* 0x7fffffdb9100780c */ /* 0x000fe20003f06070 */
[----:B------:R-:W-:Y:S01]  /*4c40*/  IMAD R11, R2, 0x3, RZ ;  /* 0x00000003020b7824 */ /* 0x000fe200078e02ff */
[----:B------:R-:W-:Y:S01]  /*4c50*/  LEA.HI.X.SX32 R145, R252, UR7, 0x2, P1 ;  /* 0x00000007fc917c11 */ /* 0x000fe200088f16ff */
[----:B----4-:R-:W-:Y:S01]  /*4c60*/  VIADD R6, R4, 0xfffffff8 ;  /* 0xfffffff804067836 */ /* 0x010fe20000000000 */
[----:B------:R-:W-:Y:S01]  /*4c70*/  @!PT LDS RZ, [RZ] ;  /* 0x00000000fffff984 */ /* 0x000fe20000000800 */
[----:B------:R-:W-:Y:S01]  /*4c80*/  @!PT LDS RZ, [RZ] ;  /* 0x00000000fffff984 */ /* 0x000fe20000000800 */
[----:B------:R-:W-:Y:S01]  /*4c90*/  @!PT LDS RZ, [RZ] ;  /* 0x00000000fffff984 */ /* 0x000fe20000000800 */
[----:B------:R-:W-:Y:S01]  /*4ca0*/  LDGSTS.E [R5], desc[UR16][R142.64], !P2 ;  /* 0x000000008e057fae */ /* 0x000fe2000d121850 */
[----:B------:R-:W-:Y:S01]  /*4cb0*/  IMAD.WIDE R238, R2, 0x4, R142 ;  /* 0x0000000402ee7825 */ /* 0x000fe200078e028e */
[----:B------:R-:W-:-:S02]  /*4cc0*/  ISETP.GE.U32.AND P1, PT, R146, 0x7fffffda, PT ;  /* 0x7fffffda9200780c */ /* 0x000fc40003f26070 */
[----:B------:R-:W-:Y:S01]  /*4cd0*/  LDGSTS.E [R5+0x4000], desc[UR16][R144.64], !P2 ;  /* 0x0400000090057fae */ /* 0x000fe2000d121850 */
[----:B------:R-:W-:Y:S01]  /*4ce0*/  IMAD.WIDE R236, R2, 0x4, R144 ;  /* 0x0000000402ec7825 */ /* 0x000fe200078e0290 */
[----:B------:R-:W-:Y:S02]  /*4cf0*/  ISETP.GE.U32.AND P2, PT, R6, 0x7fffffd9, PT ;  /* 0x7fffffd90600780c */ /* 0x000fe40003f46070 */
[----:B------:R-:W-:Y:S01]  /*4d00*/  IADD3 R6, R4, -0x9, RZ ;  /* 0xfffffff704067810 */ /* 0x000fe20007ffe0ff */
[----:B------:R-:W-:Y:S01]  /*4d10*/  IMAD.WIDE R148, R9, 0x4, R142 ;  /* 0x0000000409947825 */ /* 0x000fe200078e028e */
[----:B------:R-:W-:Y:S01]  /*4d20*/  LDGSTS.E [R5+0x4], desc[UR16][R238.64], !P3 ;  /* 0x00004000ee057fae */ /* 0x000fe2000d921850 */
[----:B------:R-:W-:Y:S02]  /*4d30*/  LOP3.LUT R14, R15, 0x20, RZ, 0x3c, !PT ;  /* 0x000000200f0e7812 */ /* 0x000fe400078e3cff */
[----:B------:R-:W-:Y:S01]  /*4d40*/  IMAD.WIDE R146, R9, 0x4, R144 ;  /* 0x0000000409927825 */ /* 0x000fe200078e0290 */
[----:B------:R1:W-:Y:S03]  /*4d50*/  STL [R1+0x77c], R9 ;  /* 0x00077c0901007387 */ /* 0x0003e60000100800 */
[----:B------:R-:W-:Y:S01]  /*4d60*/  IMAD.WIDE R152, R11, 0x4, R142 ;  /* 0x000000040b987825 */ /* 0x000fe200078e028e */
[----:B------:R-:W-:Y:S01]  /*4d70*/  LDGSTS.E [R5+0x4004], desc[UR16][R236.64], !P3 ;  /* 0x04004000ec057fae */ /* 0x000fe2000d921850 */
[----:B------:R-:W-:-:S02]  /*4d80*/  ISETP.GE.U32.AND P3, PT, R6, 0x7fffffd8, PT ;  /* 0x7fffffd80600780c */ /* 0x000fc40003f66070 */
[----:B------:R-:W-:Y:S01]  /*4d90*/  LOP3.LUT R6, R15, 0x10, RZ, 0x3c, !PT ;  /* 0x000000100f067812 */ /* 0x000fe200078e3cff */
[----:B------:R2:W-:Y:S01]  /*4da0*/  STL.64 [R1+0x48], R148 ;  /* 0x0000489401007387 */ /* 0x0005e20000100a00 */
[----:B------:R-:W-:-:S03]  /*4db0*/  IMAD.WIDE R150, R11, 0x4, R144 ;  /* 0x000000040b967825 */ /* 0x000fc600078e0290 */
[----:B------:R3:W-:Y:S01]  /*4dc0*/  STL.64 [R1+0x40], R146 ;  /* 0x0000409201007387 */ /* 0x0007e20000100a00 */
[----:B-1----:R-:W-:Y:S02]  /*4dd0*/  IMAD.SHL.U32 R9, R2, 0x4, RZ ;  /* 0x0000000402097824 */ /* 0x002fe400078e00ff */
[----:B------:R-:W-:Y:S01]  /*4de0*/  VIADD R6, R6, UR12 ;  /* 0x0000000c06067c36 */ /* 0x000fe20008000000 */
[----:B------:R2:W-:Y:S01]  /*4df0*/  LDGSTS.E [R5+0x8], desc[UR16][R148.64], !P4 ;  /* 0x0000800094057fae */ /* 0x0005e2000e121850 */
[----:B------:R-:W-:-:S03]  /*4e00*/  VIADD R14, R14, UR12 ;  /* 0x0000000c0e0e7c36 */ /* 0x000fc60008000000 */
[----:B------:R3:W-:Y:S01]  /*4e10*/  LDGSTS.E [R5+0x4008], desc[UR16][R146.64], !P4 ;  /* 0x0400800092057fae */ /* 0x0007e2000e121850 */
[----:B------:R-:W-:Y:S01]  /*4e20*/  ISETP.GE.U32.AND P4, PT, R8, 0x7fffffd7, PT ;  /* 0x7fffffd70800780c */ /* 0x000fe20003f86070 */
[----:B------:R-:W-:Y:S02]  /*4e30*/  VIADD R8, R4, 0xfffffff5 ;  /* 0xfffffff504087836 */ /* 0x000fe40000000000 */
[----:B------:R1:W-:Y:S04]  /*4e40*/  STL [R1+0x778], R11 ;  /* 0x0007780b01007387 */ /* 0x0003e80000100800 */
[----:B------:R4:W-:Y:S01]  /*4e50*/  STL [R1+0x774], R9 ;  /* 0x0007740901007387 */ /* 0x0009e20000100800 */
[----:B--2---:R-:W-:-:S03]  /*4e60*/  IMAD.WIDE R148, R9, 0x4, R142 ;  /* 0x0000000409947825 */ /* 0x004fc600078e028e */
[----:B------:R2:W-:Y:S01]  /*4e70*/  STL.64 [R1+0x38], R152 ;  /* 0x0000389801007387 */ /* 0x0005e20000100a00 */
[----:B---3--:R-:W-:-:S03]  /*4e80*/  IMAD.WIDE R146, R9, 0x4, R144 ;  /* 0x0000000409927825 */ /* 0x008fc600078e0290 */
[----:B------:R2:W-:Y:S01]  /*4e90*/  LDGSTS.E [R5+0xc], desc[UR16][R152.64], !P5 ;  /* 0x0000c00098057fae */ /* 0x0005e2000e921850 */
[C---:B-1----:R-:W-:Y:S02]  /*4ea0*/  IMAD R11, R2.reuse, 0x6, RZ ;  /* 0x00000006020b7824 */ /* 0x042fe400078e02ff */
[----:B----4-:R-:W-:Y:S01]  /*4eb0*/  IMAD R9, R2, 0x5, RZ ;  /* 0x0000000502097824 */ /* 0x010fe200078e02ff */
[----:B------:R1:W-:Y:S04]  /*4ec0*/  STL.64 [R1+0x30], R150 ;  /* 0x0000309601007387 */ /* 0x0003e80000100a00 */
[----:B------:R1:W-:Y:S01]  /*4ed0*/  LDGSTS.E [R5+0x400c], desc[UR16][R150.64], !P5 ;  /* 0x0400c00096057fae */ /* 0x0003e2000e921850 */
[----:B------:R-:W-:Y:S01]  /*4ee0*/  ISETP.GE.U32.AND P5, PT, R8, 0x7fffffd6, PT ;  /* 0x7fffffd60800780c */ /* 0x000fe20003fa6070 */
[----:B------:R-:W-:-:S02]  /*4ef0*/  VIADD R8, R4, 0xfffffff4 ;  /* 0xfffffff404087836 */ /* 0x000fc40000000000 */
[C---:B--2---:R-:W-:Y:S01]  /*4f00*/  IMAD.WIDE R152, R9.reuse, 0x4, R142 ;  /* 0x0000000409987825 */ /* 0x044fe200078e028e */
[----:B------:R2:W-:Y:S04]  /*4f10*/  STL.64 [R1+0x28], R148 ;  /* 0x0000289401007387 */ /* 0x0005e80000100a00 */
[----:B------:R2:W-:Y:S01]  /*4f20*/  LDGSTS.E [R6], desc[UR16][R148.64], !P6 ;  /* 0x0000000094067fae */ /* 0x0005e2000f121850 */
[----:B-1----:R-:W-:-:S03]  /*4f30*/  IMAD.WIDE R150, R9, 0x4, R144 ;  /* 0x0000000409967825 */ /* 0x002fc600078e0290 */
[----:B------:R-:W-:Y:S04]  /*4f40*/  STL.64 [R1+0x20], R146 ;  /* 0x0000209201007387 */ /* 0x000fe80000100a00 */
[----:B------:R1:W-:Y:S01]  /*4f50*/  STL [R1+0x770], R9 ;  /* 0x0007700901007387 */ /* 0x0003e20000100800 */
[----:B--2---:R-:W-:-:S03]  /*4f60*/  IMAD.WIDE R148, R11, 0x4, R142 ;  /* 0x000000040b947825 */ /* 0x004fc600078e028e */
[----:B------:R2:W-:Y:S01]  /*4f70*/  LDGSTS.E [R6+0x4000], desc[UR16][R146.64], !P6 ;  /* 0x0400000092067fae */ /* 0x0005e2000f121850 */
[----:B------:R-:W-:Y:S02]  /*4f80*/  ISETP.GE.U32.AND P6, PT, R8, 0x7fffffd5, PT ;  /* 0x7fffffd50800780c */ /* 0x000fe40003fc6070 */
[C---:B------:R-:W-:Y:S01]  /*4f90*/  IADD3 R8, R4.reuse, -0xd, RZ ;  /* 0xfffffff304087810 */ /* 0x040fe20007ffe0ff */
[----:B------:R3:W-:Y:S01]  /*4fa0*/  STL [R1+0x76c], R11 ;  /* 0x00076c0b01007387 */ /* 0x0007e20000100800 */
[----:B-1----:R-:W-:-:S03]  /*4fb0*/  VIADD R9, R4, 0xfffffff2 ;  /* 0xfffffff204097836 */ /* 0x002fc60000000000 */
[----:B------:R1:W-:Y:S04]  /*4fc0*/  STL.64 [R1+0x18], R152 ;  /* 0x0000189801007387 */ /* 0x0003e80000100a00 */
[----:B------:R1:W-:Y:S01]  /*4fd0*/  LDGSTS.E [R6+0x4], desc[UR16][R152.64], !P0 ;  /* 0x0000400098067fae */ /* 0x0003e2000c121850 */
[----:B--2---:R-:W-:-:S03]  /*4fe0*/  IMAD.WIDE R146, R11, 0x4, R144 ;  /* 0x000000040b927825 */ /* 0x004fc600078e0290 */
[----:B------:R2:W-:Y:S01]  /*4ff0*/  STL.64 [R1+0x10], R150 ;  /* 0x0000109601007387 */ /* 0x0005e20000100a00 */
[----:B---3--:R-:W-:-:S03]  /*5000*/  IMAD.SHL.U32 R11, R2, 0x8, RZ ;  /* 0x00000008020b7824 */ /* 0x008fc600078e00ff */
[----:B------:R2:W-:Y:S01]  /*5010*/  LDGSTS.E [R6+0x4004], desc[UR16][R150.64], !P0 ;  /* 0x0400400096067fae */ /* 0x0005e2000c121850 */
[----:B------:R-:W-:Y:S01]  /*5020*/  ISETP.GE.U32.AND P0, PT, R8, 0x7fffffd4, PT ;  /* 0x7fffffd40800780c */ /* 0x000fe20003f06070 */
[----:B------:R-:W-:Y:S02]  /*5030*/  VIADD R8, R4, 0xfffffff1 ;  /* 0xfffffff104087836 */ /* 0x000fe40000000000 */
[----:B------:R3:W-:Y:S01]  /*5040*/  STL.64 [R1+0x8], R148 ;  /* 0x0000089401007387 */ /* 0x0007e20000100a00 */
[----:B-1----:R-:W-:-:S03]  /*5050*/  IMAD.WIDE R152, R11, 0x4, R144 ;  /* 0x000000040b987825 */ /* 0x002fc600078e0290 */
[----:B------:R3:W-:Y:S04]  /*5060*/  LDGSTS.E [R6+0x8], desc[UR16][R148.64], !P1 ;  /* 0x0000800094067fae */ /* 0x0007e8000c921850 */
[----:B------:R1:W-:Y:S01]  /*5070*/  STL.64 [R1], R146 ;  /* 0x0000009201007387 */ /* 0x0003e20000100a00 */
[----:B--2---:R-:W-:-:S03]  /*5080*/  IMAD.WIDE R150, R11, 0x4, R142 ;  /* 0x000000040b967825 */ /* 0x004fc600078e028e */
[----:B------:R1:W-:Y:S01]  /*5090*/  LDGSTS.E [R6+0x4008], desc[UR16][R146.64], !P1 ;  /* 0x0400800092067fae */ /* 0x0003e2000c921850 */
[----:B------:R-:W-:Y:S01]  /*50a0*/  ISETP.GE.U32.AND P1, PT, R9, 0x7fffffd3, PT ;  /* 0x7fffffd30900780c */ /* 0x000fe20003f26070 */
[C---:B------:R-:W-:Y:S02]  /*50b0*/  IMAD R9, R2.reuse, 0x9, RZ ;  /* 0x0000000902097824 */ /* 0x040fe400078e02ff */
[----:B---3--:R-:W-:Y:S02]  /*50c0*/  IMAD R148, R2, 0x7, RZ ;  /* 0x0000000702947824 */ /* 0x008fe400078e02ff */
[----:B------:R-:W-:-:S03]  /*50d0*/  IMAD.WIDE R154, R9, 0x4, R142 ;  /* 0x00000004099a7825 */ /* 0x000fc600078e028e */
[----:B------:R2:W-:Y:S01]  /*50e0*/  STL [R1+0x768], R148 ;  /* 0x0007689401007387 */ /* 0x0005e20000100800 */
[----:B------:R-:W-:-:S03]  /*50f0*/  IMAD.WIDE R156, R9, 0x4, R144 ;  /* 0x00000004099c7825 */ /* 0x000fc600078e0290 */
[----:B------:R3:W-:Y:S01]  /*5100*/  STL [R1+0x764], R11 ;  /* 0x0007640b01007387 */ /* 0x0007e20000100800 */
[----:B-1----:R-:W-:-:S04]  /*5110*/  IMAD.WIDE R146, R148, 0x4, R142 ;  /* 0x0000000494927825 */ /* 0x002fc800078e028e */
[----:B--2---:R-:W-:Y:S01]  /*5120*/  IMAD.WIDE R148, R148, 0x4, R144 ;  /* 0x0000000494947825 */ /* 0x004fe200078e0290 */
[----:B------:R1:W-:Y:S03]  /*5130*/  LDGSTS.E [R6+0xc], desc[UR16][R146.64], !P2 ;  /* 0x0000c00092067fae */ /* 0x0003e6000d121850 */
[----:B---3--:R-:W-:Y:S01]  /*5140*/  IMAD R11, R2, 0xa, RZ ;  /* 0x0000000a020b7824 */ /* 0x008fe200078e02ff */
[----:B------:R1:W-:Y:S03]  /*5150*/  STL.64 [R1+0xa40], R146 ;  /* 0x000a409201007387 */ /* 0x0003e60000100a00 */
[----:B------:R-:W-:Y:S01]  /*5160*/  IMAD.WIDE R158, R11, 0x4, R142 ;  /* 0x000000040b9e7825 */ /* 0x000fe200078e028e */
[----:B------:R2:W-:Y:S01]  /*5170*/  LDGSTS.E [R6+0x400c], desc[UR16][R148.64], !P2 ;  /* 0x0400c00094067fae */ /* 0x0005e2000d121850 */
[----:B------:R-:W-:-:S02]  /*5180*/  ISETP.GE.U32.AND P2, PT, R8, 0x7fffffd2, PT ;  /* 0x7fffffd20800780c */ /* 0x000fc40003f46070 */
[----:B------:R-:W-:Y:S01]  /*5190*/  VIADD R8, R4, 0xfffffff0 ;  /* 0xfffffff004087836 */ /* 0x000fe20000000000 */
[----:B------:R3:W-:Y:S01]  /*51a0*/  STL.64 [R1+0xa60], R6 ;  /* 0x000a600601007387 */ /* 0x0007e20000100a00 */
[----:B------:R-:W-:-:S03]  /*51b0*/  IMAD.WIDE R160, R11, 0x4, R144 ;  /* 0x000000040ba07825 */ /* 0x000fc600078e0290 */
[----:B------:R-:W-:Y:S01]  /*51c0*/  STL.64 [R1+0xa48], R148 ;  /* 0x000a489401007387 */ /* 0x000fe20000100a00 */
[C---:B-1----:R-:W-:Y:S01]  /*51d0*/  LOP3.LUT R146, R15.reuse, 0x60, RZ, 0x3c, !PT ;  /* 0x000000600f927812 */ /* 0x042fe200078e3cff */
[----:B------:R-:W-:Y:S02]  /*51e0*/  IMAD.MOV.U32 R147, RZ, RZ, R237 ;  /* 0x000000ffff937224 */ /* 0x000fe400078e00ed */
[----:B------:R1:W-:Y:S02]  /*51f0*/  STL.64 [R1+0xa30], R150 ;  /* 0x000a309601007387 */ /* 0x0003e40000100a00 */
[----:B------:R-:W-:Y:S02]  /*5200*/  VIADD R249, R146, UR12 ;  /* 0x0000000c92f97c36 */ /* 0x000fe40008000000 */
[----:B------:R4:W-:Y:S01]  /*5210*/  STL [R1+0x760], R9 ;  /* 0x0007600901007387 */ /* 0x0009e20000100800 */
[----:B---3--:R-:W-:Y:S01]  /*5220*/  LOP3.LUT R7, R15, 0x30, RZ, 0x3c, !PT ;  /* 0x000000300f077812 */ /* 0x008fe200078e3cff */
[----:B--2---:R-:W-:-:S02]  /*5230*/  IMAD R6, R2, 0xc, RZ ;  /* 0x0000000c02067824 */ /* 0x004fc400078e02ff */
[----:B------:R1:W-:Y:S01]  /*5240*/  LDGSTS.E [R14], desc[UR16][R150.64], !P3 ;  /* 0x00000000960e7fae */ /* 0x0003e2000d921850 */
[----:B------:R-:W-:Y:S02]  /*5250*/  IMAD R146, R2, 0x1b, RZ ;  /* 0x0000001b02927824 */ /* 0x000fe400078e02ff */
[----:B------:R-:W-:Y:S01]  /*5260*/  VIADD R246, R7, UR12 ;  /* 0x0000000c07f67c36 */ /* 0x000fe20008000000 */
[----:B------:R2:W-:Y:S01]  /*5270*/  STL.64 [R1+0xa38], R152 ;  /* 0x000a389801007387 */ /* 0x0005e20000100a00 */
[----:B------:R-:W-:-:S03]  /*5280*/  IMAD.WIDE R166, R6, 0x4, R142 ;  /* 0x0000000406a67825 */ /* 0x000fc600078e028e */
[----:B------:R2:W-:Y:S01]  /*5290*/  LDGSTS.E [R14+0x4000], desc[UR16][R152.64], !P3 ;  /* 0x04000000980e7fae */ /* 0x0005e2000d921850 */
[----:B------:R-:W-:Y:S01]  /*52a0*/  ISETP.GE.U32.AND P3, PT, R8, 0x7fffffd1, PT ;  /* 0x7fffffd10800780c */ /* 0x000fe20003f66070 */
[----:B------:R-:W-:Y:S01]  /*52b0*/  IMAD.WIDE R168, R6, 0x4, R144 ;  /* 0x0000000406a87825 */ /* 0x000fe200078e0290 */
[----:B------:R-:W-:Y:S01]  /*52c0*/  IADD3 R8, R4, -0x11, RZ ;  /* 0xffffffef04087810 */ /* 0x000fe20007ffe0ff */
[----:B------:R3:W-:Y:S01]  /*52d0*/  STL [R1+0x75c], R11 ;  /* 0x00075c0b01007387 */ /* 0x0007e20000100800 */
[----:B-1----:R-:W1:Y:S01]  /*52e0*/  LDC R151, c[0x0][0x230] ;  /* 0x00008c00ff977b82 */ /* 0x002e620000000800 */
[----:B------:R-:W-:Y:S02]  /*52f0*/  IMAD R7, R2, 0xd, RZ ;  /* 0x0000000d02077824 */ /* 0x000fe400078e02ff */
[----:B------:R-:W-:Y:S01]  /*5300*/  LDGSTS.E [R14+0x4], desc[UR16][R154.64], !P4 ;  /* 0x000040009a0e7fae */ /* 0x000fe2000e121850 */
[----:B----4-:R-:W-:Y:S02]  /*5310*/  VIADD R9, R4, 0xffffffee ;  /* 0xffffffee04097836 */ /* 0x010fe40000000000 */
[----:B------:R-:W-:Y:S01]  /*5320*/  IMAD.WIDE R170, R7, 0x4, R142 ;  /* 0x0000000407aa7825 */ /* 0x000fe200078e028e */
[----:B------:R-:W-:Y:S01]  /*5330*/  LDGSTS.E [R14+0x4004], desc[UR16][R156.64], !P4 ;  /* 0x040040009c0e7fae */ /* 0x000fe2000e121850 */
[----:B------:R-:W-:Y:S01]  /*5340*/  ISETP.GE.U32.AND P4, PT, R8, 0x7fffffd0, PT ;  /* 0x7fffffd00800780c */ /* 0x000fe20003f86070 */
[----:B--2---:R-:W2:Y:S01]  /*5350*/  LDC R152, c[0x0][0x230] ;  /* 0x00008c00ff987b82 */ /* 0x004ea20000000800 */
[----:B---3--:R-:W-:Y:S01]  /*5360*/  IMAD R11, R2, 0xb, RZ ;  /* 0x0000000b020b7824 */ /* 0x008fe200078e02ff */
[----:B------:R-:W-:Y:S01]  /*5370*/  LDGSTS.E [R14+0x8], desc[UR16][R158.64], !P5 ;  /* 0x000080009e0e7fae */ /* 0x000fe2000e921850 */
[----:B------:R-:W-:-:S02]  /*5380*/  VIADD R8, R4, 0xffffffed ;  /* 0xffffffed04087836 */ /* 0x000fc40000000000 */
[----:B------:R-:W-:Y:S01]  /*5390*/  IMAD.WIDE R162, R11, 0x4, R142 ;  /* 0x000000040ba27825 */ /* 0x000fe200078e028e */
[----:B------:R-:W-:Y:S01]  /*53a0*/  LDGSTS.E [R14+0x4008], desc[UR16][R160.64], !P5 ;  /* 0x04008000a00e7fae */ /* 0x000fe2000e921850 */
[----:B------:R-:W-:Y:S02]  /*53b0*/  ISETP.GE.U32.AND P5, PT, R9, 0x7fffffcf, PT ;  /* 0x7fffffcf0900780c */ /* 0x000fe40003fa6070 */
[--C-:B------:R-:W-:Y:S01]  /*53c0*/  IMAD.WIDE R164, R11, 0x4, R144.reuse ;  /* 0x000000040ba47825 */ /* 0x100fe200078e0290 */
[----:B------:R-:W-:Y:S01]  /*53d0*/  LDGSTS.E [R14+0xc], desc[UR16][R162.64], !P6 ;  /* 0x0000c000a20e7fae */ /* 0x000fe2000f121850 */
[----:B------:R-:W-:Y:S02]  /*53e0*/  IADD3 R9, R4, -0x16, RZ ;  /* 0xffffffea04097810 */ /* 0x000fe40007ffe0ff */
[--C-:B------:R-:W-:Y:S01]  /*53f0*/  IMAD.WIDE R172, R7, 0x4, R144.reuse ;  /* 0x0000000407ac7825 */ /* 0x100fe200078e0290 */
[----:B------:R-:W-:Y:S03]  /*5400*/  STL.64 [R1+0xa50], R154 ;  /* 0x000a509a01007387 */ /* 0x000fe60000100a00 */
[----:B------:R-:W-:Y:S01]  /*5410*/  IMAD.WIDE R228, R146, 0x4, R144 ;  /* 0x0000000492e47825 */ /* 0x000fe200078e0290 */
[----:B------:R3:W-:Y:S01]  /*5420*/  LDGSTS.E [R14+0x400c], desc[UR16][R164.64], !P6 ;  /* 0x0400c000a40e7fae */ /* 0x0007e2000f121850 */
[----:B------:R-:W-:-:S02]  /*5430*/  ISETP.GE.U32.AND P6, PT, R8, 0x7fffffce, PT ;  /* 0x7fffffce0800780c */ /* 0x000fc40003fc6070 */
[----:B------:R-:W-:Y:S01]  /*5440*/  VIADD R8, R4, 0xffffffec ;  /* 0xffffffec04087836 */ /* 0x000fe20000000000 */
[----:B------:R-:W-:Y:S01]  /*5450*/  STL.64 [R1+0xa58], R156 ;  /* 0x000a589c01007387 */ /* 0x000fe20000100a00 */
[C---:B------:R-:W-:Y:S02]  /*5460*/  IMAD R148, R2.reuse, 0x1d, RZ ;  /* 0x0000001d02947824 */ /* 0x040fe400078e02ff */
[----:B------:R-:W-:Y:S01]  /*5470*/  IMAD.MOV.U32 R149, RZ, RZ, R235 ;  /* 0x000000ffff957224 */ /* 0x000fe200078e00eb */
[----:B------:R-:W-:Y:S01]  /*5480*/  STL.64 [R1+0xa68], R158 ;  /* 0x000a689e01007387 */ /* 0x000fe20000100a00 */
[----:B------:R-:W-:-:S03]  /*5490*/  IMAD R150, R2, 0x1e, RZ ;  /* 0x0000001e02967824 */ /* 0x000fc600078e02ff */
[----:B------:R-:W-:Y:S01]  /*54a0*/  STL.64 [R1+0xa70], R160 ;  /* 0x000a70a001007387 */ /* 0x000fe20000100a00 */
[----:B------:R-:W-:-:S03]  /*54b0*/  IMAD.WIDE R240, R150, 0x4, R144 ;  /* 0x0000000496f07825 */ /* 0x000fc600078e0290 */
[----:B------:R4:W-:Y:S04]  /*54c0*/  STL [R1+0x758], R11 ;  /* 0x0007580b01007387 */ /* 0x0009e80000100800 */
[----:B------:R3:W-:Y:S04]  /*54d0*/  STL [R1+0x754], R6 ;  /* 0x0007540601007387 */ /* 0x0007e80000100800 */
[----:B------:R-:W-:Y:S01]  /*54e0*/  LDGSTS.E [R246], desc[UR16][R166.64], !P0 ;  /* 0x00000000a6f67fae */ /* 0x000fe2000c121850 */
[----:B----4-:R-:W-:-:S03]  /*54f0*/  IMAD R11, R2, 0xf, RZ ;  /* 0x0000000f020b7824 */ /* 0x010fc600078e02ff */
[----:B------:R-:W-:Y:S01]  /*5500*/  LDGSTS.E [R246+0x4000], desc[UR16][R168.64], !P0 ;  /* 0x04000000a8f67fae */ /* 0x000fe2000c121850 */
[----:B------:R-:W-:Y:S01]  /*5510*/  ISETP.GE.U32.AND P0, PT, R8, 0x7fffffcd, PT ;  /* 0x7fffffcd0800780c */ /* 0x000fe20003f06070 */
[----:B---3--:R-:W-:Y:S02]  /*5520*/  IMAD R6, R2, 0xe, RZ ;  /* 0x0000000e02067824 */ /* 0x008fe400078e02ff */
[----:B------:R-:W-:Y:S01]  /*5530*/  VIADD R8, R4, 0xffffffeb ;  /* 0xffffffeb04087836 */ /* 0x000fe20000000000 */
[----:B------:R-:W-:Y:S01]  /*5540*/  STL.64 [R1+0xa78], R162 ;  /* 0x000a78a201007387 */ /* 0x000fe20000100a00 */
[----:B------:R-:W-:-:S03]  /*5550*/  IMAD.WIDE R174, R6, 0x4, R142 ;  /* 0x0000000406ae7825 */ /* 0x000fc600078e028e */
[----:B------:R-:W-:Y:S01]  /*5560*/  STL.64 [R1+0xa80], R164 ;  /* 0x000a80a401007387 */ /* 0x000fe20000100a00 */
[----:B------:R-:W-:-:S03]  /*5570*/  IMAD.WIDE R176, R6, 0x4, R144 ;  /* 0x0000000406b07825 */ /* 0x000fc600078e0290 */
[----:B------:R-:W-:Y:S01]  /*5580*/  LDGSTS.E [R246+0x4], desc[UR16][R170.64], !P1 ;  /* 0x00004000aaf67fae */ /* 0x000fe2000c921850 */
[----:B------:R-:W-:-:S03]  /*5590*/  IMAD.WIDE R178, R11, 0x4, R142 ;  /* 0x000000040bb27825 */ /* 0x000fc600078e028e */
[----:B------:R3:W-:Y:S01]  /*55a0*/  STL [R1+0x750], R7 ;  /* 0x0007500701007387 */ /* 0x0007e20000100800 */
[----:B------:R-:W-:-:S03]  /*55b0*/  IMAD.WIDE R180, R11, 0x4, R144 ;  /* 0x000000040bb47825 */ /* 0x000fc600078e0290 */
[----:B------:R-:W-:Y:S01]  /*55c0*/  LDGSTS.E [R246+0x4004], desc[UR16][R172.64], !P1 ;  /* 0x04004000acf67fae */ /* 0x000fe2000c921850 */
[----:B------:R-:W-:Y:S01]  /*55d0*/  ISETP.GE.U32.AND P1, PT, R8, 0x7fffffcc, PT ;  /* 0x7fffffcc0800780c */ /* 0x000fe20003f26070 */
[----:B------:R-:W-:Y:S02]  /*55e0*/  VIADD R8, R4, 0xffffffe9 ;  /* 0xffffffe904087836 */ /* 0x000fe40000000000 */
[----:B------:R4:W-:Y:S01]  /*55f0*/  STL [R1+0x74c], R6 ;  /* 0x00074c0601007387 */ /* 0x0009e20000100800 */
[----:B---3--:R-:W-:-:S03]  /*5600*/  LOP3.LUT R7, R15, 0x40, RZ, 0x3c, !PT ;  /* 0x000000400f077812 */ /* 0x008fc600078e3cff */
[----:B------:R-:W-:Y:S02]  /*5610*/  LDGSTS.E [R246+0x8], desc[UR16][R174.64], !P2 ;  /* 0x00008000aef67fae */ /* 0x000fe4000d121850 */
[----:B------:R-:W-:Y:S02]  /*5620*/  VIADD R247, R7, UR12 ;  /* 0x0000000c07f77c36 */ /* 0x000fe40008000000 */
[----:B------:R-:W-:Y:S01]  /*5630*/  LDGSTS.E [R246+0x4008], desc[UR16][R176.64], !P2 ;  /* 0x04008000b0f67fae */ /* 0x000fe2000d121850 */
[C---:B------:R-:W-:Y:S01]  /*5640*/  IMAD R7, R2.reuse, 0x11, RZ ;  /* 0x0000001102077824 */ /* 0x040fe200078e02ff */
[----:B------:R-:W-:Y:S01]  /*5650*/  ISETP.GE.U32.AND P2, PT, R9, 0x7fffffcb, PT ;  /* 0x7fffffcb0900780c */ /* 0x000fe20003f46070 */
[----:B----4-:R-:W-:Y:S01]  /*5660*/  IMAD.SHL.U32 R6, R2, 0x10, RZ ;  /* 0x0000001002067824 */ /* 0x010fe200078e00ff */
[----:B------:R-:W-:Y:S01]  /*5670*/  LDGSTS.E [R246+0xc], desc[UR16][R178.64], !P3 ;  /* 0x0000c000b2f67fae */ /* 0x000fe2000d921850 */
[----:B------:R-:W-:Y:S01]  /*5680*/  IMAD.WIDE R186, R7, 0x4, R142 ;  /* 0x0000000407ba7825 */ /* 0x000fe200078e028e */
[----:B------:R-:W-:-:S02]  /*5690*/  LOP3.LUT R9, R15, 0x50, RZ, 0x3c, !PT ;  /* 0x000000500f097812 */ /* 0x000fc400078e3cff */
[----:B------:R-:W-:Y:S01]  /*56a0*/  LDGSTS.E [R246+0x400c], desc[UR16][R180.64], !P3 ;  /* 0x0400c000b4f67fae */ /* 0x000fe2000d921850 */
[----:B------:R-:W-:Y:S01]  /*56b0*/  IMAD.WIDE R182, R6, 0x4, R142 ;  /* 0x0000000406b67825 */ /* 0x000fe200078e028e */
[----:B------:R-:W-:Y:S02]  /*56c0*/  ISETP.GE.U32.AND P3, PT, R8, 0x7fffffca, PT ;  /* 0x7fffffca0800780c */ /* 0x000fe40003f66070 */
[----:B------:R3:W-:Y:S01]  /*56d0*/  STL [R1+0x748], R11 ;  /* 0x0007480b01007387 */ /* 0x0007e20000100800 */
[----:B------:R-:W-:-:S03]  /*56e0*/  IMAD.WIDE R184, R6, 0x4, R144 ;  /* 0x0000000406b87825 */ /* 0x000fc600078e0290 */
[----:B------:R-:W-:Y:S01]  /*56f0*/  LDGSTS.E [R247], desc[UR16][R182.64], !P4 ;  /* 0x00000000b6f77fae */ /* 0x000fe2000e121850 */
[----:B------:R-:W-:Y:S02]  /*5700*/  VIADD R8, R4, 0xffffffe8 ;  /* 0xffffffe804087836 */ /* 0x000fe40000000000 */
[----:B------:R-:W-:Y:S01]  /*5710*/  IMAD.WIDE R188, R7, 0x4, R144 ;  /* 0x0000000407bc7825 */ /* 0x000fe200078e0290 */
[----:B------:R4:W-:Y:S03]  /*5720*/  STL [R1+0x744], R6 ;  /* 0x0007440601007387 */ /* 0x0009e60000100800 */
[----:B------:R-:W-:Y:S01]  /*5730*/  VIADD R248, R9, UR12 ;  /* 0x0000000c09f87c36 */ /* 0x000fe20008000000 */
[----:B------:R-:W-:Y:S01]  /*5740*/  LDGSTS.E [R247+0x4000], desc[UR16][R184.64], !P4 ;  /* 0x04000000b8f77fae */ /* 0x000fe2000e121850 */
[----:B------:R-:W-:Y:S01]  /*5750*/  ISETP.GE.U32.AND P4, PT, R8, 0x7fffffc9, PT ;  /* 0x7fffffc90800780c */ /* 0x000fe20003f86070 */
[C---:B------:R-:W-:Y:S01]  /*5760*/  VIADD R8, R4.reuse, 0xffffffe7 ;  /* 0xffffffe704087836 */ /* 0x040fe20000000000 */
[C---:B------:R-:W-:Y:S01]  /*5770*/  IADD3 R9, R4.reuse, -0x1f, RZ ;  /* 0xffffffe104097810 */ /* 0x040fe20007ffe0ff */
[----:B------:R1:W-:Y:S01]  /*5780*/  STL [R1+0x740], R7 ;  /* 0x0007400701007387 */ /* 0x0003e20000100800 */
[----:B---3--:R-:W-:-:S02]  /*5790*/  VIADD R11, R4, 0x1f ;  /* 0x0000001f040b7836 */ /* 0x008fc40000000000 */
[----:B----4-:R-:W-:Y:S01]  /*57a0*/  IMAD R6, R2, 0x12, RZ ;  /* 0x0000001202067824 */ /* 0x010fe200078e02ff */
[----:B------:R-:W-:Y:S03]  /*57b0*/  LDGSTS.E [R247+0x4], desc[UR16][R186.64], !P5 ;  /* 0x00004000baf77fae */ /* 0x000fe6000e921850 */
[C---:B------:R-:W-:Y:S01]  /*57c0*/  IMAD.WIDE R190, R6.reuse, 0x4, R142 ;  /* 0x0000000406be7825 */ /* 0x040fe200078e028e */
[----:B------:R3:W-:Y:S03]  /*57d0*/  STL [R1+0x73c], R6 ;  /* 0x00073c0601007387 */ /* 0x0007e60000100800 */
[----:B------:R-:W-:Y:S01]  /*57e0*/  IMAD.WIDE R192, R6, 0x4, R144 ;  /* 0x0000000406c07825 */ /* 0x000fe200078e0290 */
[----:B------:R-:W-:Y:S01]  /*57f0*/  LDGSTS.E [R247+0x4004], desc[UR16][R188.64], !P5 ;  /* 0x04004000bcf77fae */ /* 0x000fe2000e921850 */
[----:B------:R-:W-:-:S02]  /*5800*/  ISETP.GE.U32.AND P5, PT, R8, 0x7fffffc8, PT ;  /* 0x7fffffc80800780c */ /* 0x000fc40003fa6070 */
[----:B------:R-:W-:Y:S01]  /*5810*/  IADD3 R8, R4, -0x1a, RZ ;  /* 0xffffffe604087810 */ /* 0x000fe20007ffe0ff */
[----:B------:R-:W-:Y:S01]  /*5820*/  LDGSTS.E [R247+0x8], desc[UR16][R190.64], !P6 ;  /* 0x00008000bef77fae */ /* 0x000fe2000f121850 */
[C---:B-1----:R-:W-:Y:S02]  /*5830*/  IMAD R7, R2.reuse, 0x14, RZ ;  /* 0x0000001402077824 */ /* 0x042fe400078e02ff */
[----:B---3--:R-:W-:Y:S01]  /*5840*/  IMAD R6, R2, 0x13, RZ ;  /* 0x0000001302067824 */ /* 0x008fe200078e02ff */
[----:B------:R-:W-:Y:S01]  /*5850*/  LDGSTS.E [R247+0x4008], desc[UR16][R192.64], !P6 ;  /* 0x04008000c0f77fae */ /* 0x000fe2000f121850 */
[----:B------:R-:W-:Y:S01]  /*5860*/  ISETP.GE.U32.AND P6, PT, R8, 0x7fffffc7, PT ;  /* 0x7fffffc70800780c */ /* 0x000fe20003fc6070 */
[----:B------:R-:W-:Y:S02]  /*5870*/  VIADD R8, R4, 0xffffffe5 ;  /* 0xffffffe504087836 */ /* 0x000fe40000000000 */
[C---:B------:R-:W-:Y:S01]  /*5880*/  IMAD.WIDE R194, R6.reuse, 0x4, R142 ;  /* 0x0000000406c27825 */ /* 0x040fe200078e028e */
[----:B------:R1:W-:Y:S03]  /*5890*/  STL [R1+0x738], R6 ;  /* 0x0007380601007387 */ /* 0x0003e60000100800 */
[----:B------:R-:W-:Y:S01]  /*58a0*/  IMAD.WIDE R196, R6, 0x4, R144 ;  /* 0x0000000406c47825 */ /* 0x000fe200078e0290 */
[----:B------:R-:W-:Y:S03]  /*58b0*/  LDGSTS.E [R247+0xc], desc[UR16][R194.64], !P0 ;  /* 0x0000c000c2f77fae */ /* 0x000fe6000c121850 */
[----:B------:R-:W-:Y:S01]  /*58c0*/  IMAD.WIDE R198, R7, 0x4, R142 ;  /* 0x0000000407c67825 */ /* 0x000fe200078e028e */
[----:B------:R-:W-:Y:S01]  /*58d0*/  LDGSTS.E [R247+0x400c], desc[UR16][R196.64], !P0 ;  /* 0x0400c000c4f77fae */ /* 0x000fe2000c121850 */
[----:B------:R-:W-:-:S02]  /*58e0*/  ISETP.GE.U32.AND P0, PT, R8, 0x7fffffc6, PT ;  /* 0x7fffffc60800780c */ /* 0x000fc40003f06070 */
[----:B-1----:R-:W-:Y:S01]  /*58f0*/  IMAD R6, R2, 0x15, RZ ;  /* 0x0000001502067824 */ /* 0x002fe200078e02ff */
[----:B------:R1:W-:Y:S01]  /*5900*/  STL [R1+0x734], R7 ;  /* 0x0007340701007387 */ /* 0x0003e20000100800 */
[----:B------:R-:W-:-:S03]  /*5910*/  IMAD.WIDE R200, R7, 0x4, R144 ;  /* 0x0000000407c87825 */ /* 0x000fc600078e0290 */
[----:B------:R3:W-:Y:S01]  /*5920*/  STL [R1+0x730], R6 ;  /* 0x0007300601007387 */ /* 0x0007e20000100800 */
[----:B------:R-:W-:Y:S02]  /*5930*/  VIADD R8, R4, 0xffffffe4 ;  /* 0xffffffe404087836 */ /* 0x000fe40000000000 */
[----:B------:R-:W-:Y:S01]  /*5940*/  IMAD.WIDE R202, R6, 0x4, R142 ;  /* 0x0000000406ca7825 */ /* 0x000fe200078e028e */
[----:B------:R-:W-:Y:S03]  /*5950*/  LDGSTS.E [R248], desc[UR16][R198.64], !P1 ;  /* 0x00000000c6f87fae */ /* 0x000fe6000c921850 */
[----:B-1----:R-:W-:Y:S01]  /*5960*/  IMAD R7, R2, 0x16, RZ ;  /* 0x0000001602077824 */ /* 0x002fe200078e02ff */
[----:B------:R-:W-:Y:S01]  /*5970*/  LDGSTS.E [R248+0x4000], desc[UR16][R200.64], !P1 ;  /* 0x04000000c8f87fae */ /* 0x000fe2000c921850 */
[----:B------:R-:W-:Y:S01]  /*5980*/  IMAD.WIDE R204, R6, 0x4, R144 ;  /* 0x0000000406cc7825 */ /* 0x000fe200078e0290 */
[----:B------:R-:W-:-:S02]  /*5990*/  ISETP.GE.U32.AND P1, PT, R8, 0x7fffffc5, PT ;  /* 0x7fffffc50800780c */ /* 0x000fc40003f26070 */
[----:B------:R1:W-:Y:S01]  /*59a0*/  STL [R1+0x72c], R7 ;  /* 0x00072c0701007387 */ /* 0x0003e20000100800 */
[----:B---3--:R-:W-:Y:S02]  /*59b0*/  IMAD R6, R2, 0x17, RZ ;  /* 0x0000001702067824 */ /* 0x008fe400078e02ff */
[C---:B------:R-:W-:Y:S01]  /*59c0*/  IMAD.WIDE R206, R7.reuse, 0x4, R142 ;  /* 0x0000000407ce7825 */ /* 0x040fe200078e028e */
[----:B------:R-:W-:Y:S03]  /*59d0*/  LDGSTS.E [R248+0x4], desc[UR16][R202.64], !P2 ;  /* 0x00004000caf87fae */ /* 0x000fe6000d121850 */
[----:B------:R-:W-:Y:S01]  /*59e0*/  IMAD.WIDE R208, R7, 0x4, R144 ;  /* 0x0000000407d07825 */ /* 0x000fe200078e0290 */
[----:B------:R3:W-:Y:S03]  /*59f0*/  STL [R1+0x728], R6 ;  /* 0x0007280601007387 */ /* 0x0007e60000100800 */
[----:B------:R-:W-:Y:S01]  /*5a00*/  VIADD R8, R4, 0xffffffe3 ;  /* 0xffffffe304087836 */ /* 0x000fe20000000000 */
[----:B------:R-:W-:Y:S01]  /*5a10*/  LDGSTS.E [R248+0x4004], desc[UR16][R204.64], !P2 ;  /* 0x04004000ccf87fae */ /* 0x000fe2000d121850 */
[----:B-1----:R-:W-:-:S02]  /*5a20*/  IMAD R7, R2, 0x18, RZ ;  /* 0x0000001802077824 */ /* 0x002fc400078e02ff */
[----:B------:R-:W-:Y:S01]  /*5a30*/  IMAD.WIDE R210, R6, 0x4, R142 ;  /* 0x0000000406d27825 */ /* 0x000fe200078e028e */
[----:B------:R-:W-:Y:S01]  /*5a40*/  ISETP.GE.U32.AND P2, PT, R8, 0x7fffffc4, PT ;  /* 0x7fffffc40800780c */ /* 0x000fe20003f46070 */
[----:B------:R-:W-:Y:S02]  /*5a50*/  LDGSTS.E [R248+0x8], desc[UR16][R206.64], !P3 ;  /* 0x00008000cef87fae */ /* 0x000fe4000d921850 */
[----:B------:R-:W-:Y:S02]  /*5a60*/  IMAD.WIDE R212, R6, 0x4, R144 ;  /* 0x0000000406d47825 */ /* 0x000fe400078e0290 */
[----:B------:R-:W-:Y:S02]  /*5a70*/  LDGSTS.E [R248+0x4008], desc[UR16][R208.64], !P3 ;  /* 0x04008000d0f87fae */ /* 0x000fe4000d921850 */
[----:B---3--:R-:W-:Y:S02]  /*5a80*/  IMAD R6, R2, 0x19, RZ ;  /* 0x0000001902067824 */ /* 0x008fe400078e02ff */
[C---:B------:R-:W-:Y:S01]  /*5a90*/  IMAD.WIDE R214, R7.reuse, 0x4, R142 ;  /* 0x0000000407d67825 */ /* 0x040fe200078e028e */
[----:B------:R-:W-:Y:S03]  /*5aa0*/  LDGSTS.E [R248+0xc], desc[UR16][R210.64], !P4 ;  /* 0x0000c000d2f87fae */ /* 0x000fe6000e121850 */
[----:B------:R-:W-:Y:S01]  /*5ab0*/  IMAD.WIDE R216, R7, 0x4, R144 ;  /* 0x0000000407d87825 */ /* 0x000fe200078e0290 */
[----:B------:R-:W-:Y:S01]  /*5ac0*/  LDGSTS.E [R248+0x400c], desc[UR16][R212.64], !P4 ;  /* 0x0400c000d4f87fae */ /* 0x000fe2000e121850 */
[----:B------:R-:W-:-:S02]  /*5ad0*/  ISETP.GE.U32.AND P4, PT, R9, 0x7fffffc2, PT ;  /* 0x7fffffc20900780c */ /* 0x000fc40003f86070 */
[----:B------:R-:W-:Y:S01]  /*5ae0*/  VIADD R8, R4, 0xffffffe2 ;  /* 0xffffffe204087836 */ /* 0x000fe20000000000 */
[----:B------:R-:W-:Y:S01]  /*5af0*/  LDGSTS.E [R249], desc[UR16][R214.64], !P5 ;  /* 0x00000000d6f97fae */ /* 0x000fe2000e921850 */
[----:B------:R-:W-:-:S03]  /*5b00*/  IMAD.WIDE R218, R6, 0x4, R142 ;  /* 0x0000000406da7825 */ /* 0x000fc600078e028e */
[----:B------:R-:W-:Y:S01]  /*5b10*/  LDGSTS.E [R249+0x4000], desc[UR16][R216.64], !P5 ;  /* 0x04000000d8f97fae */ /* 0x000fe2000e921850 */
[----:B------:R-:W-:Y:S01]  /*5b20*/  VIADD R4, R4, 0xffffffe0 ;  /* 0xffffffe004047836 */ /* 0x000fe20000000000 */
[----:B------:R-:W-:Y:S01]  /*5b30*/  ISETP.GE.U32.AND P3, PT, R8, 0x7fffffc3, PT ;  /* 0x7fffffc30800780c */ /* 0x000fe20003f66070 */
[----:B------:R-:W-:Y:S01]  /*5b40*/  IMAD.WIDE R220, R6, 0x4, R144 ;  /* 0x0000000406dc7825 */ /* 0x000fe200078e0290 */
[----:B------:R-:W-:Y:S02]  /*5b50*/  LDGSTS.E [R249+0x4], desc[UR16][R218.64], !P6 ;  /* 0x00004000daf97fae */ /* 0x000fe4000f121850 */
[C---:B------:R-:W-:Y:S02]  /*5b60*/  ISETP.GE.AND P5, PT, R10.reuse, R4, PT ;  /* 0x000000040a00720c */ /* 0x040fe40003fa6270 */
[----:B------:R-:W-:Y:S01]  /*5b70*/  LDGSTS.E [R249+0x4004], desc[UR16][R220.64], !P6 ;  /* 0x04004000dcf97fae */ /* 0x000fe2000f121850 */
[----:B------:R-:W-:Y:S02]  /*5b80*/  ISETP.GT.AND P6, PT, R11, 0x1f, PT ;  /* 0x0000001f0b00780c */ /* 0x000fe40003fc4270 */
[----:B------:R-:W-:Y:S01]  /*5b90*/  SEL R8, RZ, 0x4, P5 ;  /* 0x00000004ff087807 */ /* 0x000fe20002800000 */
[----:B------:R-:W-:Y:S01]  /*5ba0*/  STL [R1+0x724], R7 ;  /* 0x0007240701007387 */ /* 0x000fe20000100800 */
[----:B------:R-:W-:-:S02]  /*5bb0*/  ISETP.GE.AND P5, PT, R10, UR4, PT ;  /* 0x000000040a007c0c */ /* 0x000fc4000bfa6270 */
[----:B------:R-:W-:Y:S01]  /*5bc0*/  SEL R9, RZ, 0x4, !P6 ;  /* 0x00000004ff097807 */ /* 0x000fe20007000000 */
[----:B------:R1:W-:Y:S01]  /*5bd0*/  STL [R1+0x720], R6 ;  /* 0x0007200601007387 */ /* 0x0003e20000100800 */
[----:B------:R-:W-:Y:S02]  /*5be0*/  ISETP.GT.AND P6, PT, R11, 0x3f, PT ;  /* 0x0000003f0b00780c */ /* 0x000fe40003fc4270 */
[----:B------:R-:W-:Y:S02]  /*5bf0*/  SEL R9, R9, RZ, !P5 ;  /* 0x000000ff09097207 */ /* 0x000fe40006800000 */
[----:B------:R-:W-:Y:S02]  /*5c00*/  ISETP.GE.U32.AND P5, PT, R4, 0x7fffffc1, PT ;  /* 0x7fffffc10400780c */ /* 0x000fe40003fa6070 */
[----:B------:R-:W-:Y:S02]  /*5c10*/  SEL R4, R8, RZ, P6 ;  /* 0x000000ff08047207 */ /* 0x000fe40003000000 */
[----:B------:R-:W3:Y:S01]  /*5c20*/  LDC R8, c[0x0][0x230] ;  /* 0x00008c00ff087b82 */ /* 0x000ee20000000800 */
[----:B-1----:R-:W-:Y:S01]  /*5c30*/  IMAD R6, R2, 0x1a, RZ ;  /* 0x0000001a02067824 */ /* 0x002fe200078e02ff */
[----:B------:R-:W-:-:S02]  /*5c40*/  ISETP.NE.U32.AND P6, PT, R9, RZ, PT ;  /* 0x000000ff0900720c */ /* 0x000fc40003fc5070 */
[----:B------:R-:W-:Y:S01]  /*5c50*/  LOP3.LUT R7, R15, 0x70, RZ, 0x3c, !PT ;  /* 0x000000700f077812 */ /* 0x000fe200078e3cff */
[C---:B------:R-:W-:Y:S01]  /*5c60*/  IMAD.WIDE R222, R6.reuse, 0x4, R142 ;  /* 0x0000000406de7825 */ /* 0x040fe200078e028e */
[----:B------:R1:W-:Y:S02]  /*5c70*/  STL [R1+0x71c], R6 ;  /* 0x00071c0601007387 */ /* 0x0003e40000100800 */
[----:B------:R-:W4:Y:S01]  /*5c80*/  LDC R9, c[0x0][0x230] ;  /* 0x00008c00ff097b82 */ /* 0x000f220000000800 */
[----:B------:R-:W-:Y:S01]  /*5c90*/  IMAD.WIDE R224, R6, 0x4, R144 ;  /* 0x0000000406e07825 */ /* 0x000fe200078e0290 */
[----:B------:R-:W-:Y:S03]  /*5ca0*/  LDGSTS.E [R249+0x8], desc[UR16][R222.64], !P0 ;  /* 0x00008000def97fae */ /* 0x000fe6000c121850 */
[----:B------:R-:W-:Y:S01]  /*5cb0*/  VIADD R250, R7, UR12 ;  /* 0x0000000c07fa7c36 */ /* 0x000fe20008000000 */
[----:B------:R-:W-:Y:S01]  /*5cc0*/  LDGSTS.E [R249+0x4008], desc[UR16][R224.64], !P0 ;  /* 0x04008000e0f97fae */ /* 0x000fe2000c121850 */
[----:B------:R-:W-:Y:S01]  /*5cd0*/  ISETP.NE.U32.AND P0, PT, R4, RZ, PT ;  /* 0x000000ff0400720c */ /* 0x000fe20003f05070 */
[----:B------:R-:W-:-:S02]  /*5ce0*/  VIADD R4, R226, 0xffffffdf ;  /* 0xffffffdfe2047836 */ /* 0x000fc40000000000 */
[----:B------:R-:W-:Y:S01]  /*5cf0*/  IMAD.WIDE R226, R146, 0x4, R142 ;  /* 0x0000000492e27825 */ /* 0x000fe200078e028e */
[----:B------:R2:W-:Y:S03]  /*5d00*/  STL [R1+0x718], R146 ;  /* 0x0007189201007387 */ /* 0x0005e60000100800 */
[----:B-1----:R-:W-:Y:S01]  /*5d10*/  IMAD R6, R2, 0x1c, RZ ;  /* 0x0000001c02067824 */ /* 0x002fe200078e02ff */
[----:B------:R-:W-:Y:S01]  /*5d20*/  LDGSTS.E [R249+0xc], desc[UR16][R226.64], !P1 ;  /* 0x0000c000e2f97fae */ /* 0x000fe2000c921850 */
[----:B------:R-:W-:Y:S02]  /*5d30*/  IMAD.MOV.U32 R7, RZ, RZ, R239 ;  /* 0x000000ffff077224 */ /* 0x000fe400078e00ef */
[----:B------:R-:W-:Y:S01]  /*5d40*/  IMAD.WIDE R230, R6, 0x4, R142 ;  /* 0x0000000406e67825 */ /* 0x000fe200078e028e */
[----:B------:R-:W-:Y:S01]  /*5d50*/  LDGSTS.E [R249+0x400c], desc[UR16][R228.64], !P1 ;  /* 0x0400c000e4f97fae */ /* 0x000fe2000c921850 */
[----:B------:R-:W-:-:S02]  /*5d60*/  ISETP.GE.U32.AND P1, PT, R4, 0x7fffffc0, PT ;  /* 0x7fffffc00400780c */ /* 0x000fc40003f26070 */
[----:B------:R-:W-:Y:S01]  /*5d70*/  IMAD.WIDE R232, R6, 0x4, R144 ;  /* 0x0000000406e87825 */ /* 0x000fe200078e0290 */
[----:B------:R-:W-:Y:S03]  /*5d80*/  LDGSTS.E [R250], desc[UR16][R230.64], !P2 ;  /* 0x00000000e6fa7fae */ /* 0x000fe6000d121850 */
[----:B------:R-:W-:Y:S01]  /*5d90*/  VIADD R4, R234, 0xffffffde ;  /* 0xffffffdeea047836 */ /* 0x000fe20000000000 */
[----:B------:R-:W-:Y:S01]  /*5da0*/  LDGSTS.E [R250+0x4000], desc[UR16][R232.64], !P2 ;  /* 0x04000000e8fa7fae */ /* 0x000fe2000d121850 */
[----:B--2---:R-:W-:Y:S02]  /*5db0*/  IMAD.MOV.U32 R146, RZ, RZ, R236 ;  /* 0x000000ffff927224 */ /* 0x004fe400078e00ec */
[----:B------:R-:W-:Y:S01]  /*5dc0*/  IMAD.WIDE R234, R148, 0x4, R142 ;  /* 0x0000000494ea7825 */ /* 0x000fe200078e028e */
[----:B------:R-:W-:Y:S01]  /*5dd0*/  ISETP.GE.U32.AND P2, PT, R4, 0x7fffffbf, PT ;  /* 0x7fffffbf0400780c */ /* 0x000fe20003f46070 */
[----:B------:R1:W-:Y:S01]  /*5de0*/  STL [R1+0x714], R6 ;  /* 0x0007140601007387 */ /* 0x0003e20000100800 */
[----:B---3--:R-:W-:Y:S01]  /*5df0*/  IADD3 R4, R8, -0x23, RZ ;  /* 0xffffffdd08047810 */ /* 0x008fe20007ffe0ff */
[----:B------:R-:W-:-:S02]  /*5e00*/  IMAD.WIDE R236, R148, 0x4, R144 ;  /* 0x0000000494ec7825 */ /* 0x000fc400078e0290 */
[----:B------:R2:W-:Y:S02]  /*5e10*/  STL [R1+0x710], R148 ;  /* 0x0007109401007387 */ /* 0x0005e40000100800 */
[----:B----4-:R-:W-:Y:S01]  /*5e20*/  VIADD R8, R9, 0xffffffdc ;  /* 0xffffffdc09087836 */ /* 0x010fe20000000000 */
[----:B------:R-:W-:Y:S01]  /*5e30*/  LOP3.LUT R9, R149, 0x40, RZ, 0x3c, !PT ;  /* 0x0000004095097812 */ /* 0x000fe200078e3cff */
[----:B------:R-:W-:Y:S01]  /*5e40*/  LDGSTS.E [R250+0x4], desc[UR16][R234.64], !P3 ;  /* 0x00004000eafa7fae */ /* 0x000fe2000d921850 */
[----:B-1----:R-:W-:Y:S01]  /*5e50*/  MOV R6, R238 ;  /* 0x000000ee00067202 */ /* 0x002fe20000000f00 */
[----:B------:R-:W-:Y:S02]  /*5e60*/  IMAD.WIDE R238, R150, 0x4, R142 ;  /* 0x0000000496ee7825 */ /* 0x000fe400078e028e */
[----:B------:R-:W-:Y:S01]  /*5e70*/  LDGSTS.E [R250+0x4004], desc[UR16][R236.64], !P3 ;  /* 0x04004000ecfa7fae */ /* 0x000fe2000d921850 */
[----:B------:R-:W-:Y:S01]  /*5e80*/  ISETP.GE.U32.AND P3, PT, R4, 0x7fffffbe, PT ;  /* 0x7fffffbe0400780c */ /* 0x000fe20003f66070 */
[----:B--2---:R-:W-:-:S02]  /*5e90*/  IMAD R148, R2, 0x1f, RZ ;  /* 0x0000001f02947824 */ /* 0x004fc400078e02ff */
[----:B------:R-:W-:Y:S01]  /*5ea0*/  LDGSTS.E [R250+0x8], desc[UR16][R238.64], !P4 ;  /* 0x00008000eefa7fae */ /* 0x000fe2000e121850 */
[----:B------:R-:W-:Y:S02]  /*5eb0*/  VIADD R4, R242, 0xffffffdb ;  /* 0xffffffdbf2047836 */ /* 0x000fe40000000000 */
[----:B------:R-:W-:Y:S01]  /*5ec0*/  IMAD.WIDE R242, R148, 0x4, R142 ;  /* 0x0000000494f27825 */ /* 0x000fe200078e028e */
[----:B------:R-:W-:Y:S01]  /*5ed0*/  LDGSTS.E [R250+0x4008], desc[UR16][R240.64], !P4 ;  /* 0x04008000f0fa7fae */ /* 0x000fe2000e121850 */
[----:B------:R-:W-:Y:S02]  /*5ee0*/  ISETP.GE.U32.AND P4, PT, R8, 0x7fffffbd, PT ;  /* 0x7fffffbd0800780c */ /* 0x000fe40003f86070 */
[----:B------:R-:W-:Y:S01]  /*5ef0*/  IMAD.WIDE R244, R148, 0x4, R144 ;  /* 0x0000000494f47825 */ /* 0x000fe200078e0290 */
[----:B------:R-:W-:Y:S01]  /*5f00*/  LDGSTS.E [R250+0xc], desc[UR16][R242.64], !P5 ;  /* 0x0000c000f2fa7fae */ /* 0x000fe2000e921850 */
[----:B------:R-:W-:Y:S02]  /*5f10*/  MOV R148, R6 ;  /* 0x0000000600947202 */ /* 0x000fe40000000f00 */
[----:B------:R-:W-:Y:S01]  /*5f20*/  VIADD R8, R251, 0xffffffda ;  /* 0xffffffdafb087836 */ /* 0x000fe20000000000 */
[----:B------:R-:W-:Y:S01]  /*5f30*/  LDGSTS.E [R250+0x400c], desc[UR16][R244.64], !P5 ;  /* 0x0400c000f4fa7fae */ /* 0x000fe2000e921850 */
[----:B------:R-:W-:Y:S01]  /*5f40*/  ISETP.GE.U32.AND P5, PT, R4, 0x7fffffbc, PT ;  /* 0x7fffffbc0400780c */ /* 0x000fe20003fa6070 */
[----:B------:R-:W-:-:S02]  /*5f50*/  VIADD R4, R9, UR12 ;  /* 0x0000000c09047c36 */ /* 0x000fc40008000000 */
[----:B------:R1:W-:Y:S01]  /*5f60*/  STL [R1+0x70c], R150 ;  /* 0x00070c9601007387 */ /* 0x0003e20000100800 */
[----:B------:R-:W-:Y:S02]  /*5f70*/  VIADD R251, R149, UR12 ;  /* 0x0000000c95fb7c36 */ /* 0x000fe40008000000 */
[----:B------:R-:W-:Y:S01]  /*5f80*/  IMAD.MOV.U32 R149, RZ, RZ, R7 ;  /* 0x000000ffff957224 */ /* 0x000fe200078e0007 */
[----:B------:R2:W-:Y:S04]  /*5f90*/  STL [R1+0x99c], R9 ;  /* 0x00099c0901007387 */ /* 0x0005e80000100800 */
[----:B------:R-:W3:Y:S01]  /*5fa0*/  LDL.LU.64 R160, [R1+0x40] ;  /* 0x0000400001a07983 */ /* 0x000ee20000300a00 */
[----:B-1----:R-:W1:Y:S03]  /*5fb0*/  LDC R150, c[0x0][0x230] ;  /* 0x00008c00ff967b82 */ /* 0x002e660000000800 */
[----:B------:R-:W4:Y:S01]  /*5fc0*/  LDL.LU.64 R158, [R1+0x38] ;  /* 0x00003800019e7983 */ /* 0x000f220000300a00 */
[----:B--2---:R-:W-:-:S03]  /*5fd0*/  IMAD.SHL.U32 R9, R2, 0x20, RZ ;  /* 0x0000002002097824 */ /* 0x004fc600078e00ff */
[----:B------:R-:W2:Y:S01]  /*5fe0*/  LDL.LU.64 R6, [R1+0x30] ;  /* 0x0000300001067983 */ /* 0x000ea20000300a00 */
[----:B------:R-:W-:-:S03]  /*5ff0*/  IMAD.WIDE R164, R9, 0x4, R142 ;  /* 0x0000000409a47825 */ /* 0x000fc600078e028e */
[----:B------:R-:W4:Y:S04]  /*6000*/  LDL.LU.64 R142, [R1+0x48] ;  /* 0x00004800018e7983 */ /* 0x000f280000300a00 */
[----:B------:R-:W0:Y:S04]  /*6010*/  LDGDEPBAR ;  /* 0x00000000000079af */ /* 0x000e280000000000 */
[----:B------:R-:W-:Y:S04]  /*6020*/  LDGSTS.E [R251+0x30000], desc[UR16][R18.64], P6 ;  /* 0x3000000012fb7fae */ /* 0x000fe8000b121850 */
        /* <DEDUP_REMOVED lines=63> */
[----:B------:R-:W0:Y:S01]  /*6420*/  LDGDEPBAR ;  /* 0x00000000000079af */ /* 0x000e220000000000 */
[----:B------:R-:W-:Y:S01]  /*6430*/  BAR.SYNC.DEFER_BLOCKING 0x0 ;  /* 0x0000000000007b1d */ /* 0x000fe20000010000 */
[----:B------:R-:W-:Y:S01]  /*6440*/  ISETP.GE.U32.AND P6, PT, R8, 0x7fffffbb, PT ;  /* 0x7fffffbb0800780c */ /* 0x000fe20003fc6070 */
[----:B------:R-:W-:-:S04]  /*6450*/  IMAD.WIDE R162, R9, 0x4, R144 ;  /* 0x0000000409a27825 */ /* 0x000fc800078e0290 */
[----:B------:R-:W-:Y:S02]  /*6460*/  VIADD R8, R152, 0xffffffd8 ;  /* 0xffffffd898087836 */ /* 0x000fe40000000000 */
[C---:B------:R-:W-:Y:S01]  /*6470*/  IMAD.WIDE R152, R9.reuse, 0x4, R148 ;  /* 0x0000000409987825 */ /* 0x040fe200078e0294 */
[----:B------:R1:W-:Y:S03]  /*6480*/  STL.64 [R1+0x118], R164 ;  /* 0x000118a401007387 */ /* 0x0003e60000100a00 */
[----:B------:R-:W-:Y:S01]  /*6490*/  IMAD.WIDE R144, R9, 0x4, R146 ;  /* 0x0000000409907825 */ /* 0x000fe200078e0292 */
[----:B------:R-:W2:Y:S04]  /*64a0*/  LDL.LU.64 R156, [R1+0x28] ;  /* 0x00002800019c7983 */ /* 0x000ea80000300a00 */
[----:B------:R1:W-:Y:S01]  /*64b0*/  STL.64 [R1+0x110], R162 ;  /* 0x000110a201007387 */ /* 0x0003e20000100a00 */
[----:B------:R-:W-:-:S03]  /*64c0*/  VIADD R151, R151, 0xffffffd9 ;  /* 0xffffffd997977836 */ /* 0x000fc60000000000 */
[----:B------:R-:W2:Y:S01]  /*64d0*/  LDL.LU.64 R154, [R1+0x20] ;  /* 0x00002000019a7983 */ /* 0x000ea20000300a00 */
[----:B---3--:R-:W-:-:S03]  /*64e0*/  IMAD.WIDE R160, R9, 0x4, R160 ;  /* 0x0000000409a07825 */ /* 0x008fc600078e02a0 */
[----:B------:R3:W-:Y:S04]  /*64f0*/  STL.64 [R1+0x108], R152 ;  /* 0x0001089801007387 */ /* 0x0007e80000100a00 */
[----:B------:R-:W3:Y:S01]  /*6500*/  LDL.LU.64 R148, [R1+0x18] ;  /* 0x0000180001947983 */ /* 0x000ee20000300a00 */
[----:B----4-:R-:W-:-:S03]  /*6510*/  IMAD.WIDE R142, R9, 0x4, R142 ;  /* 0x00000004098e7825 */ /* 0x010fc600078e028e */
[----:B------:R4:W-:Y:S04]  /*6520*/  STL.64 [R1+0x100], R144 ;  /* 0x0001009001007387 */ /* 0x0009e80000100a00 */
[----:B------:R-:W-:Y:S01]  /*6530*/  @!PT LDS RZ, [RZ] ;  /* 0x00000000fffff984 */ /* 0x000fe20000000800 */
[----:B------:R-:W-:Y:S01]  /*6540*/  @!PT LDS RZ, [RZ] ;  /* 0x00000000fffff984 */ /* 0x000fe20000000800 */
[----:B------:R-:W-:Y:S01]  /*6550*/  @!PT LDS RZ, [RZ] ;  /* 0x00000000fffff984 */ /* 0x000fe20000000800 */
[----:B------:R-:W-:Y:S01]  /*6560*/  LDGSTS.E [R5+0x8000], desc[UR16][R164.64], !P1 ;  /* 0x08000000a4057fae */ /* 0x000fe2000c921850 */
[----:B------:R-:W-:-:S03]  /*6570*/  IMAD.WIDE R158, R9, 0x4, R158 ;  /* 0x00000004099e7825 */ /* 0x000fc600078e029e */
[----:B------:R-:W4:Y:S01]  /*6580*/  LDL.LU.64 R146, [R1+0x10] ;  /* 0x0000100001927983 */ /* 0x000f220000300a00 */
[----:B--2---:R-:W-:-:S03]  /*6590*/  IMAD.WIDE R6, R9, 0x4, R6 ;  /* 0x0000000409067825 */ /* 0x004fc600078e0206 */
[----:B------:R-:W-:Y:S01]  /*65a0*/  LDGSTS.E [R5+0xc000], desc[UR16][R162.64], !P1 ;  /* 0x0c000000a2057fae */ /* 0x000fe2000c921850 */
[----:B------:R-:W-:-:S03]  /*65b0*/  ISETP.GE.U32.AND P1, PT, R151, 0x7fffffba, PT ;  /* 0x7fffffba9700780c */ /* 0x000fc60003f26070 */
[----:B-1----:R-:W2:Y:S04]  /*65c0*/  LDL.LU.64 R164, [R1+0xa80] ;  /* 0x000a800001a47983 */ /* 0x002ea80000300a00 */
[----:B------:R-:W-:Y:S04]  /*65d0*/  LDGSTS.E [R5+0x8004], desc[UR16][R152.64], !P2 ;  /* 0x0800400098057fae */ /* 0x000fe8000d121850 */
[----:B------:R-:W2:Y:S04]  /*65e0*/  LDL.LU.64 R162, [R1+0xa78] ;  /* 0x000a780001a27983 */ /* 0x000ea80000300a00 */
[----:B------:R4:W-:Y:S04]  /*65f0*/  LDGSTS.E [R5+0xc004], desc[UR16][R144.64], !P2 ;  /* 0x0c00400090057fae */ /* 0x0009e8000d121850 */
[----:B---3--:R-:W3:Y:S04]  /*6600*/  LDL.LU.64 R152, [R1+0x8] ;  /* 0x0000080001987983 */ /* 0x008ee80000300a00 */
[----:B------:R-:W-:Y:S01]  /*6610*/  LDGSTS.E [R5+0x8008], desc[UR16][R142.64], !P3 ;  /* 0x080080008e057fae */ /* 0x000fe2000d921850 */
[----:B----4-:R-:W-:-:S03]  /*6620*/  VIADD R144, R150, 0xffffffd7 ;  /* 0xffffffd796907836 */ /* 0x010fc60000000000 */
[----:B------:R-:W-:Y:S01]  /*6630*/  LDGSTS.E [R5+0xc008], desc[UR16][R160.64], !P3 ;  /* 0x0c008000a0057fae */ /* 0x000fe2000d921850 */
[----:B------:R-:W1:Y:S03]  /*6640*/  LDC R145, c[0x0][0x230] ;  /* 0x00008c00ff917b82 */ /* 0x000e660000000800 */
[----:B------:R-:W4:Y:S04]  /*6650*/  LDL.LU.64 R150, [R1] ;  /* 0x0000000001967983 */ /* 0x000f280000300a00 */
[----:B------:R1:W-:Y:S04]  /*6660*/  STL.64 [R1+0xf8], R160 ;  /* 0x0000f8a001007387 */ /* 0x0003e80000100a00 */
[----:B------:R4:W-:Y:S04]  /*6670*/  LDGSTS.E [R5+0x800c], desc[UR16][R158.64], !P4 ;  /* 0x0800c0009e057fae */ /* 0x0009e8000e121850 */
[----:B------:R-:W-:Y:S04]  /*6680*/  LDGSTS.E [R5+0xc00c], desc[UR16][R6.64], !P4 ;  /* 0x0c00c00006057fae */ /* 0x000fe8000e121850 */
[----:B-1----:R-:W2:Y:S04]  /*6690*/  LDL.LU.64 R160, [R1+0xa70] ;  /* 0x000a700001a07983 */ /* 0x002ea80000300a00 */
[----:B------:R1:W-:Y:S04]  /*66a0*/  STL.64 [R1+0xf0], R158 ;  /* 0x0000f09e01007387 */ /* 0x0003e80000100a00 */
[----:B------:R1:W-:Y:S04]  /*66b0*/  STL.64 [R1+0xe8], R6 ;  /* 0x0000e80601007387 */ /* 0x0003e80000100a00 */
[----:B-1----:R-:W2:Y:S04]  /*66c0*/  LDL.LU.64 R158, [R1+0xa68] ;  /* 0x000a6800019e7983 */ /* 0x002ea80000300a00 */
[----:B------:R-:W2:Y:S01]  /*66d0*/  LDL.LU.64 R6, [R1+0xa60] ;  /* 0x000a600001067983 */ /* 0x000ea20000300a00 */
[----:B------:R-:W-:-:S04]  /*66e0*/  IMAD.WIDE R156, R9, 0x4, R156 ;  /* 0x00000004099c7825 */ /* 0x000fc800078e029c */
[C---:B------:R-:W-:Y:S01]  /*66f0*/  IMAD.WIDE R154, R9.reuse, 0x4, R154 ;  /* 0x00000004099a7825 */ /* 0x040fe200078e029a */
[----:B------:R1:W-:Y:S04]  /*6700*/  STL.64 [R1+0xe0], R156 ;  /* 0x0000e09c01007387 */ /* 0x0003e80000100a00 */
[----:B------:R1:W-:Y:S01]  /*6710*/  STL.64 [R1+0xd8], R154 ;  /* 0x0000d89a01007387 */ /* 0x0003e20000100a00 */
[----:B------:R-:W-:-:S04]  /*6720*/  IMAD.WIDE R148, R9, 0x4, R148 ;  /* 0x0000000409947825 */ /* 0x000fc800078e0294 */
[----:B------:R-:W-:-:S04]  /*6730*/  IMAD.WIDE R146, R9, 0x4, R146 ;  /* 0x0000000409927825 */ /* 0x000fc800078e0292 */
[----:B---3--:R-:W-:-:S04]  /*6740*/  IMAD.WIDE R152, R9, 0x4, R152 ;  /* 0x0000000409987825 */ /* 0x008fc800078e0298 */
[----:B----4-:R-:W-:Y:S01]  /*6750*/  IMAD.WIDE R150, R9, 0x4, R150 ;  /* 0x0000000409967825 */ /* 0x010fe200078e0296 */
[----:B--2---:R-:W-:Y:S04]  /*6760*/  LDGSTS.E [R6+0x8000], desc[UR16][R156.64], !P5 ;  /* 0x080000009c067fae */ /* 0x004fe8000e921850 */
[----:B------:R-:W-:Y:S04]  /*6770*/  LDGSTS.E [R6+0xc000], desc[UR16][R154.64], !P5 ;  /* 0x0c0000009a067fae */ /* 0x000fe8000e921850 */
[----:B------:R2:W-:Y:S04]  /*6780*/  LDGSTS.E [R6+0x8004], desc[UR16][R148.64], !P6 ;  /* 0x0800400094067fae */ /* 0x0005e8000f121850 */
[----:B-1----:R-:W3:Y:S04]  /*6790*/  LDL.LU.64 R156, [R1+0xa58] ;  /* 0x000a5800019c7983 */ /* 0x002ee80000300a00 */
[----:B------:R-:W4:Y:S04]  /*67a0*/  LDL.LU.64 R154, [R1+0xa50] ;  /* 0x000a5000019a7983 */ /* 0x000f280000300a00 */
[----:B------:R1:W-:Y:S04]  /*67b0*/  STL.64 [R1+0xd0], R148 ;  /* 0x0000d09401007387 */ /* 0x0003e80000100a00 */
[----:B------:R2:W-:Y:S04]  /*67c0*/  STL.64 [R1+0xc8], R146 ;  /* 0x0000c89201007387 */ /* 0x0005e80000100a00 */
[----:B------:R3:W-:Y:S04]  /*67d0*/  LDGSTS.E [R6+0xc004], desc[UR16][R146.64], !P6 ;  /* 0x0c00400092067fae */ /* 0x0007e8000f121850 */
[----:B-1----:R-:W3:Y:S04]  /*67e0*/  LDL.LU.64 R148, [R1+0xa48] ;  /* 0x000a480001947983 */ /* 0x002ee80000300a00 */
[----:B------:R1:W-:Y:S04]  /*67f0*/  LDGSTS.E [R6+0x8008], desc[UR16][R152.64], !P1 ;  /* 0x0800800098067fae */ /* 0x0003e8000c921850 */
[----:B--2---:R-:W2:Y:S04]  /*6800*/  LDL.LU.64 R146, [R1+0xa40] ;  /* 0x000a400001927983 */ /* 0x004ea80000300a00 */
[----:B------:R1:W-:Y:S04]  /*6810*/  STL.64 [R1+0xc0], R152 ;  /* 0x0000c09801007387 */ /* 0x0003e80000100a00 */
[----:B------:R1:W-:Y:S04]  /*6820*/  STL.64 [R1+0xb8], R150 ;  /* 0x0000b89601007387 */ /* 0x0003e80000100a00 */
[----:B------:R-:W-:Y:S04]  /*6830*/  LDGSTS.E [R6+0xc008], desc[UR16][R150.64], !P1 ;  /* 0x0c00800096067fae */ /* 0x000fe8000c921850 */
[----:B-1----:R-:W4:Y:S04]  /*6840*/  LDL.LU.64 R152, [R1+0xa38] ;  /* 0x000a380001987983 */ /* 0x002f280000300a00 */
[----:B------:R-:W4:Y:S01]  /*6850*/  LDL.LU.64 R150, [R1+0xa30] ;  /* 0x000a300001967983 */ /* 0x000f220000300a00 */
[----:B------:R-:W-:-:S02]  /*6860*/  ISETP.GE.U32.AND P2, PT, R8, 0x7fffffb9, PT ;  /* 0x7fffffb90800780c */ /* 0x000fc40003f46070 */
[----:B------:R-:W-:Y:S02]  /*6870*/  IADD3 R8, R145, -0x2a, RZ ;  /* 0xffffffd691087810 */ /* 0x000fe40007ffe0ff */
[----:B------:R-:W-:Y:S01]  /*6880*/  ISETP.GE.U32.AND P3, PT, R144, 0x7fffffb8, PT ;  /* 0x7fffffb89000780c */ /* 0x000fe20003f66070 */
[----:B------:R-:W1:Y:S01]  /*6890*/  LDC R145, c[0x0][0x230] ;  /* 0x00008c00ff917b82 */ /* 0x000e620000000800 */
[----:B------:R-:W-:-:S07]  /*68a0*/  ISETP.GE.U32.AND P4, PT, R8, 0x7fffffb7, PT ;  /* 0x7fffffb70800780c */ /* 0x000fce0003f86070 */
[----:B------:R-:W1:Y:S08]  /*68b0*/  LDC R8, c[0x0][0x230] ;  /* 0x00008c00ff087b82 */ /* 0x000e700000000800 */
[----:B------:R-:W1:Y:S02]  /*68c0*/  LDC R144, c[0x0][0x230] ;  /* 0x00008c00ff907b82 */ /* 0x000e640000000800 */
[----:B-1----:R-:W-:-:S05]  /*68d0*/  VIADD R8, R8, 0xffffffd4 ;  /* 0xffffffd408087836 */ /* 0x002fca0000000000 */
[----:B------:R-:W-:Y:S02]  /*68e0*/  ISETP.GE.U32.AND P6, PT, R8, 0x7fffffb5, PT ;  /* 0x7fffffb50800780c */ /* 0x000fe40003fc6070 */
[----:B------:R-:W1:Y:S01]  /*68f0*/  LDC R8, c[0x0][0x230] ;  /* 0x00008c00ff087b82 */ /* 0x000e620000000800 */
[----:B------:R-:W-:-:S05]  /*6900*/  VIADD R144, R144, 0xffffffd5 ;  /* 0xffffffd590907836 */ /* 0x000fca0000000000 */
[----:B------:R-:W-:Y:S02]  /*6910*/  ISETP.GE.U32.AND P5, PT, R144, 0x7fffffb6, PT ;  /* 0x7fffffb69000780c */ /* 0x000fe40003fa6070 */
[----:B------:R-:W1:Y:S02]  /*6920*/  LDC R144, c[0x0][0x230] ;  /* 0x00008c00ff907b82 */ /* 0x000e640000000800 */
[----:B-1----:R-:W-:Y:S02]  /*6930*/  VIADD R8, R8, 0xffffffd2 ;  /* 0xffffffd208087836 */ /* 0x002fe40000000000 */
[----:B------:R-:W-:-:S05]  /*6940*/  VIADD R144, R144, 0xffffffd3 ;  /* 0xffffffd390907836 */ /* 0x000fca0000000000 */
[----:B------:R-:W-:Y:S01]  /*6950*/  ISETP.GE.U32.AND P1, PT, R144, 0x7fffffb4, PT ;  /* 0x7fffffb49000780c */ /* 0x000fe20003f26070 */
[----:B------:R-:W-:Y:S02]  /*6960*/  VIADD R144, R145, 0xffffffd1 ;  /* 0xffffffd191907836 */ /* 0x000fe40000000000 */
[----:B------:R-:W1:Y:S01]  /*6970*/  LDC R145, c[0x0][0x230] ;  /* 0x00008c00ff917b82 */ /* 0x000e620000000800 */
[----:B------:R-:W-:-:S04]  /*6980*/  IMAD.WIDE R158, R9, 0x4, R158 ;  /* 0x00000004099e7825 */ /* 0x000fc800078e029e */
        /* <DEDUP_REMOVED lines=11> */
[----:B---3--:R-:W-:-:S04]  /*6a40*/  IMAD.WIDE R148, R9, 0x4, R148 ;  /* 0x0000000409947825 */ /* 0x008fc800078e0294 */
[----:B--2---:R-:W-:-:S05]  /*6a50*/  IMAD.WIDE R146, R9, 0x4, R146 ;  /* 0x0000000409927825 */ /* 0x004fca00078e0292 */
[----:B------:R2:W-:Y:S04]  /*6a60*/  STL.64 [R1+0xb0], R146 ;  /* 0x0000b09201007387 */ /* 0x0005e80000100a00 */
[----:B------:R2:W-:Y:S04]  /*6a70*/  LDGSTS.E [R6+0x800c], desc[UR16][R146.64], !P2 ;  /* 0x0800c00092067fae */ /* 0x0005e8000d121850 */
[----:B------:R3:W-:Y:S04]  /*6a80*/  STL.64 [R1+0xa8], R148 ;  /* 0x0000a89401007387 */ /* 0x0007e80000100a00 */
[----:B------:R3:W-:Y:S01]  /*6a90*/  LDGSTS.E [R6+0xc00c], desc[UR16][R148.64], !P2 ;  /* 0x0c00c00094067fae */ /* 0x0007e2000d121850 */
[C---:B----4-:R-:W-:Y:S01]  /*6aa0*/  IMAD.WIDE R152, R9.reuse, 0x4, R152 ;  /* 0x0000000409987825 */ /* 0x050fe200078e0298 */
[----:B--2---:R-:W2:Y:S08]  /*6ab0*/  LDC R146, c[0x0][0x230] ;  /* 0x00008c00ff927b82 */ /* 0x004eb00000000800 */
[----:B---3--:R-:W3:Y:S01]  /*6ac0*/  LDC R149, c[0x0][0x230] ;  /* 0x00008c00ff957b82 */ /* 0x008ee20000000800 */
[----:B------:R-:W-:Y:S01]  /*6ad0*/  IMAD.WIDE R150, R9, 0x4, R150 ;  /* 0x0000000409967825 */ /* 0x000fe200078e0296 */
[----:B------:R-:W-:-:S04]  /*6ae0*/  ISETP.GE.U32.AND P2, PT, R8, 0x7fffffb3, PT ;  /* 0x7fffffb30800780c */ /* 0x000fc80003f46070 */
[----:B------:R4:W-:Y:S02]  /*6af0*/  STL.64 [R1+0xa0], R150 ;  /* 0x0000a09601007387 */ /* 0x0009e40000100a00 */
[----:B------:R-:W2:Y:S02]  /*6b00*/  LDC R147, c[0x0][0x230] ;  /* 0x00008c00ff937b82 */ /* 0x000ea40000000800 */
[----:B------:R1:W-:Y:S01]  /*6b10*/  STL.64 [R1+0x98], R152 ;  /* 0x0000989801007387 */ /* 0x0003e20000100a00 */
[----:B---3--:R-:W-:Y:S01]  /*6b20*/  IADD3 R8, R149, -0x30, RZ ;  /* 0xffffffd095087810 */ /* 0x008fe20007ffe0ff */
[----:B------:R-:W-:-:S04]  /*6b30*/  IMAD.WIDE R148, R9, 0x4, R154 ;  /* 0x0000000409947825 */ /* 0x000fc800078e029a */
[----:B------:R-:W-:Y:S02]  /*6b40*/  IMAD.MOV.U32 R154, RZ, RZ, R150 ;  /* 0x000000ffff9a7224 */ /* 0x000fe400078e0096 */
[----:B------:R-:W-:-:S05]  /*6b50*/  IMAD.MOV.U32 R155, RZ, RZ, R151 ;  /* 0x000000ffff9b7224 */ /* 0x000fca00078e0097 */
[----:B------:R-:W-:Y:S04]  /*6b60*/  LDGSTS.E [R14+0x8000], desc[UR16][R154.64], !P3 ;  /* 0x080000009a0e7fae */ /* 0x000fe8000d921850 */
[----:B------:R1:W-:Y:S01]  /*6b70*/  LDGSTS.E [R14+0xc000], desc[UR16][R152.64], !P3 ;  /* 0x0c000000980e7fae */ /* 0x0003e2000d921850 */
[----:B----4-:R-:W-:-:S03]  /*6b80*/  IMAD.WIDE R150, R9, 0x4, R156 ;  /* 0x0000000409967825 */ /* 0x010fc600078e029c */
[----:B------:R-:W-:Y:S01]  /*6b90*/  LDGSTS.E [R14+0x8004], desc[UR16][R148.64], !P4 ;  /* 0x08004000940e7fae */ /* 0x000fe2000e121850 */
[----:B-1----:R-:W1:Y:S03]  /*6ba0*/  LDC R153, c[0x0][0x230] ;  /* 0x00008c00ff997b82 */ /* 0x002e660000000800 */
[----:B------:R3:W-:Y:S01]  /*6bb0*/  STL.64 [R1+0x90], R150 ;  /* 0x0000909601007387 */ /* 0x0007e20000100a00 */
[----:B------:R-:W-:-:S03]  /*6bc0*/  IMAD.WIDE R154, R9, 0x4, R160 ;  /* 0x00000004099a7825 */ /* 0x000fc600078e02a0 */
[----:B------:R3:W-:Y:S01]  /*6bd0*/  LDGSTS.E [R14+0xc004], desc[UR16][R150.64], !P4 ;  /* 0x0c004000960e7fae */ /* 0x0007e2000e121850 */
[----:B------:R-:W-:Y:S01]  /*6be0*/  IMAD.WIDE R156, R9, 0x4, R162 ;  /* 0x00000004099c7825 */ /* 0x000fe200078e02a2 */
[----:B------:R-:W-:Y:S01]  /*6bf0*/  ISETP.GE.U32.AND P3, PT, R144, 0x7fffffb2, PT ;  /* 0x7fffffb29000780c */ /* 0x000fe20003f66070 */
[----:B------:R-:W4:Y:S01]  /*6c00*/  LDC R162, c[0x0][0x230] ;  /* 0x00008c00ffa27b82 */ /* 0x000f220000000800 */
[----:B------:R2:W-:Y:S04]  /*6c10*/  LDGSTS.E [R14+0x8008], desc[UR16][R158.64], !P5 ;  /* 0x080080009e0e7fae */ /* 0x0005e8000e921850 */
[----:B------:R2:W-:Y:S03]  /*6c20*/  STL.64 [R1+0x88], R158 ;  /* 0x0000889e01007387 */ /* 0x0005e60000100a00 */
[----:B---3--:R-:W3:Y:S01]  /*6c30*/  LDC R150, c[0x0][0x230] ;  /* 0x00008c00ff967b82 */ /* 0x008ee20000000800 */
[----:B------:R-:W-:Y:S07]  /*6c40*/  LDGSTS.E [R14+0xc008], desc[UR16][R154.64], !P5 ;  /* 0x0c0080009a0e7fae */ /* 0x000fee000e921850 */
[----:B------:R-:W4:Y:S01]  /*6c50*/  LDC R151, c[0x0][0x230] ;  /* 0x00008c00ff977b82 */ /* 0x000f220000000800 */
[----:B-1----:R-:W-:Y:S01]  /*6c60*/  VIADD R144, R153, 0xffffffcf ;  /* 0xffffffcf99907836 */ /* 0x002fe20000000000 */
[----:B------:R1:W-:Y:S01]  /*6c70*/  STL.64 [R1+0x80], R156 ;  /* 0x0000809c01007387 */ /* 0x0003e20000100a00 */
[----:B------:R-:W-:-:S03]  /*6c80*/  IMAD.WIDE R152, R9, 0x4, R164 ;  /* 0x0000000409987825 */ /* 0x000fc600078e02a4 */
[----:B------:R1:W-:Y:S01]  /*6c90*/  LDGSTS.E [R14+0x800c], desc[UR16][R156.64], !P6 ;  /* 0x0800c0009c0e7fae */ /* 0x0003e2000f121850 */
[----:B------:R-:W-:Y:S01]  /*6ca0*/  ISETP.GE.U32.AND P4, PT, R8, 0x7fffffb1, PT ;  /* 0x7fffffb10800780c */ /* 0x000fe20003f86070 */
[----:B------:R-:W-:Y:S01]  /*6cb0*/  VIADD R8, R145, 0xffffffce ;  /* 0xffffffce91087836 */ /* 0x000fe20000000000 */
[----:B------:R-:W-:Y:S01]  /*6cc0*/  ISETP.GE.U32.AND P5, PT, R144, 0x7fffffb0, PT ;  /* 0x7fffffb09000780c */ /* 0x000fe20003fa6070 */
[C---:B------:R-:W-:Y:S01]  /*6cd0*/  IMAD.WIDE R144, R9.reuse, 0x4, R166 ;  /* 0x0000000409907825 */ /* 0x040fe200078e02a6 */
[----:B------:R3:W-:Y:S01]  /*6ce0*/  STL.64 [R1+0x78], R152 ;  /* 0x0000789801007387 */ /* 0x0007e20000100a00 */
[----:B------:R-:W4:Y:S02]  /*6cf0*/  LDC R166, c[0x0][0x230] ;  /* 0x00008c00ffa67b82 */ /* 0x000f240000000800 */
[C---:B--2---:R-:W-:Y:S01]  /*6d00*/  IMAD.WIDE R158, R9.reuse, 0x4, R168 ;  /* 0x00000004099e7825 */ /* 0x044fe200078e02a8 */
[----:B------:R3:W-:Y:S05]  /*6d10*/  LDGSTS.E [R14+0xc00c], desc[UR16][R152.64], !P6 ;  /* 0x0c00c000980e7fae */ /* 0x0007ea000f121850 */
[----:B-1----:R-:W1:Y:S01]  /*6d20*/  LDC R157, c[0x0][0x230] ;  /* 0x00008c00ff9d7b82 */ /* 0x002e620000000800 */
[----:B------:R-:W-:Y:S01]  /*6d30*/  VIADD R146, R146, 0xffffffcd ;  /* 0xffffffcd92927836 */ /* 0x000fe20000000000 */
[----:B------:R-:W-:Y:S06]  /*6d40*/  LDGSTS.E [R246+0x8000], desc[UR16][R144.64], !P1 ;  /* 0x0800000090f67fae */ /* 0x000fec000c921850 */
[----:B------:R-:W2:Y:S01]  /*6d50*/  LDC R156, c[0x0][0x230] ;  /* 0x00008c00ff9c7b82 */ /* 0x000ea20000000800 */
[----:B---3--:R-:W-:Y:S01]  /*6d60*/  IMAD.WIDE R152, R9, 0x4, R170 ;  /* 0x0000000409987825 */ /* 0x008fe200078e02aa */
[----:B------:R-:W-:Y:S01]  /*6d70*/  ISETP.GE.U32.AND P6, PT, R8, 0x7fffffaf, PT ;  /* 0x7fffffaf0800780c */ /* 0x000fe20003fc6070 */
[----:B------:R-:W-:Y:S01]  /*6d80*/  LDGSTS.E [R246+0xc000], desc[UR16][R158.64], !P1 ;  /* 0x0c0000009ef67fae */ /* 0x000fe2000c921850 */
[----:B------:R-:W-:Y:S01]  /*6d90*/  IADD3 R8, R147, -0x34, RZ ;  /* 0xffffffcc93087810 */ /* 0x000fe20007ffe0ff */
[C---:B------:R-:W-:Y:S01]  /*6da0*/  IMAD.WIDE R160, R9.reuse, 0x4, R172 ;  /* 0x0000000409a07825 */ /* 0x040fe200078e02ac */
[----:B------:R-:W-:Y:S01]  /*6db0*/  ISETP.GE.U32.AND P1, PT, R146, 0x7fffffae, PT ;  /* 0x7fffffae9200780c */ /* 0x000fe20003f26070 */
[----:B------:R3:W-:Y:S01]  /*6dc0*/  STL.64 [R1+0x70], R152 ;  /* 0x0000709801007387 */ /* 0x0007e20000100a00 */
[----:B------:R-:W2:Y:S01]  /*6dd0*/  LDC R163, c[0x0][0x230] ;  /* 0x00008c00ffa37b82 */ /* 0x000ea20000000800 */
[----:B------:R-:W-:-:S02]  /*6de0*/  IMAD.WIDE R146, R9, 0x4, R174 ;  /* 0x0000000409927825 */ /* 0x000fc400078e02ae */
[----:B------:R3:W-:Y:S02]  /*6df0*/  LDGSTS.E [R246+0x8004], desc[UR16][R152.64], !P2 ;  /* 0x0800400098f67fae */ /* 0x0007e4000d121850 */
[C---:B------:R-:W-:Y:S02]  /*6e00*/  IMAD.WIDE R168, R9.reuse, 0x4, R178 ;  /* 0x0000000409a87825 */ /* 0x040fe400078e02b2 */
[----:B------:R-:W-:Y:S02]  /*6e10*/  LDGSTS.E [R246+0xc004], desc[UR16][R160.64], !P2 ;  /* 0x0c004000a0f67fae */ /* 0x000fe4000d121850 */
[----:B------:R-:W-:Y:S02]  /*6e20*/  VIADD R150, R150, 0xffffffcb ;  /* 0xffffffcb96967836 */ /* 0x000fe40000000000 */
[----:B------:R-:W-:-:S04]  /*6e30*/  IMAD.WIDE R164, R9, 0x4, R180 ;  /* 0x0000000409a47825 */ /* 0x000fc800078e02b4 */
[----:B---3--:R-:W-:Y:S01]  /*6e40*/  IMAD.WIDE R152, R9, 0x4, R176 ;  /* 0x0000000409987825 */ /* 0x008fe200078e02b0 */
[----:B------:R-:W-:Y:S01]  /*6e50*/  ISETP.GE.U32.AND P2, PT, R8, 0x7fffffad, PT ;  /* 0x7fffffad0800780c */ /* 0x000fe20003f46070 */
[----:B------:R-:W-:Y:S02]  /*6e60*/  LDGSTS.E [R246+0x8008], desc[UR16][R146.64], !P3 ;  /* 0x0800800092f67fae */ /* 0x000fe4000d921850 */
[----:B----4-:R-:W-:Y:S02]  /*6e70*/  VIADD R8, R151, 0xffffffca ;  /* 0xffffffca97087836 */ /* 0x010fe40000000000 */
[----:B------:R-:W-:Y:S01]  /*6e80*/  LDGSTS.E [R246+0xc008], desc[UR16][R152.64], !P3 ;  /* 0x0c00800098f67fae */ /* 0x000fe2000d921850 */
[----:B------:R-:W-:Y:S01]  /*6e90*/  ISETP.GE.U32.AND P3, PT, R150, 0x7fffffac, PT ;  /* 0x7fffffac9600780c */ /* 0x000fe20003f66070 */
[C---:B------:R-:W-:Y:S02]  /*6ea0*/  IMAD.WIDE R172, R9.reuse, 0x4, R182 ;  /* 0x0000000409ac7825 */ /* 0x040fe400078e02b6 */
[----:B------:R3:W-:Y:S02]  /*6eb0*/  STL.64 [R1+0x68], R168 ;  /* 0x000068a801007387 */ /* 0x0007e40000100a00 */
[----:B------:R-:W-:-:S02]  /*6ec0*/  IMAD.WIDE R150, R9, 0x4, R184 ;  /* 0x0000000409967825 */ /* 0x000fc400078e02b8 */
[----:B------:R3:W-:Y:S02]  /*6ed0*/  LDGSTS.E [R246+0x800c], desc[UR16][R168.64], !P4 ;  /* 0x0800c000a8f67fae */ /* 0x0007e4000e121850 */
[----:B------:R-:W-:Y:S02]  /*6ee0*/  IMAD.WIDE R170, R9, 0x4, R186 ;  /* 0x0000000409aa7825 */ /* 0x000fe400078e02ba */
[----:B------:R4:W-:Y:S04]  /*6ef0*/  STL.64 [R1+0x60], R164 ;  /* 0x000060a401007387 */ /* 0x0009e80000100a00 */
[----:B------:R4:W-:Y:S01]  /*6f00*/  LDGSTS.E [R246+0xc00c], desc[UR16][R164.64], !P4 ;  /* 0x0c00c000a4f67fae */ /* 0x0009e2000e121850 */
[----:B------:R-:W-:Y:S01]  /*6f10*/  ISETP.GE.U32.AND P4, PT, R8, 0x7fffffab, PT ;  /* 0x7fffffab0800780c */ /* 0x000fe20003f86070 */
[----:B-1----:R-:W-:-:S02]  /*6f20*/  VIADD R8, R157, 0xffffffc8 ;  /* 0xffffffc89d087836 */ /* 0x002fc40000000000 */
[----:B---3--:R-:W-:Y:S01]  /*6f30*/  IMAD.WIDE R168, R9, 0x4, R188 ;  /* 0x0000000409a87825 */ /* 0x008fe200078e02bc */
[----:B------:R1:W-:Y:S01]  /*6f40*/  LDGSTS.E [R247+0x8000], desc[UR16][R172.64], !P5 ;  /* 0x08000000acf77fae */ /* 0x0003e2000e921850 */
[----:B------:R-:W3:Y:S02]  /*6f50*/  LDC R157, c[0x0][0x230] ;  /* 0x00008c00ff9d7b82 */ /* 0x000ee40000000800 */
[----:B--2---:R-:W-:Y:S01]  /*6f60*/  VIADD R156, R156, 0xffffffc9 ;  /* 0xffffffc99c9c7836 */ /* 0x004fe20000000000 */
[----:B------:R-:W-:Y:S04]  /*6f70*/  LDGSTS.E [R247+0xc000], desc[UR16][R150.64], !P5 ;  /* 0x0c00000096f77fae */ /* 0x000fe8000e921850 */
[----:B------:R2:W-:Y:S01]  /*6f80*/  LDGSTS.E [R247+0x8004], desc[UR16][R170.64], !P6 ;  /* 0x08004000aaf77fae */ /* 0x0005e2000f121850 */
[----:B----4-:R-:W4:Y:S03]  /*6f90*/  LDC R165, c[0x0][0x230] ;  /* 0x00008c00ffa57b82 */ /* 0x010f260000000800 */
[----:B------:R2:W-:Y:S01]  /*6fa0*/  LDGSTS.E [R247+0xc004], desc[UR16][R168.64], !P6 ;  /* 0x0c004000a8f77fae */ /* 0x0005e2000f121850 */
[----:B------:R-:W-:-:S04]  /*6fb0*/  ISETP.GE.U32.AND P6, PT, R8, 0x7fffffa9, PT ;  /* 0x7fffffa90800780c */ /* 0x000fc80003fc6070 */
[----:B------:R-:W3:Y:S01]  /*6fc0*/  LDC R164, c[0x0][0x230] ;  /* 0x00008c00ffa47b82 */ /* 0x000ee20000000800 */
[----:B------:R-:W-:Y:S01]  /*6fd0*/  IADD3 R8, R166, -0x3a, RZ ;  /* 0xffffffc6a6087810 */ /* 0x000fe20007ffe0ff */
[----:B------:R1:W-:Y:S01]  /*6fe0*/  STL.64 [R1+0x58], R172 ;  /* 0x000058ac01007387 */ /* 0x0003e20000100a00 */
[----:B------:R-:W-:Y:S01]  /*6ff0*/  ISETP.GE.U32.AND P5, PT, R156, 0x7fffffaa, PT ;  /* 0x7fffffaa9c00780c */ /* 0x000fe20003fa6070 */
[----:B------:R-:W-:Y:S02]  /*7000*/  VIADD R156, R162, 0xffffffc7 ;  /* 0xffffffc7a29c7836 */ /* 0x000fe40000000000 */
[C---:B------:R-:W-:Y:S02]  /*7010*/  IMAD.WIDE R174, R9.reuse, 0x4, R190 ;  /* 0x0000000409ae7825 */ /* 0x040fe400078e02be */
[----:B------:R-:W3:Y:S01]  /*7020*/  LDC R166, c[0x0][0x230] ;  /* 0x00008c00ffa67b82 */ /* 0x000ee20000000800 */
[----:B------:R2:W-:Y:S04]  /*7030*/  STL.64 [R1+0x50], R170 ;  /* 0x000050aa01007387 */ /* 0x0005e80000100a00 */
[----:B------:R2:W-:Y:S01]  /*7040*/  STL.64 [R1+0x48], R168 ;  /* 0x000048a801007387 */ /* 0x0005e20000100a00 */
[----:B-1----:R-:W-:-:S02]  /*7050*/  IMAD.WIDE R172, R9, 0x4, R192 ;  /* 0x0000000409ac7825 */ /* 0x002fc400078e02c0 */
[----:B------:R-:W1:Y:S01]  /*7060*/  LDC R162, c[0x0][0x230] ;  /* 0x00008c00ffa27b82 */ /* 0x000e620000000800 */
[----:B------:R4:W-:Y:S01]  /*7070*/  STL.64 [R1+0x40], R174 ;  /* 0x000040ae01007387 */ /* 0x0009e20000100a00 */
[----:B--2---:R-:W-:-:S03]  /*7080*/  IMAD.WIDE R170, R9, 0x4, R194 ;  /* 0x0000000409aa7825 */ /* 0x004fc600078e02c2 */
[----:B------:R4:W-:Y:S01]  /*7090*/  LDGSTS.E [R247+0x8008], desc[UR16][R174.64], !P1 ;  /* 0x08008000aef77fae */ /* 0x0009e2000c921850 */
[----:B------:R-:W-:-:S03]  /*70a0*/  IMAD.WIDE R168, R9, 0x4, R196 ;  /* 0x0000000409a87825 */ /* 0x000fc600078e02c4 */
[----:B------:R2:W-:Y:S04]  /*70b0*/  STL.64 [R1+0x38], R172 ;  /* 0x000038ac01007387 */ /* 0x0005e80000100a00 */
[----:B------:R2:W-:Y:S01]  /*70c0*/  LDGSTS.E [R247+0xc008], desc[UR16][R172.64], !P1 ;  /* 0x0c008000acf77fae */ /* 0x0005e2000c921850 */
[----:B----4-:R-:W-:-:S03]  /*70d0*/  IMAD.WIDE R174, R9, 0x4, R198 ;  /* 0x0000000409ae7825 */ /* 0x010fc600078e02c6 */
[----:B------:R4:W-:Y:S01]  /*70e0*/  STL.64 [R1+0x30], R170 ;  /* 0x000030aa01007387 */ /* 0x0009e20000100a00 */
[----:B------:R-:W-:-:S03]  /*70f0*/  ISETP.GE.U32.AND P1, PT, R156, 0x7fffffa8, PT ;  /* 0x7fffffa89c00780c */ /* 0x000fc60003f26070 */
[----:B------:R4:W-:Y:S01]  /*7100*/  LDGSTS.E [R247+0x800c], desc[UR16][R170.64], !P2 ;  /* 0x0800c000aaf77fae */ /* 0x0009e2000d121850 */
[----:B--2---:R-:W-:-:S03]  /*7110*/  IMAD.WIDE R172, R9, 0x4, R200 ;  /* 0x0000000409ac7825 */ /* 0x004fc600078e02c8 */
[----:B------:R2:W-:Y:S04]  /*7120*/  STL.64 [R1+0x28], R168 ;  /* 0x000028a801007387 */ /* 0x0005e80000100a00 */
[----:B------:R2:W-:Y:S01]  /*7130*/  LDGSTS.E [R247+0xc00c], desc[UR16][R168.64], !P2 ;  /* 0x0c00c000a8f77fae */ /* 0x0005e2000d121850 */
[----:B------:R-:W-:Y:S02]  /*7140*/  VIADD R156, R163, 0xffffffc5 ;  /* 0xffffffc5a39c7836 */ /* 0x000fe40000000000 */
[C---:B----4-:R-:W-:Y:S01]  /*7150*/  IMAD.WIDE R170, R9.reuse, 0x4, R202 ;  /* 0x0000000409aa7825 */ /* 0x050fe200078e02ca */
[----:B------:R-:W-:Y:S01]  /*7160*/  STL.64 [R1+0x20], R174 ;  /* 0x000020ae01007387 */ /* 0x000fe20000100a00 */
[----:B------:R-:W-:Y:S01]  /*7170*/  ISETP.GE.U32.AND P2, PT, R8, 0x7fffffa7, PT ;  /* 0x7fffffa70800780c */ /* 0x000fe20003f46070 */
[----:B------:R-:W4:Y:S02]  /*7180*/  LDC R163, c[0x0][0x230] ;  /* 0x00008c00ffa37b82 */ /* 0x000f240000000800 */
[----:B------:R-:W-:Y:S01]  /*7190*/  LDGSTS.E [R248+0x8000], desc[UR16][R174.64], !P3 ;  /* 0x08000000aef87fae */ /* 0x000fe2000d921850 */
[----:B--2---:R-:W-:-:S03]  /*71a0*/  IMAD.WIDE R168, R9, 0x4, R204 ;  /* 0x0000000409a87825 */ /* 0x004fc600078e02cc */
[----:B------:R-:W-:Y:S01]  /*71b0*/  STL.64 [R1+0x18], R172 ;  /* 0x000018ac01007387 */ /* 0x000fe20000100a00 */
[----:B------:R-:W-:-:S03]  /*71c0*/  VIADD R8, R165, 0xffffffc4 ;  /* 0xffffffc4a5087836 */ /* 0x000fc60000000000 */
[----:B------:R-:W-:Y:S01]  /*71d0*/  LDGSTS.E [R248+0xc000], desc[UR16][R172.64], !P3 ;  /* 0x0c000000acf87fae */ /* 0x000fe2000d921850 */
[----:B------:R-:W-:Y:S01]  /*71e0*/  ISETP.GE.U32.AND P3, PT, R156, 0x7fffffa6, PT ;  /* 0x7fffffa69c00780c */ /* 0x000fe20003f66070 */
[----:B------:R-:W2:Y:S02]  /*71f0*/  LDC R165, c[0x0][0x230] ;  /* 0x00008c00ffa57b82 */ /* 0x000ea40000000800 */
[----:B------:R-:W-:Y:S04]  /*7200*/  STL.64 [R1+0x10], R170 ;  /* 0x000010aa01007387 */ /* 0x000fe80000100a00 */
[----:B------:R-:W-:Y:S01]  /*7210*/  LDGSTS.E [R248+0x8004], desc[UR16][R170.64], !P4 ;  /* 0x08004000aaf87fae */ /* 0x000fe2000e121850 */
[----:B---3--:R-:W-:Y:S02]  /*7220*/  VIADD R156, R157, 0xffffffc3 ;  /* 0xffffffc39d9c7836 */ /* 0x008fe40000000000 */
[----:B------:R-:W-:Y:S01]  /*7230*/  IMAD.WIDE R196, R9, 0x4, R218 ;  /* 0x0000000409c47825 */ /* 0x000fe200078e02da */
[----:B------:R3:W-:Y:S01]  /*7240*/  STL.64 [R1+0x8], R168 ;  /* 0x000008a801007387 */ /* 0x0007e20000100a00 */
[----:B------:R-:W4:Y:S03]  /*7250*/  LDC R157, c[0x0][0x230] ;  /* 0x00008c00ff9d7b82 */ /* 0x000f260000000800 */
[----:B------:R3:W-:Y:S01]  /*7260*/  LDGSTS.E [R248+0xc004], desc[UR16][R168.64], !P4 ;  /* 0x0c004000a8f87fae */ /* 0x0007e2000e121850 */
[----:B------:R-:W-:Y:S01]  /*7270*/  ISETP.GE.U32.AND P4, PT, R8, 0x7fffffa5, PT ;  /* 0x7fffffa50800780c */ /* 0x000fe20003f86070 */
[----:B------:R-:W-:-:S03]  /*7280*/  VIADD R8, R164, 0xffffffc2 ;  /* 0xffffffc2a4087836 */ /* 0x000fc60000000000 */
[----:B------:R-:W4:Y:S01]  /*7290*/  LDC R164, c[0x0][0x230] ;  /* 0x00008c00ffa47b82 */ /* 0x000f220000000800 */
[----:B---3--:R-:W-:-:S05]  /*72a0*/  IMAD.WIDE R168, R9, 0x4, R206 ;  /* 0x0000000409a87825 */ /* 0x008fca00078e02ce */
[----:B------:R-:W-:Y:S04]  /*72b0*/  LDGSTS.E [R248+0x8008], desc[UR16][R168.64], !P5 ;  /* 0x08008000a8f87fae */ /* 0x000fe8000e921850 */
[----:B------:R-:W-:Y:S01]  /*72c0*/  LDGSTS.E [R248+0xc008], desc[UR16][R208.64], !P5 ;  /* 0x0c008000d0f87fae */ /* 0x000fe2000e921850 */
[----:B------:R-:W-:Y:S02]  /*72d0*/  ISETP.GE.U32.AND P5, PT, R156, 0x7fffffa4, PT ;  /* 0x7fffffa49c00780c */ /* 0x000fe40003fa6070 */
[----:B------:R-:W-:Y:S01]  /*72e0*/  IADD3 R156, R166, -0x40, RZ ;  /* 0xffffffc0a69c7810 */ /* 0x000fe20007ffe0ff */
[----:B------:R-:W-:Y:S04]  /*72f0*/  LDGSTS.E [R248+0x800c], desc[UR16][R210.64], !P6 ;  /* 0x0800c000d2f87fae */ /* 0x000fe8000f121850 */
[----:B------:R-:W-:Y:S01]  /*7300*/  LDGSTS.E [R248+0xc00c], desc[UR16][R212.64], !P6 ;  /* 0x0c00c000d4f87fae */ /* 0x000fe2000f121850 */
[----:B------:R-:W-:Y:S01]  /*7310*/  ISETP.GE.U32.AND P6, PT, R8, 0x7fffffa3, PT ;  /* 0x7fffffa30800780c */ /* 0x000fe20003fc6070 */
[----:B-1----:R-:W-:-:S02]  /*7320*/  VIADD R8, R162, 0xffffffc1 ;  /* 0xffffffc1a2087836 */ /* 0x002fc40000000000 */
[----:B------:R-:W-:Y:S01]  /*7330*/  LDGSTS.E [R249+0x8000], desc[UR16][R214.64], !P1 ;  /* 0x08000000d6f97fae */ /* 0x000fe2000c921850 */
[----:B------:R-:W-:Y:S01]  /*7340*/  IMAD.WIDE R202, R9, 0x4, R226 ;  /* 0x0000000409ca7825 */ /* 0x000fe200078e02e2 */
[----:B------:R-:W1:Y:S02]  /*7350*/  LDC R162, c[0x0][0x230] ;  /* 0x00008c00ffa27b82 */ /* 0x000e640000000800 */
[----:B------:R-:W-:Y:S01]  /*7360*/  LDGSTS.E [R249+0xc000], desc[UR16][R216.64], !P1 ;  /* 0x0c000000d8f97fae */ /* 0x000fe2000c921850 */
[----:B------:R-:W-:-:S03]  /*7370*/  ISETP.GE.AND P1, PT, R10, R156, PT ;  /* 0x0000009c0a00720c */ /* 0x000fc60003f26270 */
[----:B------:R-:W-:Y:S04]  /*7380*/  LDGSTS.E [R249+0x8004], desc[UR16][R196.64], !P2 ;  /* 0x08004000c4f97fae */ /* 0x000fe8000d121850 */
[----:B------:R-:W-:Y:S01]  /*7390*/  LDGSTS.E [R249+0xc004], desc[UR16][R220.64], !P2 ;  /* 0x0c004000dcf97fae */ /* 0x000fe2000d121850 */
[----:B------:R-:W-:Y:S02]  /*73a0*/  ISETP.GE.U32.AND P2, PT, R8, 0x7fffffa2, PT ;  /* 0x7fffffa20800780c */ /* 0x000fe40003f46070 */
[----:B------:R-:W-:Y:S01]  /*73b0*/  SEL R8, RZ, 0x4, P1 ;  /* 0x00000004ff087807 */ /* 0x000fe20000800000 */
[----:B------:R-:W-:Y:S01]  /*73c0*/  IMAD.WIDE R206, R9, 0x4, R228 ;  /* 0x0000000409ce7825 */ /* 0x000fe200078e02e4 */
[----:B------:R-:W-:Y:S01]  /*73d0*/  ISETP.GT.AND P1, PT, R11, 0x5f, PT ;  /* 0x0000005f0b00780c */ /* 0x000fe20003f24270 */
[----:B------:R-:W-:Y:S03]  /*73e0*/  LDGSTS.E [R249+0x8008], desc[UR16][R222.64], !P3 ;  /* 0x08008000def97fae */ /* 0x000fe6000d921850 */
[----:B------:R-:W-:Y:S01]  /*73f0*/  SEL R8, R8, RZ, P1 ;  /* 0x000000ff08087207 */ /* 0x000fe20000800000 */
[----:B------:R-:W-:Y:S01]  /*7400*/  LDGSTS.E [R249+0xc008], desc[UR16][R224.64], !P3 ;  /* 0x0c008000e0f97fae */ /* 0x000fe2000d921850 */
[----:B------:R-:W-:Y:S01]  /*7410*/  ISETP.GE.U32.AND P1, PT, R156, 0x7fffffa1, PT ;  /* 0x7fffffa19c00780c */ /* 0x000fe20003f26070 */
[----:B------:R-:W-:Y:S01]  /*7420*/  IMAD.WIDE R236, R9, 0x4, R236 ;  /* 0x0000000409ec7825 */ /* 0x000fe200078e02ec */
[----:B------:R-:W-:Y:S01]  /*7430*/  ISETP.NE.U32.AND P3, PT, R8, RZ, PT ;  /* 0x000000ff0800720c */ /* 0x000fe20003f65070 */
[----:B------:R-:W-:Y:S02]  /*7440*/  LDGSTS.E [R249+0x800c], desc[UR16][R202.64], !P4 ;  /* 0x0800c000caf97fae */ /* 0x000fe4000e121850 */
[----:B--2---:R-:W-:-:S02]  /*7450*/  VIADD R8, R165, 0xffffffbd ;  /* 0xffffffbda5087836 */ /* 0x004fc40000000000 */
[----:B------:R-:W-:Y:S01]  /*7460*/  LDGSTS.E [R249+0xc00c], desc[UR16][R206.64], !P4 ;  /* 0x0c00c000cef97fae */ /* 0x000fe2000e121850 */
[C---:B------:R-:W-:Y:S01]  /*7470*/  IMAD.WIDE R238, R9.reuse, 0x4, R238 ;  /* 0x0000000409ee7825 */ /* 0x040fe200078e02ee */
[----:B------:R-:W2:Y:S02]  /*7480*/  LDC R165, c[0x0][0x230] ;  /* 0x00008c00ffa57b82 */ /* 0x000ea40000000800 */
[----:B------:R-:W-:Y:S01]  /*7490*/  LDGSTS.E [R250+0x8000], desc[UR16][R230.64], !P5 ;  /* 0x08000000e6fa7fae */ /* 0x000fe2000e921850 */
[----:B------:R-:W-:-:S03]  /*74a0*/  IMAD.WIDE R240, R9, 0x4, R240 ;  /* 0x0000000409f07825 */ /* 0x000fc600078e02f0 */
[----:B------:R-:W-:Y:S01]  /*74b0*/  LDGSTS.E [R250+0xc000], desc[UR16][R232.64], !P5 ;  /* 0x0c000000e8fa7fae */ /* 0x000fe2000e921850 */
[----:B------:R-:W-:-:S03]  /*74c0*/  IMAD.WIDE R200, R9, 0x4, R242 ;  /* 0x0000000409c87825 */ /* 0x000fc600078e02f2 */
[----:B------:R-:W-:Y:S01]  /*74d0*/  LDGSTS.E [R250+0x8004], desc[UR16][R234.64], !P6 ;  /* 0x08004000eafa7fae */ /* 0x000fe2000f121850 */
[----:B------:R-:W-:-:S03]  /*74e0*/  IMAD.WIDE R244, R9, 0x4, R244 ;  /* 0x0000000409f47825 */ /* 0x000fc600078e02f4 */
[----:B------:R-:W-:Y:S01]  /*74f0*/  LDGSTS.E [R250+0xc004], desc[UR16][R236.64], !P6 ;  /* 0x0c004000ecfa7fae */ /* 0x000fe2000f121850 */
[----:B------:R-:W-:Y:S01]  /*7500*/  ISETP.GE.U32.AND P6, PT, R8, 0x7fffff9e, PT ;  /* 0x7fffff9e0800780c */ /* 0x000fe20003fc6070 */
[----:B----4-:R-:W-:Y:S02]  /*7510*/  VIADD R8, R164, 0xffffffbb ;  /* 0xffffffbba4087836 */ /* 0x010fe40000000000 */
[----:B------:R-:W-:Y:S04]  /*7520*/  LDGSTS.E [R250+0x8008], desc[UR16][R238.64], !P2 ;  /* 0x08008000eefa7fae */ /* 0x000fe8000d121850 */
[----:B------:R3:W-:Y:S01]  /*7530*/  STL.64 [R1], R168 ;  /* 0x000000a801007387 */ /* 0x0007e20000100a00 */
[----:B------:R-:W-:Y:S01]  /*7540*/  VIADD R156, R157, 0xffffffbf ;  /* 0xffffffbf9d9c7836 */ /* 0x000fe20000000000 */
[----:B------:R-:W4:Y:S02]  /*7550*/  LDC R164, c[0x0][0x230] ;  /* 0x00008c00ffa47b82 */ /* 0x000f240000000800 */
[----:B------:R-:W-:Y:S04]  /*7560*/  LDGSTS.E [R250+0xc008], desc[UR16][R240.64], !P2 ;  /* 0x0c008000f0fa7fae */ /* 0x000fe8000d121850 */
[----:B------:R-:W-:Y:S02]  /*7570*/  LDGSTS.E [R250+0x800c], desc[UR16][R200.64], !P1 ;  /* 0x0800c000c8fa7fae */ /* 0x000fe4000c921850 */
[----:B------:R-:W2:Y:S02]  /*7580*/  LDC R157, c[0x0][0x230] ;  /* 0x00008c00ff9d7b82 */ /* 0x000ea40000000800 */
[----:B------:R-:W-:Y:S01]  /*7590*/  LDGSTS.E [R250+0xc00c], desc[UR16][R244.64], !P1 ;  /* 0x0c00c000f4fa7fae */ /* 0x000fe2000c921850 */
[----:B------:R-:W-:-:S02]  /*75a0*/  ISETP.GE.U32.AND P1, PT, R8, 0x7fffff9c, PT ;  /* 0x7fffff9c0800780c */ /* 0x000fc40003f26070 */
[----:B------:R-:W-:Y:S01]  /*75b0*/  SHF.L.U32 R8, R3, 0x5, RZ ;  /* 0x0000000503087819 */ /* 0x000fe200000006ff */
[----:B------:R-:W0:Y:S04]  /*75c0*/  LDGDEPBAR ;  /* 0x00000000000079af */ /* 0x000e280000000000 */
[----:B------:R-:W-:-:S04]  /*75d0*/  IMAD.WIDE R138, R8, 0x4, R138 ;  /* 0x00000004088a7825 */ /* 0x000fc800078e028a */
[C---:B------:R-:W-:Y:S01]  /*75e0*/  IMAD.WIDE R12, R8.reuse, 0x4, R12 ;  /* 0x00000004080c7825 */ /* 0x040fe200078e020c */
[----:B------:R-:W-:Y:S03]  /*75f0*/  STL.64 [R1+0x120], R138 ;  /* 0x0001208a01007387 */ /* 0x000fe60000100a00 */
[C---:B------:R-:W-:Y:S01]  /*7600*/  IMAD.WIDE R136, R8.reuse, 0x4, R136 ;  /* 0x0000000408887825 */ /* 0x040fe200078e0288 */
[----:B------:R4:W-:Y:S03]  /*7610*/  STL.64 [R1+0x128], R12 ;  /* 0x0001280c01007387 */ /* 0x0009e60000100a00 */
[C---:B------:R-:W-:Y:S01]  /*7620*/  IMAD.WIDE R134, R8.reuse, 0x4, R134 ;  /* 0x0000000408867825 */ /* 0x040fe200078e0286 */
[----:B------:R4:W-:Y:S03]  /*7630*/  STL.64 [R1+0x130], R136 ;  /* 0x0001308801007387 */ /* 0x0009e60000100a00 */
[C---:B------:R-:W-:Y:S01]  /*7640*/  IMAD.WIDE R132, R8.reuse, 0x4, R132 ;  /* 0x0000000408847825 */ /* 0x040fe200078e0284 */
[----:B------:R-:W-:Y:S03]  /*7650*/  STL.64 [R1+0x138], R134 ;  /* 0x0001388601007387 */ /* 0x000fe60000100a00 */
        /* <DEDUP_REMOVED lines=46> */
[----:B------:R-:W-:Y:S01]  /*7940*/  IMAD.WIDE R84, R8, 0x4, R84 ;  /* 0x0000000408547825 */ /* 0x000fe200078e0254 */
[----:B------:R-:W-:Y:S04]  /*7950*/  STL.64 [R1+0x1f8], R86 ;  /* 0x0001f85601007387 */ /* 0x000fe80000100a00 */
[----:B------:R2:W-:Y:S04]  /*7960*/  STL.64 [R1+0x200], R84 ;  /* 0x0002005401007387 */ /* 0x0005e80000100a00 */
[----:B------:R-:W2:Y:S04]  /*7970*/  LDL.LU.64 R180, [R1+0x118] ;  /* 0x0001180001b47983 */ /* 0x000ea80000300a00 */
[----:B------:R-:W2:Y:S04]  /*7980*/  LDL.LU.64 R176, [R1+0x110] ;  /* 0x0001100001b07983 */ /* 0x000ea80000300a00 */
[----:B------:R-:W4:Y:S04]  /*7990*/  LDL.LU.64 R174, [R1+0x108] ;  /* 0x0001080001ae7983 */ /* 0x000f280000300a00 */
[----:B------:R-:W2:Y:S04]  /*79a0*/  LDL.LU.64 R172, [R1+0x100] ;  /* 0x0001000001ac7983 */ /* 0x000ea80000300a00 */
[----:B------:R-:W2:Y:S04]  /*79b0*/  LDL.LU.64 R178, [R1+0xf8] ;  /* 0x0000f80001b27983 */ /* 0x000ea80000300a00 */
[----:B------:R-:W2:Y:S04]  /*79c0*/  LDL.LU.64 R170, [R1+0xf0] ;  /* 0x0000f00001aa7983 */ /* 0x000ea80000300a00 */
[----:B---3--:R-:W3:Y:S01]  /*79d0*/  LDL.LU.64 R168, [R1+0xe8] ;  /* 0x0000e80001a87983 */ /* 0x008ee20000300a00 */
[----:B------:R-:W-:Y:S01]  /*79e0*/  ISETP.GE.U32.AND P4, PT, R156, 0x7fffffa0, PT ;  /* 0x7fffffa09c00780c */ /* 0x000fe20003f86070 */
[----:B------:R-:W-:-:S05]  /*79f0*/  VIADD R156, R163, 0xffffffbe ;  /* 0xffffffbea39c7836 */ /* 0x000fca0000000000 */
[----:B------:R-:W-:Y:S01]  /*7a00*/  ISETP.GE.U32.AND P5, PT, R156, 0x7fffff9f, PT ;  /* 0x7fffff9f9c00780c */ /* 0x000fe20003fa6070 */
[----:B-1----:R-:W-:Y:S02]  /*7a10*/  VIADD R156, R162, 0xffffffbc ;  /* 0xffffffbca29c7836 */ /* 0x002fe40000000000 */
[----:B------:R-:W1:Y:S01]  /*7a20*/  LDC R162, c[0x0][0x230] ;  /* 0x00008c00ffa27b82 */ /* 0x000e620000000800 */
[----:B------:R-:W-:-:S04]  /*7a30*/  IMAD.WIDE R204, R8, 0x4, R18 ;  /* 0x0000000408cc7825 */ /* 0x000fc800078e0212 */
[C---:B------:R-:W-:Y:S01]  /*7a40*/  IMAD.WIDE R218, R8.reuse, 0x4, R80 ;  /* 0x0000000408da7825 */ /* 0x040fe200078e0250 */
[----:B------:R-:W-:Y:S03]  /*7a50*/  LDGSTS.E [R251+0x38000], desc[UR16][R204.64], P0 ;  /* 0x38000000ccfb7fae */ /* 0x000fe60008121850 */
[C---:B------:R-:W-:Y:S01]  /*7a60*/  IMAD.WIDE R242, R8.reuse, 0x4, R140 ;  /* 0x0000000408f27825 */ /* 0x040fe200078e028c */
[----:B------:R-:W-:Y:S03]  /*7a70*/  LDGSTS.E [R251+0x38400], desc[UR16][R218.64], P0 ;  /* 0x38400000dafb7fae */ /* 0x000fe60008121850 */
[C---:B------:R-:W-:Y:S01]  /*7a80*/  IMAD.WIDE R82, R8.reuse, 0x4, R82 ;  /* 0x0000000408527825 */ /* 0x040fe200078e0252 */
[----:B------:R-:W-:Y:S03]  /*7a90*/  LDGSTS.E [R251+0x38800], desc[UR16][R242.64], P0 ;  /* 0x38800000f2fb7fae */ /* 0x000fe60008121850 */
[C---:B------:R-:W-:Y:S01]  /*7aa0*/  IMAD.WIDE R16, R8.reuse, 0x4, R16 ;  /* 0x0000000408107825 */ /* 0x040fe200078e0210 */
[----:B------:R-:W-:Y:S03]  /*7ab0*/  LDGSTS.E [R251+0x38c00], desc[UR16][R138.64], P0 ;  /* 0x38c000008afb7fae */ /* 0x000fe60008121850 */
[C---:B------:R-:W-:Y:S01]  /*7ac0*/  IMAD.WIDE R78, R8.reuse, 0x4, R78 ;  /* 0x00000004084e7825 */ /* 0x040fe200078e024e */
[----:B------:R1:W-:Y:S03]  /*7ad0*/  LDGSTS.E [R251+0x39000], desc[UR16][R12.64], P0 ;  /* 0x390000000cfb7fae */ /* 0x0003e60008121850 */
[C---:B------:R-:W-:Y:S01]  /*7ae0*/  IMAD.WIDE R76, R8.reuse, 0x4, R76 ;  /* 0x00000004084c7825 */ /* 0x040fe200078e024c */
[----:B------:R1:W-:Y:S03]  /*7af0*/  LDGSTS.E [R251+0x39400], desc[UR16][R136.64], P0 ;  /* 0x3940000088fb7fae */ /* 0x0003e60008121850 */
[C---:B------:R-:W-:Y:S01]  /*7b00*/  IMAD.WIDE R74, R8.reuse, 0x4, R74 ;  /* 0x00000004084a7825 */ /* 0x040fe200078e024a */
[----:B------:R-:W-:Y:S03]  /*7b10*/  LDGSTS.E [R251+0x39800], desc[UR16][R134.64], P0 ;  /* 0x3980000086fb7fae */ /* 0x000fe60008121850 */
[C---:B------:R-:W-:Y:S01]  /*7b20*/  IMAD.WIDE R72, R8.reuse, 0x4, R72 ;  /* 0x0000000408487825 */ /* 0x040fe200078e0248 */
[----:B------:R-:W-:Y:S03]  /*7b30*/  LDGSTS.E [R251+0x39c00], desc[UR16][R132.64], P0 ;  /* 0x39c0000084fb7fae */ /* 0x000fe60008121850 */
[C---:B----4-:R-:W-:Y:S01]  /*7b40*/  IMAD.WIDE R198, R9.reuse, 0x4, R174 ;  /* 0x0000000409c67825 */ /* 0x050fe200078e02ae */
[----:B------:R-:W-:Y:S03]  /*7b50*/  LDGSTS.E [R251+0x3a000], desc[UR16][R130.64], P0 ;  /* 0x3a00000082fb7fae */ /* 0x000fe60008121850 */
[C---:B--2---:R-:W-:Y:S01]  /*7b60*/  IMAD.WIDE R182, R9.reuse, 0x4, R172 ;  /* 0x0000000409b67825 */ /* 0x044fe200078e02ac */
[----:B------:R-:W-:Y:S03]  /*7b70*/  LDGSTS.E [R251+0x3a400], desc[UR16][R128.64], P0 ;  /* 0x3a40000080fb7fae */ /* 0x000fe60008121850 */
[C---:B------:R-:W-:Y:S01]  /*7b80*/  IMAD.WIDE R166, R9.reuse, 0x4, R170 ;  /* 0x0000000409a67825 */ /* 0x040fe200078e02aa */
[----:B------:R-:W-:Y:S03]  /*7b90*/  LDGSTS.E [R251+0x3a800], desc[UR16][R126.64], P0 ;  /* 0x3a8000007efb7fae */ /* 0x000fe60008121850 */
[C---:B---3--:R-:W-:Y:S01]  /*7ba0*/  IMAD.WIDE R194, R9.reuse, 0x4, R168 ;  /* 0x0000000409c27825 */ /* 0x048fe200078e02a8 */
        /* <DEDUP_REMOVED lines=49> */
[----:B------:R-:W-:Y:S01]  /*7ec0*/  IMAD.WIDE R22, R8, 0x4, R22 ;  /* 0x0000000408167825 */ /* 0x000fe200078e0216 */
[----:B------:R-:W-:Y:S01]  /*7ed0*/  LDGSTS.E [R4+0x39200], desc[UR16][R74.64], P0 ;  /* 0x392000004a047fae */ /* 0x000fe20008121850 */
[----:B------:R-:W-:Y:S01]  /*7ee0*/  ISETP.GE.U32.AND P2, PT, R156, 0x7fffff9d, PT ;  /* 0x7fffff9d9c00780c */ /* 0x000fe20003f46070 */
[----:B-1----:R-:W1:Y:S01]  /*7ef0*/  LDC R13, c[0x0][0x230] ;  /* 0x00008c00ff0d7b82 */ /* 0x002e620000000800 */
[----:B------:R-:W-:Y:S01]  /*7f00*/  VIADD R12, R162, 0xffffffb9 ;  /* 0xffffffb9a20c7836 */ /* 0x000fe20000000000 */
[----:B------:R-:W-:Y:S01]  /*7f10*/  LDGSTS.E [R4+0x39600], desc[UR16][R72.64], P0 ;  /* 0x3960000048047fae */ /* 0x000fe20008121850 */
[----:B------:R-:W-:-:S03]  /*7f20*/  IMAD.WIDE R136, R9, 0x4, R180 ;  /* 0x0000000409887825 */ /* 0x000fc600078e02b4 */
[----:B------:R-:W3:Y:S01]  /*7f30*/  LDL.LU.64 R180, [R1+0xe0] ;  /* 0x0000e00001b47983 */ /* 0x000ee20000300a00 */
[----:B------:R-:W-:Y:S01]  /*7f40*/  IMAD.WIDE R162, R9, 0x4, R176 ;  /* 0x0000000409a27825 */ /* 0x000fe200078e02b0 */
[----:B------:R-:W4:Y:S02]  /*7f50*/  LDC R156, c[0x0][0x230] ;  /* 0x00008c00ff9c7b82 */ /* 0x000f240000000800 */
[----:B------:R-:W3:Y:S04]  /*7f60*/  LDL.LU.64 R176, [R1+0xd8] ;  /* 0x0000d80001b07983 */ /* 0x000ee80000300a00 */
[----:B------:R-:W3:Y:S01]  /*7f70*/  LDL.LU.64 R174, [R1+0xd0] ;  /* 0x0000d00001ae7983 */ /* 0x000ee20000300a00 */
[----:B------:R-:W-:Y:S01]  /*7f80*/  IMAD.WIDE R58, R8, 0x4, R20 ;  /* 0x00000004083a7825 */ /* 0x000fe200078e0214 */
[----:B------:R-:W1:Y:S02]  /*7f90*/  LDC R18, c[0x0][0x230] ;  /* 0x00008c00ff127b82 */ /* 0x000e640000000800 */
[----:B------:R-:W3:Y:S04]  /*7fa0*/  LDL.LU.64 R172, [R1+0xc8] ;  /* 0x0000c80001ac7983 */ /* 0x000ee80000300a00 */
[----:B------:R-:W-:Y:S01]  /*7fb0*/  STL.64 [R1+0x9d0], R136 ;  /* 0x0009d08801007387 */ /* 0x000fe20000100a00 */
[----:B------:R-:W-:Y:S01]  /*7fc0*/  VIADD R3, R157, 0xffffffba ;  /* 0xffffffba9d037836 */ /* 0x000fe20000000000 */
[----:B------:R-:W1:Y:S02]  /*7fd0*/  LDC R20, c[0x0][0x230] ;  /* 0x00008c00ff147b82 */ /* 0x000e640000000800 */
[----:B------:R-:W-:Y:S04]  /*7fe0*/  STL.64 [R1+0x9d8], R162 ;  /* 0x0009d8a201007387 */ /* 0x000fe80000100a00 */
[----:B------:R-:W-:Y:S01]  /*7ff0*/  STL.64 [R1+0x9e0], R198 ;  /* 0x0009e0c601007387 */ /* 0x000fe20000100a00 */
[C---:B------:R-:W-:Y:S01]  /*8000*/  IMAD.WIDE R142, R9.reuse, 0x4, R142 ;  /* 0x00000004098e7825 */ /* 0x040fe200078e028e */
[----:B------:R-:W1:Y:S02]  /*8010*/  LDC R21, c[0x0][0x230] ;  /* 0x00008c00ff157b82 */ /* 0x000e640000000800 */
[----:B------:R-:W-:Y:S04]  /*8020*/  STL.64 [R1+0x9e8], R182 ;  /* 0x0009e8b601007387 */ /* 0x000fe80000100a00 */
[----:B------:R-:W3:Y:S01]  /*8030*/  LDL.LU.64 R168, [R1+0xc0] ;  /* 0x0000c00001a87983 */ /* 0x000ee20000300a00 */
[C---:B------:R-:W-:Y:S01]  /*8040*/  IMAD.WIDE R192, R9.reuse, 0x4, R178 ;  /* 0x0000000409c07825 */ /* 0x040fe200078e02b2 */
[----:B------:R-:W1:Y:S02]  /*8050*/  LDC R61, c[0x0][0x230] ;  /* 0x00008c00ff3d7b82 */ /* 0x000e640000000800 */
[----:B------:R-:W3:Y:S04]  /*8060*/  LDL.LU.64 R170, [R1+0xb8] ;  /* 0x0000b80001aa7983 */ /* 0x000ee80000300a00 */
[----:B------:R-:W3:Y:S02]  /*8070*/  LDL.LU.64 R80, [R1+0xb0] ;  /* 0x0000b00001507983 */ /* 0x000ee40000300a00 */
[----:B------:R-:W1:Y:S02]  /*8080*/  LDC R19, c[0x0][0x230] ;  /* 0x00008c00ff137b82 */ /* 0x000e640000000800 */
[----:B------:R-:W-:Y:S04]  /*8090*/  LDGSTS.E [R4+0x39a00], desc[UR16][R70.64], P0 ;  /* 0x39a0000046047fae */ /* 0x000fe80008121850 */
[----:B------:R-:W-:Y:S02]  /*80a0*/  LDGSTS.E [R4+0x39e00], desc[UR16][R68.64], P0 ;  /* 0x39e0000044047fae */ /* 0x000fe40008121850 */
[----:B------:R-:W1:Y:S02]  /*80b0*/  LDC R60, c[0x0][0x230] ;  /* 0x00008c00ff3c7b82 */ /* 0x000e640000000800 */
[----:B------:R-:W-:Y:S04]  /*80c0*/  LDGSTS.E [R4+0x3a200], desc[UR16][R66.64], P0 ;  /* 0x3a20000042047fae */ /* 0x000fe80008121850 */
[----:B------:R-:W-:Y:S01]  /*80d0*/  LDGSTS.E [R4+0x3a600], desc[UR16][R64.64], P0 ;  /* 0x3a60000040047fae */ /* 0x000fe20008121850 */
[----:B------:R-:W-:Y:S01]  /*80e0*/  IMAD.WIDE R148, R9, 0x4, R148 ;  /* 0x0000000409947825 */ /* 0x000fe200078e0294 */
[----:B--2---:R-:W2:Y:S02]  /*80f0*/  LDC R84, c[0x0][0x230] ;  /* 0x00008c00ff547b82 */ /* 0x004ea40000000800 */
        /* <DEDUP_REMOVED lines=25> */
[----:B----4-:R-:W-:-:S04]  /*8290*/  VIADD R3, R156, 0xffffffb8 ;  /* 0xffffffb89c037836 */ /* 0x010fc80000000000 */
[----:B------:R-:W4:Y:S04]  /*82a0*/  LDL.LU.64 R178, [R1+0xa8] ;  /* 0x0000a80001b27983 */ /* 0x000f280000300a00 */
[----:B------:R1:W-:Y:S04]  /*82b0*/  STL.64 [R1+0x9c8], R142 ;  /* 0x0009c88e01007387 */ /* 0x0003e80000100a00 */
[----:B------:R-:W-:Y:S04]  /*82c0*/  STL.64 [R1+0x9f0], R192 ;  /* 0x0009f0c001007387 */ /* 0x000fe80000100a00 */
[----:B------:R-:W-:Y:S04]  /*82d0*/  STL.64 [R1+0x9f8], R166 ;  /* 0x0009f8a601007387 */ /* 0x000fe80000100a00 */
[----:B------:R-:W-:Y:S01]  /*82e0*/  @!PT LDS RZ, [RZ] ;  /* 0x00000000fffff984 */ /* 0x000fe20000000800 */
[----:B------:R-:W-:Y:S01]  /*82f0*/  @!PT LDS RZ, [RZ] ;  /* 0x00000000fffff984 */ /* 0x000fe20000000800 */
[----:B------:R-:W-:Y:S01]  /*8300*/  @!PT LDS RZ, [RZ] ;  /* 0x00000000fffff984 */ /* 0x000fe20000000800 */
[----:B------:R-:W-:Y:S04]  /*8310*/  LDGSTS.E [R5+0x10000], desc[UR16][R136.64], !P4 ;  /* 0x1000000088057fae */ /* 0x000fe8000e121850 */
[----:B------:R-:W-:Y:S01]  /*8320*/  LDGSTS.E [R5+0x14000], desc[UR16][R162.64], !P4 ;  /* 0x14000000a2057fae */ /* 0x000fe2000e121850 */
[----:B------:R-:W-:-:S03]  /*8330*/  ISETP.GE.U32.AND P4, PT, R12, 0x7fffff9a, PT ;  /* 0x7fffff9a0c00780c */ /* 0x000fc60003f86070 */
[----:B------:R-:W-:Y:S01]  /*8340*/  LDGSTS.E [R5+0x10004], desc[UR16][R198.64], !P5 ;  /* 0x10004000c6057fae */ /* 0x000fe2000e921850 */
[----:B------:R-:W-:-:S03]  /*8350*/  VIADD R12, R164, 0xffffffb7 ;  /* 0xffffffb7a40c7836 */ /* 0x000fc60000000000 */
[----:B------:R-:W-:Y:S01]  /*8360*/  LDGSTS.E [R5+0x14004], desc[UR16][R182.64], !P5 ;  /* 0x14004000b6057fae */ /* 0x000fe2000e921850 */
[----:B------:R-:W-:Y:S01]  /*8370*/  ISETP.GE.U32.AND P5, PT, R3, 0x7fffff99, PT ;  /* 0x7fffff990300780c */ /* 0x000fe20003fa6070 */
[----:B------:R-:W-:Y:S02]  /*8380*/  VIADD R3, R165, 0xffffffb6 ;  /* 0xffffffb6a5037836 */ /* 0x000fe40000000000 */
[----:B------:R-:W-:Y:S04]  /*8390*/  STL.64 [R1+0xa08], R4 ;  /* 0x000a080401007387 */ /* 0x000fe80000100a00 */
[----:B------:R2:W-:Y:S04]  /*83a0*/  STL.64 [R1+0xa00], R194 ;  /* 0x000a00c201007387 */ /* 0x0005e80000100a00 */
[----:B------:R1:W-:Y:S04]  /*83b0*/  LDGSTS.E [R5+0x10008], desc[UR16][R142.64], !P6 ;  /* 0x100080008e057fae */ /* 0x0003e8000f121850 */
[----:B------:R-:W-:Y:S04]  /*83c0*/  LDGSTS.E [R5+0x14008], desc[UR16][R192.64], !P6 ;  /* 0x14008000c0057fae */ /* 0x000fe8000f121850 */
[----:B------:R-:W-:Y:S04]  /*83d0*/  LDGSTS.E [R5+0x1000c], desc[UR16][R166.64], !P2 ;  /* 0x1000c000a6057fae */ /* 0x000fe8000d121850 */
[----:B------:R-:W-:Y:S01]  /*83e0*/  LDGSTS.E [R5+0x1400c], desc[UR16][R194.64], !P2 ;  /* 0x1400c000c2057fae */ /* 0x000fe2000d121850 */
[----:B---3--:R-:W-:-:S04]  /*83f0*/  IMAD.WIDE R186, R9, 0x4, R180 ;  /* 0x0000000409ba7825 */ /* 0x008fc800078e02b4 */
[----:B------:R-:W-:-:S04]  /*8400*/  IMAD.WIDE R190, R9, 0x4, R176 ;  /* 0x0000000409be7825 */ /* 0x000fc800078e02b0 */
[C---:B------:R-:W-:Y:S01]  /*8410*/  IMAD.WIDE R164, R9.reuse, 0x4, R174 ;  /* 0x0000000409a47825 */ /* 0x040fe200078e02ae */
[----:B------:R-:W3:Y:S01]  /*8420*/  LDL.LU.64 R176, [R1+0xa0] ;  /* 0x0000a00001b07983 */ /* 0x000ee20000300a00 */
[----:B-1----:R-:W1:Y:S02]  /*8430*/  LDC R143, c[0x0][0x230] ;  /* 0x00008c00ff8f7b82 */ /* 0x002e640000000800 */
[C---:B------:R-:W-:Y:S01]  /*8440*/  IMAD.WIDE R174, R9.reuse, 0x4, R172 ;  /* 0x0000000409ae7825 */ /* 0x040fe200078e02ac */
[----:B------:R-:W3:Y:S04]  /*8450*/  LDL.LU.64 R180, [R1+0x98] ;  /* 0x0000980001b47983 */ /* 0x000ee80000300a00 */
[----:B------:R-:W3:Y:S01]  /*8460*/  LDL.LU.64 R172, [R1+0x90] ;  /* 0x0000900001ac7983 */ /* 0x000ee20000300a00 */
[----:B------:R-:W-:-:S03]  /*8470*/  IMAD.WIDE R184, R9, 0x4, R168 ;  /* 0x0000000409b87825 */ /* 0x000fc600078e02a8 */
[----:B------:R-:W-:Y:S01]  /*8480*/  STL.64 [R1+0xa10], R186 ;  /* 0x000a10ba01007387 */ /* 0x000fe20000100a00 */
[----:B------:R-:W1:Y:S03]  /*8490*/  LDC R142, c[0x0][0x230] ;  /* 0x00008c00ff8e7b82 */ /* 0x000e660000000800 */
[----:B------:R-:W-:Y:S01]  /*84a0*/  STL.64 [R1+0xa18], R190 ;  /* 0x000a18be01007387 */ /* 0x000fe20000100a00 */
[----:B------:R-:W-:-:S03]  /*84b0*/  IMAD.WIDE R188, R9, 0x4, R170 ;  /* 0x0000000409bc7825 */ /* 0x000fc600078e02aa */
[----:B------:R1:W-:Y:S01]  /*84c0*/  STL.64 [R1+0xa20], R164 ;  /* 0x000a20a401007387 */ /* 0x0003e20000100a00 */
[----:B------:R-:W-:-:S03]  /*84d0*/  IMAD.WIDE R156, R9, 0x4, R80 ;  /* 0x00000004099c7825 */ /* 0x000fc600078e0250 */
[----:B------:R1:W-:Y:S04]  /*84e0*/  STL.64 [R1+0xa28], R174 ;  /* 0x000a28ae01007387 */ /* 0x0003e80000100a00 */
[----:B------:R-:W3:Y:S04]  /*84f0*/  LDL.LU.64 R168, [R1+0x88] ;  /* 0x0000880001a87983 */ /* 0x000ee80000300a00 */
[----:B------:R-:W3:Y:S04]  /*8500*/  LDL.LU.64 R140, [R1+0x80] ;  /* 0x00008000018c7983 */ /* 0x000ee80000300a00 */
[----:B------:R-:W3:Y:S04]  /*8510*/  LDL.LU.64 R170, [R1+0x78] ;  /* 0x0000780001aa7983 */ /* 0x000ee80000300a00 */
[----:B------:R-:W2:Y:S04]  /*8520*/  LDL.LU.64 R80, [R1+0x70] ;  /* 0x0000700001507983 */ /* 0x000ea80000300a00 */
[----:B------:R-:W4:Y:S04]  /*8530*/  LDL.LU.64 R132, [R1+0x68] ;  /* 0x0000680001847983 */ /* 0x000f280000300a00 */
[----:B------:R-:W3:Y:S04]  /*8540*/  LDL.LU.64 R134, [R1+0x60] ;  /* 0x0000600001867983 */ /* 0x000ee80000300a00 */
[----:B------:R-:W3:Y:S04]  /*8550*/  LDL.LU.64 R138, [R1+0x58] ;  /* 0x00005800018a7983 */ /* 0x000ee80000300a00 */
[----:B------:R-:W3:Y:S01]  /*8560*/  LDL.LU.64 R112, [R1+0x50] ;  /* 0x0000500001707983 */ /* 0x000ee20000300a00 */
[----:B------:R-:W-:-:S02]  /*8570*/  ISETP.GE.U32.AND P2, PT, R3, 0x7fffff97, PT ;  /* 0x7fffff970300780c */ /* 0x000fc40003f46070 */
[----:B------:R-:W-:Y:S01]  /*8580*/  ISETP.GE.U32.AND P6, PT, R12, 0x7fffff98, PT ;  /* 0x7fffff980c00780c */ /* 0x000fe20003fc6070 */
[----:B------:R-:W-:Y:S01]  /*8590*/  LDGSTS.E [R6+0x10000], desc[UR16][R186.64], !P1 ;  /* 0x10000000ba067fae */ /* 0x000fe2000c921850 */
[----:B--2---:R-:W-:-:S03]  /*85a0*/  IMAD.WIDE R124, R9, 0x4, R80 ;  /* 0x00000004097c7825 */ /* 0x004fc600078e0250 */
[----:B------:R-:W-:Y:S04]  /*85b0*/  LDGSTS.E [R6+0x14000], desc[UR16][R190.64], !P1 ;  /* 0x14000000be067fae */ /* 0x000fe8000c921850 */
[----:B------:R-:W2:Y:S01]  /*85c0*/  LDL.LU.64 R80, [R1+0x48] ;  /* 0x0000480001507983 */ /* 0x000ea20000300a00 */
[----:B----4-:R-:W-:-:S04]  /*85d0*/  IMAD.WIDE R118, R9, 0x4, R132 ;  /* 0x0000000409767825 */ /* 0x010fc800078e0284 */
[C---:B---3--:R-:W-:Y:S01]  /*85e0*/  IMAD.WIDE R108, R9.reuse, 0x4, R112 ;  /* 0x00000004096c7825 */ /* 0x048fe200078e0270 */
[----:B------:R-:W-:Y:S03]  /*85f0*/  LDGSTS.E [R6+0x10004], desc[UR16][R164.64], !P0 ;  /* 0x10004000a4067fae */ /* 0x000fe6000c121850 */
[----:B------:R-:W-:-:S04]  /*8600*/  IMAD.WIDE R132, R9, 0x4, R134 ;  /* 0x0000000409847825 */ /* 0x000fc800078e0286 */
[----:B------:R-:W-:Y:S01]  /*8610*/  VIADD R3, R20, 0xffffffb4 ;  /* 0xffffffb414037836 */ /* 0x000fe20000000000 */
[----:B------:R-:W3:Y:S01]  /*8620*/  LDL.LU.64 R134, [R1+0x40] ;  /* 0x0000400001867983 */ /* 0x000ee20000300a00 */
[----:B------:R-:W4:Y:S03]  /*8630*/  LDC R20, c[0x0][0x230] ;  /* 0x00008c00ff147b82 */ /* 0x000f260000000800 */
[----:B------:R-:W3:Y:S04]  /*8640*/  LDL.LU.64 R130, [R1+0x38] ;  /* 0x0000380001827983 */ /* 0x000ee80000300a00 */
[----:B------:R-:W3:Y:S04]  /*8650*/  LDL.LU.64 R114, [R1+0x30] ;  /* 0x0000300001727983 */ /* 0x000ee80000300a00 */
[----:B------:R-:W3:Y:S04]  /*8660*/  LDL.LU.64 R116, [R1+0x28] ;  /* 0x0000280001747983 */ /* 0x000ee80000300a00 */
[----:B------:R-:W3:Y:S04]  /*8670*/  LDL.LU.64 R126, [R1+0x20] ;  /* 0x00002000017e7983 */ /* 0x000ee80000300a00 */
[----:B------:R-:W3:Y:S04]  /*8680*/  LDL.LU.64 R128, [R1+0x18] ;  /* 0x0000180001807983 */ /* 0x000ee80000300a00 */
[----:B------:R-:W3:Y:S04]  /*8690*/  LDL.LU.64 R120, [R1+0x10] ;  /* 0x0000100001787983 */ /* 0x000ee80000300a00 */
[----:B------:R-:W3:Y:S01]  /*86a0*/  LDL.LU.64 R122, [R1+0x8] ;  /* 0x00000800017a7983 */ /* 0x000ee20000300a00 */
[----:B------:R-:W-:Y:S01]  /*86b0*/  IADD3 R12, R13, -0x4b, RZ ;  /* 0xffffffb50d0c7810 */ /* 0x000fe20007ffe0ff */
[----:B------:R-:W-:Y:S01]  /*86c0*/  IMAD.WIDE R178, R9, 0x4, R178 ;  /* 0x0000000409b27825 */ /* 0x000fe200078e02b2 */
[----:B------:R-:W1:Y:S01]  /*86d0*/  LDC R13, c[0x0][0x230] ;  /* 0x00008c00ff0d7b82 */ /* 0x000e620000000800 */
[----:B------:R3:W-:Y:S01]  /*86e0*/  LDGSTS.E [R6+0x14004], desc[UR16][R174.64], !P0 ;  /* 0x14004000ae067fae */ /* 0x0007e2000c121850 */
[----:B------:R-:W-:Y:S01]  /*86f0*/  ISETP.GE.U32.AND P0, PT, R3, 0x7fffff95, PT ;  /* 0x7fffff950300780c */ /* 0x000fe20003f06070 */
[----:B------:R-:W-:Y:S01]  /*8700*/  VIADD R3, R21, 0xffffffb2 ;  /* 0xffffffb215037836 */ /* 0x000fe20000000000 */
[----:B------:R-:W-:Y:S01]  /*8710*/  ISETP.GE.U32.AND P1, PT, R12, 0x7fffff96, PT ;  /* 0x7fffff960c00780c */ /* 0x000fe20003f26070 */
[----:B------:R-:W-:Y:S01]  /*8720*/  LDGSTS.E [R6+0x10008], desc[UR16][R184.64], !P4 ;  /* 0x10008000b8067fae */ /* 0x000fe2000e121850 */
[----:B--2---:R-:W-:-:S03]  /*8730*/  IMAD.WIDE R112, R9, 0x4, R80 ;  /* 0x0000000409707825 */ /* 0x004fc600078e0250 */
[----:B------:R-:W-:Y:S01]  /*8740*/  LDGSTS.E [R6+0x14008], desc[UR16][R188.64], !P4 ;  /* 0x14008000bc067fae */ /* 0x000fe2000e121850 */
[----:B------:R-:W2:Y:S03]  /*8750*/  LDC R21, c[0x0][0x230] ;  /* 0x00008c00ff157b82 */ /* 0x000ea60000000800 */
[----:B------:R-:W3:Y:S04]  /*8760*/  LDL.LU.64 R80, [R1] ;  /* 0x0000000001507983 */ /* 0x000ee80000300a00 */
[----:B------:R-:W3:Y:S04]  /*8770*/  LDL.LU.64 R194, [R1+0x120] ;  /* 0x0001200001c27983 */ /* 0x000ee80000300a00 */
[----:B------:R-:W3:Y:S04]  /*8780*/  LDL.LU.64 R166, [R1+0x128] ;  /* 0x0001280001a67983 */ /* 0x000ee80000300a00 */
[----:B------:R-:W3:Y:S04]  /*8790*/  LDL.LU.64 R192, [R1+0x130] ;  /* 0x0001300001c07983 */ /* 0x000ee80000300a00 */
[----:B------:R-:W3:Y:S04]  /*87a0*/  LDL.LU.64 R182, [R1+0x138] ;  /* 0x0001380001b67983 */ /* 0x000ee80000300a00 */
[----:B------:R-:W3:Y:S04]  /*87b0*/  LDL.LU.64 R198, [R1+0x140] ;  /* 0x0001400001c67983 */ /* 0x000ee80000300a00 */
[----:B------:R-:W3:Y:S04]  /*87c0*/  LDL.LU.64 R162, [R1+0x148] ;  /* 0x0001480001a27983 */ /* 0x000ee80000300a00 */
[----:B------:R-:W3:Y:S01]  /*87d0*/  LDL.LU.64 R136, [R1+0x150] ;  /* 0x0001500001887983 */ /* 0x000ee20000300a00 */
[----:B------:R-:W-:-:S03]  /*87e0*/  IMAD.WIDE R176, R9, 0x4, R176 ;  /* 0x0000000409b07825 */ /* 0x000fc600078e02b0 */
[----:B------:R-:W-:Y:S01]  /*87f0*/  LDGSTS.E [R6+0x1000c], desc[UR16][R156.64], !P5 ;  /* 0x1000c0009c067fae */ /* 0x000fe2000e921850 */
[----:B------:R-:W-:Y:S02]  /*8800*/  VIADD R12, R18, 0xffffffb3 ;  /* 0xffffffb3120c7836 */ /* 0x000fe40000000000 */
[----:B------:R-:W-:Y:S01]  /*8810*/  IMAD.WIDE R180, R9, 0x4, R180 ;  /* 0x0000000409b47825 */ /* 0x000fe200078e02b4 */
[----:B------:R-:W-:Y:S01]  /*8820*/  LDGSTS.E [R6+0x1400c], desc[UR16][R178.64], !P5 ;  /* 0x1400c000b2067fae */ /* 0x000fe2000e921850 */
[----:B------:R-:W-:Y:S01]  /*8830*/  ISETP.GE.U32.AND P5, PT, R3, 0x7fffff93, PT ;  /* 0x7fffff930300780c */ /* 0x000fe20003fa6070 */
[----:B------:R-:W2:Y:S01]  /*8840*/  LDC R18, c[0x0][0x230] ;  /* 0x00008c00ff127b82 */ /* 0x000ea20000000800 */
[----:B------:R-:W-:Y:S01]  /*8850*/  VIADD R3, R61, 0xffffffb0 ;  /* 0xffffffb03d037836 */ /* 0x000fe20000000000 */
[----:B------:R-:W-:Y:S01]  /*8860*/  LDGSTS.E [R14+0x10000], desc[UR16][R176.64], !P6 ;  /* 0x10000000b00e7fae */ /* 0x000fe2000f121850 */
[----:B------:R-:W-:Y:S01]  /*8870*/  IMAD.WIDE R172, R9, 0x4, R172 ;  /* 0x0000000409ac7825 */ /* 0x000fe200078e02ac */
[----:B------:R-:W-:-:S02]  /*8880*/  ISETP.GE.U32.AND P4, PT, R12, 0x7fffff94, PT ;  /* 0x7fffff940c00780c */ /* 0x000fc40003f86070 */
[----:B------:R-:W-:Y:S02]  /*8890*/  LDGSTS.E [R14+0x14000], desc[UR16][R180.64], !P6 ;  /* 0x14000000b40e7fae */ /* 0x000fe4000f121850 */
[----:B------:R-:W2:Y:S01]  /*88a0*/  LDC R61, c[0x0][0x230] ;  /* 0x00008c00ff3d7b82 */ /* 0x000ea20000000800 */
[----:B------:R-:W-:Y:S01]  /*88b0*/  IMAD.WIDE R168, R9, 0x4, R168 ;  /* 0x0000000409a87825 */ /* 0x000fe200078e02a8 */
[----:B------:R-:W-:Y:S03]  /*88c0*/  LDGSTS.E [R14+0x10004], desc[UR16][R148.64], !P2 ;  /* 0x10004000940e7fae */ /* 0x000fe6000d121850 */
[----:B------:R-:W-:Y:S01]  /*88d0*/  VIADD R12, R19, 0xffffffb1 ;  /* 0xffffffb1130c7836 */ /* 0x000fe20000000000 */
[----:B------:R-:W-:Y:S01]  /*88e0*/  LDGSTS.E [R14+0x14004], desc[UR16][R172.64], !P2 ;  /* 0x14004000ac0e7fae */ /* 0x000fe2000d121850 */
[----:B------:R-:W-:Y:S01]  /*88f0*/  IMAD.WIDE R154, R9, 0x4, R154 ;  /* 0x00000004099a7825 */ /* 0x000fe200078e029a */
[----:B------:R-:W2:Y:S01]  /*8900*/  LDC R19, c[0x0][0x230] ;  /* 0x00008c00ff137b82 */ /* 0x000ea20000000800 */
[----:B------:R-:W-:Y:S01]  /*8910*/  ISETP.GE.U32.AND P2, PT, R3, 0x7fffff91, PT ;  /* 0x7fffff910300780c */ /* 0x000fe20003f46070 */
[----:B------:R-:W-:Y:S01]  /*8920*/  LDGSTS.E [R14+0x10008], desc[UR16][R168.64], !P1 ;  /* 0x10008000a80e7fae */ /* 0x000fe2000c921850 */
[----:B------:R-:W-:-:S03]  /*8930*/  IMAD.WIDE R140, R9, 0x4, R140 ;  /* 0x00000004098c7825 */ /* 0x000fc600078e028c */
[----:B------:R-:W-:Y:S01]  /*8940*/  LDGSTS.E [R14+0x14008], desc[UR16][R154.64], !P1 ;  /* 0x140080009a0e7fae */ /* 0x000fe2000c921850 */
[C---:B------:R-:W-:Y:S01]  /*8950*/  IMAD.WIDE R170, R9.reuse, 0x4, R170 ;  /* 0x0000000409aa7825 */ /* 0x040fe200078e02aa */
[----:B------:R-:W-:Y:S02]  /*8960*/  ISETP.GE.U32.AND P6, PT, R12, 0x7fffff92, PT ;  /* 0x7fffff920c00780c */ /* 0x000fe40003fc6070 */
[----:B------:R-:W-:Y:S01]  /*8970*/  LDGSTS.E [R14+0x1000c], desc[UR16][R140.64], !P0 ;  /* 0x1000c0008c0e7fae */ /* 0x000fe2000c121850 */
[----:B------:R-:W-:Y:S02]  /*8980*/  VIADD R3, R60, 0xffffffae ;  /* 0xffffffae3c037836 */ /* 0x000fe40000000000 */
[----:B------:R-:W-:Y:S01]  /*8990*/  IMAD.WIDE R144, R9, 0x4, R144 ;  /* 0x0000000409907825 */ /* 0x000fe200078e0290 */
[----:B------:R-:W-:Y:S01]  /*89a0*/  LDGSTS.E [R14+0x1400c], desc[UR16][R170.64], !P0 ;  /* 0x1400c000aa0e7fae */ /* 0x000fe2000c121850 */
[----:B-1----:R-:W-:Y:S01]  /*89b0*/  IADD3 R12, R13, -0x51, RZ ;  /* 0xffffffaf0d0c7810 */ /* 0x002fe20007ffe0ff */
[----:B------:R-:W1:Y:S01]  /*89c0*/  LDC R60, c[0x0][0x230] ;  /* 0x00008c00ff3c7b82 */ /* 0x000e620000000800 */
[----:B------:R-:W-:Y:S01]  /*89d0*/  ISETP.GE.U32.AND P0, PT, R3, 0x7fffff8f, PT ;  /* 0x7fffff8f0300780c */ /* 0x000fe20003f06070 */
[----:B----4-:R-:W-:Y:S01]  /*89e0*/  VIADD R3, R20, 0xffffffac ;  /* 0xffffffac14037836 */ /* 0x010fe20000000000 */
[----:B------:R-:W-:Y:S01]  /*89f0*/  LDGSTS.E [R246+0x10000], desc[UR16][R144.64], !P4 ;  /* 0x1000000090f67fae */ /* 0x000fe2000e121850 */
[----:B------:R-:W-:-:S03]  /*8a00*/  IMAD.WIDE R158, R9, 0x4, R158 ;  /* 0x00000004099e7825 */ /* 0x000fc600078e029e */
[----:B------:R-:W4:Y:S01]  /*8a10*/  LDL.LU.64 R164, [R1+0x158] ;  /* 0x0001580001a47983 */ /* 0x000f220000300a00 */
[----:B------:R-:W1:Y:S01]  /*8a20*/  LDC R20, c[0x0][0x230] ;  /* 0x00008c00ff147b82 */ /* 0x000e620000000800 */
[C---:B------:R-:W-:Y:S01]  /*8a30*/  IMAD.WIDE R160, R9.reuse, 0x4, R160 ;  /* 0x0000000409a07825 */ /* 0x040fe200078e02a0 */
[----:B------:R-:W-:Y:S01]  /*8a40*/  ISETP.GE.U32.AND P1, PT, R12, 0x7fffff90, PT ;  /* 0x7fffff900c00780c */ /* 0x000fe20003f26070 */
[----:B------:R-:W-:Y:S02]  /*8a50*/  LDGSTS.E [R246+0x14000], desc[UR16][R158.64], !P4 ;  /* 0x140000009ef67fae */ /* 0x000fe4000e121850 */
[C---:B------:R-:W-:Y:S02]  /*8a60*/  IMAD.WIDE R146, R9.reuse, 0x4, R146 ;  /* 0x0000000409927825 */ /* 0x040fe400078e0292 */
[----:B------:R-:W-:Y:S01]  /*8a70*/  LDGSTS.E [R246+0x10004], desc[UR16][R124.64], !P5 ;  /* 0x100040007cf67fae */ /* 0x000fe2000e921850 */
[----:B------:R-:W1:Y:S01]  /*8a80*/  LDC R13, c[0x0][0x230] ;  /* 0x00008c00ff0d7b82 */ /* 0x000e620000000800 */
[----:B------:R-:W-:-:S02]  /*8a90*/  IMAD.WIDE R152, R9, 0x4, R152 ;  /* 0x0000000409987825 */ /* 0x000fc400078e0298 */
[----:B------:R-:W-:Y:S01]  /*8aa0*/  LDGSTS.E [R246+0x14004], desc[UR16][R160.64], !P5 ;  /* 0x14004000a0f67fae */ /* 0x000fe2000e921850 */
[----:B------:R-:W-:Y:S01]  /*8ab0*/  ISETP.GE.U32.AND P5, PT, R3, 0x7fffff8d, PT ;  /* 0x7fffff8d0300780c */ /* 0x000fe20003fa6070 */
[----:B--2---:R-:W-:Y:S02]  /*8ac0*/  VIADD R12, R18, 0xffffffad ;  /* 0xffffffad120c7836 */ /* 0x004fe40000000000 */
[----:B------:R-:W-:Y:S01]  /*8ad0*/  VIADD R3, R61, 0xffffffaa ;  /* 0xffffffaa3d037836 */ /* 0x000fe20000000000 */
[----:B------:R-:W2:Y:S01]  /*8ae0*/  LDC R18, c[0x0][0x230] ;  /* 0x00008c00ff127b82 */ /* 0x000ea20000000800 */
[----:B------:R-:W-:Y:S01]  /*8af0*/  LDGSTS.E [R246+0x10008], desc[UR16][R146.64], !P6 ;  /* 0x1000800092f67fae */ /* 0x000fe2000f121850 */
[----:B------:R-:W-:Y:S01]  /*8b00*/  ISETP.GE.U32.AND P4, PT, R12, 0x7fffff8e, PT ;  /* 0x7fffff8e0c00780c */ /* 0x000fe20003f86070 */
[----:B------:R-:W-:Y:S02]  /*8b10*/  IMAD.WIDE R138, R9, 0x4, R138 ;  /* 0x00000004098a7825 */ /* 0x000fe400078e028a */
[----:B------:R-:W-:Y:S02]  /*8b20*/  LDGSTS.E [R246+0x14008], desc[UR16][R152.64], !P6 ;  /* 0x1400800098f67fae */ /* 0x000fe4000f121850 */
[----:B------:R-:W-:Y:S01]  /*8b30*/  VIADD R12, R19, 0xffffffab ;  /* 0xffffffab130c7836 */ /* 0x000fe20000000000 */
[----:B------:R-:W2:Y:S01]  /*8b40*/  LDC R61, c[0x0][0x230] ;  /* 0x00008c00ff3d7b82 */ /* 0x000ea20000000800 */
[----:B------:R-:W-:Y:S01]  /*8b50*/  LDGSTS.E [R246+0x1000c], desc[UR16][R118.64], !P2 ;  /* 0x1000c00076f67fae */ /* 0x000fe2000d121850 */
[----:B------:R-:W-:-:S03]  /*8b60*/  IMAD.WIDE R150, R9, 0x4, R150 ;  /* 0x0000000409967825 */ /* 0x000fc600078e0296 */
[----:B------:R-:W-:Y:S01]  /*8b70*/  LDGSTS.E [R246+0x1400c], desc[UR16][R132.64], !P2 ;  /* 0x1400c00084f67fae */ /* 0x000fe2000d121850 */
[----:B------:R-:W-:Y:S01]  /*8b80*/  ISETP.GE.U32.AND P2, PT, R3, 0x7fffff8b, PT ;  /* 0x7fffff8b0300780c */ /* 0x000fe20003f46070 */
[----:B------:R-:W-:Y:S01]  /*8b90*/  VIADD R3, R21, 0xffffffa8 ;  /* 0xffffffa815037836 */ /* 0x000fe20000000000 */
[----:B------:R-:W2:Y:S01]  /*8ba0*/  LDC R19, c[0x0][0x230] ;  /* 0x00008c00ff137b82 */ /* 0x000ea20000000800 */
[----:B------:R-:W-:Y:S01]  /*8bb0*/  LDGSTS.E [R247+0x10000], desc[UR16][R138.64], !P1 ;  /* 0x100000008af77fae */ /* 0x000fe2000c921850 */
[----:B------:R-:W-:-:S03]  /*8bc0*/  ISETP.GE.U32.AND P6, PT, R12, 0x7fffff8c, PT ;  /* 0x7fffff8c0c00780c */ /* 0x000fc60003fc6070 */
[----:B------:R-:W-:Y:S03]  /*8bd0*/  LDGSTS.E [R247+0x14000], desc[UR16][R150.64], !P1 ;  /* 0x1400000096f77fae */ /* 0x000fe6000c921850 */
[----:B------:R-:W2:Y:S01]  /*8be0*/  LDC R21, c[0x0][0x230] ;  /* 0x00008c00ff157b82 */ /* 0x000ea20000000800 */
[----:B------:R-:W-:Y:S01]  /*8bf0*/  LDGSTS.E [R247+0x10004], desc[UR16][R108.64], !P0 ;  /* 0x100040006cf77fae */ /* 0x000fe2000c121850 */
[----:B---3--:R-:W-:-:S03]  /*8c00*/  IMAD.WIDE R134, R9, 0x4, R134 ;  /* 0x0000000409867825 */ /* 0x008fc600078e0286 */
[----:B------:R-:W-:Y:S01]  /*8c10*/  LDGSTS.E [R247+0x14004], desc[UR16][R112.64], !P0 ;  /* 0x1400400070f77fae */ /* 0x000fe2000c121850 */
[----:B------:R-:W-:Y:S01]  /*8c20*/  ISETP.GE.U32.AND P0, PT, R3, 0x7fffff89, PT ;  /* 0x7fffff890300780c */ /* 0x000fe20003f06070 */
[----:B-1----:R-:W-:Y:S02]  /*8c30*/  VIADD R3, R20, 0xffffffa6 ;  /* 0xffffffa614037836 */ /* 0x002fe40000000000 */
[----:B------:R-:W1:Y:S01]  /*8c40*/  LDC R20, c[0x0][0x230] ;  /* 0x00008c00ff147b82 */ /* 0x000e620000000800 */
[----:B------:R-:W-:Y:S01]  /*8c50*/  IMAD.WIDE R130, R9, 0x4, R130 ;  /* 0x0000000409827825 */ /* 0x000fe200078e0282 */
[----:B------:R-:W-:Y:S01]  /*8c60*/  IADD3 R12, R13, -0x57, RZ ;  /* 0xffffffa90d0c7810 */ /* 0x000fe20007ffe0ff */
[----:B------:R-:W-:Y:S02]  /*8c70*/  LDGSTS.E [R247+0x10008], desc[UR16][R134.64], !P4 ;  /* 0x1000800086f77fae */ /* 0x000fe4000e121850 */
[C---:B------:R-:W-:Y:S01]  /*8c80*/  IMAD.WIDE R96, R9.reuse, 0x4, R114 ;  /* 0x0000000409607825 */ /* 0x040fe200078e0272 */
[----:B------:R-:W-:Y:S01]  /*8c90*/  ISETP.GE.U32.AND P1, PT, R12, 0x7fffff8a, PT ;  /* 0x7fffff8a0c00780c */ /* 0x000fe20003f26070 */
[----:B------:R-:W-:Y:S01]  /*8ca0*/  LDGSTS.E [R247+0x14008], desc[UR16][R130.64], !P4 ;  /* 0x1400800082f77fae */ /* 0x000fe2000e121850 */
[----:B------:R-:W3:Y:S01]  /*8cb0*/  LDC R13, c[0x0][0x230] ;  /* 0x00008c00ff0d7b82 */ /* 0x000ee20000000800 */
[----:B------:R-:W-:-:S02]  /*8cc0*/  IMAD.WIDE R94, R9, 0x4, R116 ;  /* 0x00000004095e7825 */ /* 0x000fc400078e0274 */
[----:B------:R-:W-:Y:S02]  /*8cd0*/  LDGSTS.E [R247+0x1000c], desc[UR16][R96.64], !P5 ;  /* 0x1000c00060f77fae */ /* 0x000fe4000e921850 */
[C---:B------:R-:W-:Y:S02]  /*8ce0*/  IMAD.WIDE R126, R9.reuse, 0x4, R126 ;  /* 0x00000004097e7825 */ /* 0x040fe400078e027e */
[----:B------:R-:W-:Y:S02]  /*8cf0*/  LDGSTS.E [R247+0x1400c], desc[UR16][R94.64], !P5 ;  /* 0x1400c0005ef77fae */ /* 0x000fe4000e921850 */
[----:B------:R-:W-:Y:S01]  /*8d00*/  IMAD.WIDE R128, R9, 0x4, R128 ;  /* 0x0000000409807825 */ /* 0x000fe200078e0280 */
[----:B------:R-:W-:Y:S01]  /*8d10*/  ISETP.GE.U32.AND P5, PT, R3, 0x7fffff87, PT ;  /* 0x7fffff870300780c */ /* 0x000fe20003fa6070 */
[----:B------:R-:W-:Y:S02]  /*8d20*/  LDGSTS.E [R248+0x10000], desc[UR16][R126.64], !P6 ;  /* 0x100000007ef87fae */ /* 0x000fe4000f121850 */
[----:B------:R-:W-:-:S02]  /*8d30*/  IMAD.WIDE R92, R9, 0x4, R120 ;  /* 0x00000004095c7825 */ /* 0x000fc400078e0278 */
[----:B------:R-:W-:Y:S02]  /*8d40*/  LDGSTS.E [R248+0x14000], desc[UR16][R128.64], !P6 ;  /* 0x1400000080f87fae */ /* 0x000fe4000f121850 */
[----:B--2---:R-:W-:Y:S02]  /*8d50*/  VIADD R12, R18, 0xffffffa7 ;  /* 0xffffffa7120c7836 */ /* 0x004fe40000000000 */
[----:B------:R-:W-:Y:S01]  /*8d60*/  IMAD.WIDE R116, R9, 0x4, R122 ;  /* 0x0000000409747825 */ /* 0x000fe200078e027a */
[----:B------:R-:W-:Y:S03]  /*8d70*/  LDGSTS.E [R248+0x10004], desc[UR16][R92.64], !P2 ;  /* 0x100040005cf87fae */ /* 0x000fe6000d121850 */
[----:B------:R-:W-:Y:S01]  /*8d80*/  VIADD R3, R60, 0xffffffa4 ;  /* 0xffffffa43c037836 */ /* 0x000fe20000000000 */
[----:B------:R-:W-:Y:S01]  /*8d90*/  ISETP.GE.U32.AND P4, PT, R12, 0x7fffff88, PT ;  /* 0x7fffff880c00780c */ /* 0x000fe20003f86070 */
[----:B------:R-:W-:Y:S01]  /*8da0*/  LDGSTS.E [R248+0x14004], desc[UR16][R116.64], !P2 ;  /* 0x1400400074f87fae */ /* 0x000fe2000d121850 */
[----:B------:R-:W-:Y:S01]  /*8db0*/  VIADD R12, R19, 0xffffffa5 ;  /* 0xffffffa5130c7836 */ /* 0x000fe20000000000 */
[----:B------:R-:W2:Y:S01]  /*8dc0*/  LDC R60, c[0x0][0x230] ;  /* 0x00008c00ff3c7b82 */ /* 0x000ea20000000800 */
[----:B------:R-:W-:Y:S01]  /*8dd0*/  ISETP.GE.U32.AND P2, PT, R3, 0x7fffff85, PT ;  /* 0x7fffff850300780c */ /* 0x000fe20003f46070 */
[----:B------:R-:W-:Y:S01]  /*8de0*/  IMAD.WIDE R122, R9, 0x4, R208 ;  /* 0x00000004097a7825 */ /* 0x000fe200078e02d0 */
[----:B------:R-:W4:Y:S03]  /*8df0*/  LDL.LU.64 R190, [R1+0x160] ;  /* 0x0001600001be7983 */ /* 0x000f260000300a00 */
[----:B------:R-:W-:-:S02]  /*8e00*/  VIADD R3, R21, 0xffffffa2 ;  /* 0xffffffa215037836 */ /* 0x000fc40000000000 */
[C---:B------:R-:W-:Y:S01]  /*8e10*/  IMAD.WIDE R18, R9.reuse, 0x4, R210 ;  /* 0x0000000409127825 */ /* 0x040fe200078e02d2 */
[----:B------:R-:W2:Y:S03]  /*8e20*/  LDC R21, c[0x0][0x230] ;  /* 0x00008c00ff157b82 */ /* 0x000ea60000000800 */
[----:B------:R-:W-:-:S04]  /*8e30*/  IMAD.WIDE R120, R9, 0x4, R212 ;  /* 0x0000000409787825 */ /* 0x000fc800078e02d4 */
[----:B------:R-:W-:-:S04]  /*8e40*/  IMAD.WIDE R106, R9, 0x4, R214 ;  /* 0x00000004096a7825 */ /* 0x000fc800078e02d6 */
[----:B------:R-:W-:-:S04]  /*8e50*/  IMAD.WIDE R98, R9, 0x4, R216 ;  /* 0x0000000409627825 */ /* 0x000fc800078e02d8 */
[C---:B------:R-:W-:Y:S01]  /*8e60*/  IMAD.WIDE R196, R9.reuse, 0x4, R196 ;  /* 0x0000000409c47825 */ /* 0x040fe200078e02c4 */
[----:B------:R-:W-:Y:S01]  /*8e70*/  ISETP.GE.U32.AND P6, PT, R12, 0x7fffff86, PT ;  /* 0x7fffff860c00780c */ /* 0x000fe20003fc6070 */
[----:B------:R-:W4:Y:S02]  /*8e80*/  LDL.LU.64 R186, [R1+0x168] ;  /* 0x0001680001ba7983 */ /* 0x000f240000300a00 */
[----:B------:R-:W-:Y:S01]  /*8e90*/  IMAD.WIDE R110, R9, 0x4, R220 ;  /* 0x00000004096e7825 */ /* 0x000fe200078e02dc */
[----:B---3--:R-:W-:Y:S01]  /*8ea0*/  IADD3 R12, R13, -0x5d, RZ ;  /* 0xffffffa30d0c7810 */ /* 0x008fe20007ffe0ff */
[----:B------:R-:W3:Y:S02]  /*8eb0*/  LDL.LU.64 R4, [R1+0x170] ;  /* 0x0001700001047983 */ /* 0x000ee40000300a00 */
        /* <DEDUP_REMOVED lines=13> */
[----:B------:R-:W-:Y:S02]  /*8f90*/  IMAD.WIDE R114, R9, 0x4, R80 ;  /* 0x0000000409727825 */ /* 0x000fe400078e0250 */
[----:B------:R-:W2:Y:S03]  /*8fa0*/  LDC R80, c[0x0][0x230] ;  /* 0x00008c00ff507b82 */ /* 0x000ea60000000800 */
[----:B------:R-:W-:Y:S04]  /*8fb0*/  LDGSTS.E [R248+0x10008], desc[UR16][R114.64], !P1 ;  /* 0x1000800072f87fae */ /* 0x000fe8000c921850 */
[----:B------:R-:W-:Y:S01]  /*8fc0*/  LDGSTS.E [R248+0x14008], desc[UR16][R122.64], !P1 ;  /* 0x140080007af87fae */ /* 0x000fe2000c921850 */
[----:B------:R-:W2:Y:S03]  /*8fd0*/  LDC R81, c[0x0][0x230] ;  /* 0x00008c00ff517b82 */ /* 0x000ea60000000800 */
[----:B------:R-:W-:Y:S04]  /*8fe0*/  LDGSTS.E [R248+0x1000c], desc[UR16][R18.64], !P0 ;  /* 0x1000c00012f87fae */ /* 0x000fe8000c121850 */
[----:B------:R-:W-:Y:S01]  /*8ff0*/  LDGSTS.E [R248+0x1400c], desc[UR16][R120.64], !P0 ;  /* 0x1400c00078f87fae */ /* 0x000fe2000c121850 */
[----:B------:R-:W-:Y:S01]  /*9000*/  ISETP.GE.U32.AND P0, PT, R3, 0x7fffff83, PT ;  /* 0x7fffff830300780c */ /* 0x000fe20003f06070 */
[----:B-1----:R-:W-:-:S02]  /*9010*/  VIADD R3, R20, 0xffffffa1 ;  /* 0xffffffa114037836 */ /* 0x002fc40000000000 */
[----:B------:R-:W-:Y:S01]  /*9020*/  VIADD R20, R61, 0xffffffa0 ;  /* 0xffffffa03d147836 */ /* 0x000fe20000000000 */
[----:B------:R-:W-:Y:S04]  /*9030*/  LDGSTS.E [R249+0x10000], desc[UR16][R106.64], !P4 ;  /* 0x100000006af97fae */ /* 0x000fe8000e121850 */
[----:B------:R-:W-:Y:S01]  /*9040*/  LDGSTS.E [R249+0x14000], desc[UR16][R98.64], !P4 ;  /* 0x1400000062f97fae */ /* 0x000fe2000e121850 */
[----:B------:R-:W-:Y:S02]  /*9050*/  ISETP.GE.AND P4, PT, R10, R20, PT ;  /* 0x000000140a00720c */ /* 0x000fe40003f86270 */
[----:B------:R-:W-:Y:S01]  /*9060*/  ISETP.GE.U32.AND P1, PT, R12, 0x7fffff84, PT ;  /* 0x7fffff840c00780c */ /* 0x000fe20003f26070 */
[----:B------:R-:W-:Y:S01]  /*9070*/  LDGSTS.E [R249+0x10004], desc[UR16][R196.64], !P5 ;  /* 0x10004000c4f97fae */ /* 0x000fe2000e921850 */
[----:B------:R-:W-:Y:S01]  /*9080*/  IMAD.WIDE R208, R8, 0x4, R194 ;  /* 0x0000000408d07825 */ /* 0x000fe200078e02c2 */
[----:B------:R-:W1:Y:S02]  /*9090*/  LDC R10, c[0x0][0x230] ;  /* 0x00008c00ff0a7b82 */ /* 0x000e640000000800 */
[----:B------:R-:W-:Y:S01]  /*90a0*/  LDGSTS.E [R249+0x14004], desc[UR16][R110.64], !P5 ;  /* 0x140040006ef97fae */ /* 0x000fe2000e921850 */
[----:B------:R-:W-:-:S02]  /*90b0*/  ISETP.GE.U32.AND P5, PT, R3, 0x7fffff82, PT ;  /* 0x7fffff820300780c */ /* 0x000fc40003fa6070 */
[----:B------:R-:W-:Y:S01]  /*90c0*/  SEL R3, RZ, 0x4, P4 ;  /* 0x00000004ff037807 */ /* 0x000fe20002000000 */
[----:B------:R-:W-:Y:S01]  /*90d0*/  IMAD.WIDE R12, R9, 0x4, R222 ;  /* 0x00000004090c7825 */ /* 0x000fe200078e02de */
[----:B------:R-:W-:Y:S01]  /*90e0*/  ISETP.GT.AND P4, PT, R11, 0x7f, PT ;  /* 0x0000007f0b00780c */ /* 0x000fe20003f84270 */
[----:B------:R-:W3:Y:S03]  /*90f0*/  LDL.LU.64 R194, [R1+0x178] ;  /* 0x0001780001c27983 */ /* 0x000ee60000300a00 */
[----:B------:R-:W-:Y:S01]  /*9100*/  SEL R3, R3, RZ, P4 ;  /* 0x000000ff03037207 */ /* 0x000fe20002000000 */
[----:B------:R-:W-:Y:S01]  /*9110*/  LDGSTS.E [R249+0x10008], desc[UR16][R12.64], !P6 ;  /* 0x100080000cf97fae */ /* 0x000fe2000f121850 */
[----:B------:R-:W-:Y:S01]  /*9120*/  ISETP.GE.U32.AND P4, PT, R20, 0x7fffff81, PT ;  /* 0x7fffff811400780c */ /* 0x000fe20003f86070 */
[----:B--2---:R-:W-:Y:S02]  /*9130*/  VIADD R20, R21, 0xffffff9f ;  /* 0xffffff9f15147836 */ /* 0x004fe40000000000 */
[----:B------:R-:W2:Y:S01]  /*9140*/  LDC R21, c[0x0][0x230] ;  /* 0x00008c00ff157b82 */ /* 0x000ea20000000800 */
[----:B------:R-:W-:Y:S04]  /*9150*/  LDGSTS.E [R249+0x14008], desc[UR16][R104.64], !P6 ;  /* 0x1400800068f97fae */ /* 0x000fe8000f121850 */
[----:B------:R-:W-:Y:S04]  /*9160*/  LDGSTS.E [R249+0x1000c], desc[UR16][R202.64], !P2 ;  /* 0x1000c000caf97fae */ /* 0x000fe8000d121850 */
[----:B------:R-:W-:Y:S01]  /*9170*/  LDGSTS.E [R249+0x1400c], desc[UR16][R100.64], !P2 ;  /* 0x1400c00064f97fae */ /* 0x000fe2000d121850 */
[----:B------:R-:W-:Y:S01]  /*9180*/  ISETP.GE.U32.AND P2, PT, R20, 0x7fffff80, PT ;  /* 0x7fffff801400780c */ /* 0x000fe20003f46070 */
[----:B------:R-:W-:-:S02]  /*9190*/  VIADD R20, R60, 0xffffff9e ;  /* 0xffffff9e3c147836 */ /* 0x000fc40000000000 */
[----:B------:R-:W-:Y:S01]  /*91a0*/  IMAD.WIDE R60, R9, 0x4, R232 ;  /* 0x00000004093c7825 */ /* 0x000fe200078e02e8 */
[----:B------:R-:W-:Y:S01]  /*91b0*/  ISETP.NE.U32.AND P6, PT, R3, RZ, PT ;  /* 0x000000ff0300720c */ /* 0x000fe20003fc5070 */
[----:B------:R-:W-:Y:S01]  /*91c0*/  LDGSTS.E [R250+0x10000], desc[UR16][R88.64], !P1 ;  /* 0x1000000058fa7fae */ /* 0x000fe2000c921850 */
[----:B------:R-:W-:Y:S01]  /*91d0*/  IADD3 R3, R84, -0x63, RZ ;  /* 0xffffff9d54037810 */ /* 0x000fe20007ffe0ff */
[----:B------:R-:W-:Y:S02]  /*91e0*/  IMAD.WIDE R84, R9, 0x4, R238 ;  /* 0x0000000409547825 */ /* 0x000fe400078e02ee */
[----:B------:R-:W-:Y:S01]  /*91f0*/  LDGSTS.E [R250+0x14000], desc[UR16][R60.64], !P1 ;  /* 0x140000003cfa7fae */ /* 0x000fe2000c921850 */
[----:B------:R-:W-:-:S03]  /*9200*/  ISETP.GE.U32.AND P1, PT, R20, 0x7fffff7f, PT ;  /* 0x7fffff7f1400780c */ /* 0x000fc60003f26070 */
[----:B------:R-:W-:Y:S01]  /*9210*/  LDGSTS.E [R250+0x10004], desc[UR16][R102.64], !P0 ;  /* 0x1000400066fa7fae */ /* 0x000fe2000c121850 */
[----:B------:R-:W-:-:S03]  /*9220*/  VIADD R20, R80, 0xffffff9c ;  /* 0xffffff9c50147836 */ /* 0x000fc60000000000 */
[----:B------:R-:W-:Y:S01]  /*9230*/  LDGSTS.E [R250+0x14004], desc[UR16][R90.64], !P0 ;  /* 0x140040005afa7fae */ /* 0x000fe2000c121850 */
[----:B------:R-:W-:Y:S01]  /*9240*/  ISETP.GE.U32.AND P0, PT, R3, 0x7fffff7e, PT ;  /* 0x7fffff7e0300780c */ /* 0x000fe20003f06070 */
[----:B------:R-:W-:Y:S02]  /*9250*/  VIADD R3, R81, 0xffffff9b ;  /* 0xffffff9b51037836 */ /* 0x000fe40000000000 */
[----:B------:R-:W-:Y:S01]  /*9260*/  IMAD.WIDE R80, R9, 0x4, R244 ;  /* 0x0000000409507825 */ /* 0x000fe200078e02f4 */
[----:B------:R-:W-:Y:S04]  /*9270*/  LDGSTS.E [R250+0x10008], desc[UR16][R84.64], !P5 ;  /* 0x1000800054fa7fae */ /* 0x000fe8000e921850 */
[----:B------:R-:W-:Y:S01]  /*9280*/  LDGSTS.E [R250+0x14008], desc[UR16][R86.64], !P5 ;  /* 0x1400800056fa7fae */ /* 0x000fe2000e921850 */
[----:B------:R-:W-:-:S03]  /*9290*/  ISETP.GE.U32.AND P5, PT, R20, 0x7fffff7d, PT ;  /* 0x7fffff7d1400780c */ /* 0x000fc60003fa6070 */
[----:B------:R-:W-:Y:S01]  /*92a0*/  LDGSTS.E [R250+0x1000c], desc[UR16][R200.64], !P4 ;  /* 0x1000c000c8fa7fae */ /* 0x000fe2000e121850 */
[----:B------:R-:W-:-:S03]  /*92b0*/  IMAD.WIDE R76, R8, 0x4, R166 ;  /* 0x00000004084c7825 */ /* 0x000fc600078e02a6 */
[----:B------:R-:W-:Y:S01]  /*92c0*/  LDGSTS.E [R250+0x1400c], desc[UR16][R80.64], !P4 ;  /* 0x1400c00050fa7fae */ /* 0x000fe2000e121850 */
[----:B------:R-:W-:Y:S01]  /*92d0*/  ISETP.GE.U32.AND P4, PT, R3, 0x7fffff7c, PT ;  /* 0x7fffff7c0300780c */ /* 0x000fe20003f86070 */
[----:B--2---:R-:W-:Y:S02]  /*92e0*/  VIADD R3, R21, 0xffffff9a ;  /* 0xffffff9a15037836 */ /* 0x004fe40000000000 */
[C---:B------:R-:W-:Y:S01]  /*92f0*/  IMAD.WIDE R20, R8.reuse, 0x4, R204 ;  /* 0x0000000408147825 */ /* 0x040fe200078e02cc */
[----:B------:R-:W2:Y:S03]  /*9300*/  LDL.LU.64 R166, [R1+0x180] ;  /* 0x0001800001a67983 */ /* 0x000ea60000300a00 */
[C---:B------:R-:W-:Y:S01]  /*9310*/  IMAD.WIDE R204, R8.reuse, 0x4, R82 ;  /* 0x0000000408cc7825 */ /* 0x040fe200078e0252 */
[----:B------:R-:W0:Y:S03]  /*9320*/  LDGDEPBAR ;  /* 0x00000000000079af */ /* 0x000e260000000000 */
[C---:B------:R-:W-:Y:S01]  /*9330*/  IMAD.WIDE R74, R8.reuse, 0x4, R192 ;  /* 0x00000004084a7825 */ /* 0x040fe200078e02c0 */
[----:B------:R-:W-:Y:S03]  /*9340*/  LDGSTS.E [R251+0x40000], desc[UR16][R20.64], P3 ;  /* 0x4000000014fb7fae */ /* 0x000fe60009921850 */
[C---:B------:R-:W-:Y:S01]  /*9350*/  IMAD.WIDE R82, R8.reuse, 0x4, R218 ;  /* 0x0000000408527825 */ /* 0x040fe200078e02da */
[----:B------:R-:W2:Y:S03]  /*9360*/  LDL.LU.64 R192, [R1+0x188] ;  /* 0x0001880001c07983 */ /* 0x000ea60000300a00 */
[C---:B------:R-:W-:Y:S01]  /*9370*/  IMAD.WIDE R72, R8.reuse, 0x4, R182 ;  /* 0x0000000408487825 */ /* 0x040fe200078e02b6 */
[----:B------:R-:W-:Y:S03]  /*9380*/  LDGSTS.E [R251+0x40400], desc[UR16][R82.64], P3 ;  /* 0x4040000052fb7fae */ /* 0x000fe60009921850 */
[C---:B------:R-:W-:Y:S01]  /*9390*/  IMAD.WIDE R70, R8.reuse, 0x4, R198 ;  /* 0x0000000408467825 */ /* 0x040fe200078e02c6 */
[----:B------:R-:W2:Y:S03]  /*93a0*/  LDL.LU.64 R182, [R1+0x190] ;  /* 0x0001900001b67983 */ /* 0x000ea60000300a00 */
[C---:B------:R-:W-:Y:S01]  /*93b0*/  IMAD.WIDE R218, R8.reuse, 0x4, R68 ;  /* 0x0000000408da7825 */ /* 0x040fe200078e0244 */
[----:B------:R-:W2:Y:S03]  /*93c0*/  LDL.LU.64 R198, [R1+0x198] ;  /* 0x0001980001c67983 */ /* 0x000ea60000300a00 */
[----:B------:R-:W-:-:S02]  /*93d0*/  IMAD.WIDE R68, R8, 0x4, R162 ;  /* 0x0000000408447825 */ /* 0x000fc400078e02a2 */
[----:B------:R-:W2:Y:S02]  /*93e0*/  LDL.LU.64 R162, [R1+0x1a0] ;  /* 0x0001a00001a27983 */ /* 0x000ea40000300a00 */
[C---:B------:R-:W-:Y:S02]  /*93f0*/  IMAD.WIDE R66, R8.reuse, 0x4, R136 ;  /* 0x0000000408427825 */ /* 0x040fe400078e0288 */
[----:B------:R-:W2:Y:S02]  /*9400*/  LDL.LU.64 R136, [R1+0x1a8] ;  /* 0x0001a80001887983 */ /* 0x000ea40000300a00 */
[----:B------:R-:W-:-:S04]  /*9410*/  IMAD.WIDE R222, R8, 0x4, R64 ;  /* 0x0000000408de7825 */ /* 0x000fc800078e0240 */
[C---:B----4-:R-:W-:Y:S02]  /*9420*/  IMAD.WIDE R64, R8.reuse, 0x4, R164 ;  /* 0x0000000408407825 */ /* 0x050fe400078e02a4 */
[----:B------:R-:W4:Y:S02]  /*9430*/  LDL.LU.64 R164, [R1+0x1b0] ;  /* 0x0001b00001a47983 */ /* 0x000f240000300a00 */
[----:B------:R-:W-:-:S04]  /*9440*/  IMAD.WIDE R206, R8, 0x4, R16 ;  /* 0x0000000408ce7825 */ /* 0x000fc800078e0210 */
[----:B------:R-:W-:-:S05]  /*9450*/  IMAD.WIDE R16, R8, 0x4, R242 ;  /* 0x0000000408107825 */ /* 0x000fca00078e02f2 */
[----:B------:R-:W-:Y:S04]  /*9460*/  LDGSTS.E [R251+0x40800], desc[UR16][R16.64], P3 ;  /* 0x4080000010fb7fae */ /* 0x000fe80009921850 */
[----:B------:R-:W-:Y:S04]  /*9470*/  LDGSTS.E [R251+0x40c00], desc[UR16][R208.64], P3 ;  /* 0x40c00000d0fb7fae */ /* 0x000fe80009921850 */
[----:B------:R-:W-:Y:S04]  /*9480*/  LDGSTS.E [R251+0x41000], desc[UR16][R76.64], P3 ;  /* 0x410000004cfb7fae */ /* 0x000fe80009921850 */
[----:B------:R-:W-:Y:S01]  /*9490*/  LDGSTS.E [R251+0x41400], desc[UR16][R74.64], P3 ;  /* 0x414000004afb7fae */ /* 0x000fe20009921850 */
[----:B------:R-:W-:-:S03]  /*94a0*/  IMAD.WIDE R224, R8, 0x4, R190 ;  /* 0x0000000408e07825 */ /* 0x000fc600078e02be */
[----:B------:R-:W-:Y:S04]  /*94b0*/  LDGSTS.E [R251+0x41800], desc[UR16][R72.64], P3 ;  /* 0x4180000048fb7fae */ /* 0x000fe80009921850 */
[----:B------:R-:W4:Y:S04]  /*94c0*/  LDL.LU.64 R190, [R1+0x1b8] ;  /* 0x0001b80001be7983 */ /* 0x000f280000300a00 */
[----:B------:R-:W-:Y:S04]  /*94d0*/  LDGSTS.E [R251+0x41c00], desc[UR16][R70.64], P3 ;  /* 0x41c0000046fb7fae */ /* 0x000fe80009921850 */
[----:B------:R-:W-:Y:S04]  /*94e0*/  LDGSTS.E [R251+0x42000], desc[UR16][R68.64], P3 ;  /* 0x4200000044fb7fae */ /* 0x000fe80009921850 */
[----:B------:R-:W-:Y:S04]  /*94f0*/  LDGSTS.E [R251+0x42400], desc[UR16][R66.64], P3 ;  /* 0x4240000042fb7fae */ /* 0x000fe80009921850 */
[----:B------:R-:W-:Y:S01]  /*9500*/  LDGSTS.E [R251+0x42800], desc[UR16][R64.64], P3 ;  /* 0x4280000040fb7fae */ /* 0x000fe20009921850 */
[----:B------:R-:W-:-:S03]  /*9510*/  IMAD.WIDE R230, R8, 0x4, R186 ;  /* 0x0000000408e67825 */ /* 0x000fc600078e02ba */
[----:B------:R-:W4:Y:S01]  /*9520*/  LDL.LU.64 R186, [R1+0x1c0] ;  /* 0x0001c00001ba7983 */ /* 0x000f220000300a00 */
[----:B---3--:R-:W-:-:S03]  /*9530*/  IMAD.WIDE R232, R8, 0x4, R4 ;  /* 0x0000000408e87825 */ /* 0x008fc600078e0204 */
[----:B------:R-:W3:Y:S04]  /*9540*/  LDL.LU.64 R4, [R1+0x1c8] ;  /* 0x0001c80001047983 */ /* 0x000ee80000300a00 */
[----:B------:R-:W-:Y:S01]  /*9550*/  LDGSTS.E [R251+0x42c00], desc[UR16][R224.64], P3 ;  /* 0x42c00000e0fb7fae */ /* 0x000fe20009921850 */
[----:B------:R-:W-:-:S03]  /*9560*/  IMAD.WIDE R58, R8, 0x4, R58 ;  /* 0x00000004083a7825 */ /* 0x000fc600078e023a */
[----:B------:R-:W-:Y:S04]  /*9570*/  LDGSTS.E [R251+0x43000], desc[UR16][R230.64], P3 ;  /* 0x43000000e6fb7fae */ /* 0x000fe80009921850 */
[----:B------:R-:W-:Y:S01]  /*9580*/  LDGSTS.E [R251+0x43400], desc[UR16][R232.64], P3 ;  /* 0x43400000e8fb7fae */ /* 0x000fe20009921850 */
[----:B------:R-:W-:-:S03]  /*9590*/  IMAD.WIDE R234, R8, 0x4, R194 ;  /* 0x0000000408ea7825 */ /* 0x000fc600078e02c2 */
[----:B------:R-:W3:Y:S04]  /*95a0*/  LDL.LU.64 R194, [R1+0x1d0] ;  /* 0x0001d00001c27983 */ /* 0x000ee80000300a00 */
[----:B------:R-:W-:Y:S01]  /*95b0*/  LDGSTS.E [R251+0x43800], desc[UR16][R234.64], P3 ;  /* 0x43800000eafb7fae */ /* 0x000fe20009921850 */
[----:B--2---:R-:W-:-:S03]  /*95c0*/  IMAD.WIDE R236, R8, 0x4, R166 ;  /* 0x0000000408ec7825 */ /* 0x004fc600078e02a6 */
[----:B------:R-:W2:Y:S04]  /*95d0*/  LDL.LU.64 R166, [R1+0x1d8] ;  /* 0x0001d80001a67983 */ /* 0x000ea80000300a00 */
[----:B------:R-:W-:Y:S01]  /*95e0*/  LDGSTS.E [R251+0x43c00], desc[UR16][R236.64], P3 ;  /* 0x43c00000ecfb7fae */ /* 0x000fe20009921850 */
[----:B------:R-:W-:-:S03]  /*95f0*/  IMAD.WIDE R238, R8, 0x4, R192 ;  /* 0x0000000408ee7825 */ /* 0x000fc600078e02c0 */
[----:B------:R-:W2:Y:S04]  /*9600*/  LDL.LU.64 R192, [R1+0x1e0] ;  /* 0x0001e00001c07983 */ /* 0x000ea80000300a00 */
[----:B------:R-:W-:Y:S01]  /*9610*/  LDGSTS.E [R251+0x44000], desc[UR16][R238.64], P3 ;  /* 0x44000000eefb7fae */ /* 0x000fe20009921850 */
[----:B------:R-:W-:-:S03]  /*9620*/  IMAD.WIDE R240, R8, 0x4, R182 ;  /* 0x0000000408f07825 */ /* 0x000fc600078e02b6 */
[----:B------:R-:W2:Y:S01]  /*9630*/  LDL.LU.64 R182, [R1+0x1e8] ;  /* 0x0001e80001b67983 */ /* 0x000ea20000300a00 */
[----:B------:R-:W-:-:S03]  /*9640*/  IMAD.WIDE R242, R8, 0x4, R198 ;  /* 0x0000000408f27825 */ /* 0x000fc600078e02c6 */
[----:B------:R-:W2:Y:S01]  /*9650*/  LDL.LU.64 R198, [R1+0x1f0] ;  /* 0x0001f00001c67983 */ /* 0x000ea20000300a00 */
[----:B------:R-:W-:-:S03]  /*9660*/  IMAD.WIDE R244, R8, 0x4, R162 ;  /* 0x0000000408f47825 */ /* 0x000fc600078e02a2 */
[----:B------:R-:W-:Y:S01]  /*9670*/  LDGSTS.E [R251+0x44400], desc[UR16][R240.64], P3 ;  /* 0x44400000f0fb7fae */ /* 0x000fe20009921850 */
[----:B------:R-:W-:-:S03]  /*9680*/  IMAD.WIDE R174, R8, 0x4, R136 ;  /* 0x0000000408ae7825 */ /* 0x000fc600078e0288 */
[----:B------:R-:W2:Y:S04]  /*9690*/  LDL.LU.64 R162, [R1+0x1f8] ;  /* 0x0001f80001a27983 */ /* 0x000ea80000300a00 */
[----:B------:R-:W2:Y:S01]  /*96a0*/  LDL.LU.64 R136, [R1+0x200] ;  /* 0x0002000001887983 */ /* 0x000ea20000300a00 */
[----:B----4-:R-:W-:-:S03]  /*96b0*/  IMAD.WIDE R164, R8, 0x4, R164 ;  /* 0x0000000408a47825 */ /* 0x010fc600078e02a4 */
[----:B------:R4:W-:Y:S04]  /*96c0*/  STL.64 [R1], R174 ;  /* 0x000000ae01007387 */ /* 0x0009e80000100a00 */
[----:B------:R1:W-:Y:S04]  /*96d0*/  STL.64 [R1+0x8], R164 ;  /* 0x000008a401007387 */ /* 0x0003e80000100a00 */
[----:B------:R-:W-:Y:S04]  /*96e0*/  LDGSTS.E [R251+0x44800], desc[UR16][R242.64], P3 ;  /* 0x44800000f2fb7fae */ /* 0x000fe80009921850 */
[----:B------:R-:W-:Y:S04]  /*96f0*/  LDGSTS.E [R251+0x44c00], desc[UR16][R244.64], P3 ;  /* 0x44c00000f4fb7fae */ /* 0x000fe80009921850 */
[----:B------:R-:W-:Y:S04]  /*9700*/  LDGSTS.E [R251+0x45000], desc[UR16][R174.64], P3 ;  /* 0x45000000aefb7fae */ /* 0x000fe80009921850 */
[----:B------:R-:W-:Y:S01]  /*9710*/  LDGSTS.E [R251+0x45400], desc[UR16][R164.64], P3 ;  /* 0x45400000a4fb7fae */ /* 0x000fe20009921850 */
[----:B------:R-:W-:-:S05]  /*9720*/  IMAD.WIDE R190, R8, 0x4, R190 ;  /* 0x0000000408be7825 */ /* 0x000fca00078e02be */
[----:B------:R1:W-:Y:S04]  /*9730*/  STL.64 [R1+0x18], R190 ;  /* 0x000018be01007387 */ /* 0x0003e80000100a00 */
[----:B------:R-:W-:Y:S01]  /*9740*/  LDGSTS.E [R251+0x45800], desc[UR16][R190.64], P3 ;  /* 0x45800000befb7fae */ /* 0x000fe20009921850 */
[----:B------:R-:W-:-:S04]  /*9750*/  IMAD.WIDE R186, R8, 0x4, R186 ;  /* 0x0000000408ba7825 */ /* 0x000fc800078e02ba */
[C---:B---3--:R-:W-:Y:S01]  /*9760*/  IMAD.WIDE R4, R8.reuse, 0x4, R4 ;  /* 0x0000000408047825 */ /* 0x048fe200078e0204 */
[----:B------:R3:W-:Y:S04]  /*9770*/  STL.64 [R1+0x20], R186 ;  /* 0x000020ba01007387 */ /* 0x0007e80000100a00 */
[----:B------:R3:W-:Y:S04]  /*9780*/  STL.64 [R1+0x28], R4 ;  /* 0x0000280401007387 */ /* 0x0007e80000100a00 */
[----:B------:R-:W-:Y:S04]  /*9790*/  LDGSTS.E [R251+0x45c00], desc[UR16][R186.64], P3 ;  /* 0x45c00000bafb7fae */ /* 0x000fe80009921850 */
[----:B------:R-:W-:Y:S01]  /*97a0*/  LDGSTS.E [R251+0x46000], desc[UR16][R4.64], P3 ;  /* 0x4600000004fb7fae */ /* 0x000fe20009921850 */
[----:B------:R-:W-:-:S05]  /*97b0*/  IMAD.WIDE R194, R8, 0x4, R194 ;  /* 0x0000000408c27825 */ /* 0x000fca00078e02c2 */
[----:B------:R3:W-:Y:S04]  /*97c0*/  STL.64 [R1+0x30], R194 ;  /* 0x000030c201007387 */ /* 0x0007e80000100a00 */
[----:B------:R-:W-:Y:S01]  /*97d0*/  LDGSTS.E [R251+0x46400], desc[UR16][R194.64], P3 ;  /* 0x46400000c2fb7fae */ /* 0x000fe20009921850 */
[----:B--2---:R-:W-:-:S05]  /*97e0*/  IMAD.WIDE R166, R8, 0x4, R166 ;  /* 0x0000000408a67825 */ /* 0x004fca00078e02a6 */
[----:B------:R2:W-:Y:S04]  /*97f0*/  STL.64 [R1+0x38], R166 ;  /* 0x000038a601007387 */ /* 0x0005e80000100a00 */
[----:B------:R-:W-:Y:S01]  /*9800*/  LDGSTS.E [R251+0x46800], desc[UR16][R166.64], P3 ;  /* 0x46800000a6fb7fae */ /* 0x000fe20009921850 */
[----:B------:R-:W-:-:S04]  /*9810*/  IMAD.WIDE R192, R8, 0x4, R192 ;  /* 0x0000000408c07825 */ /* 0x000fc800078e02c0 */
[C---:B------:R-:W-:Y:S01]  /*9820*/  IMAD.WIDE R182, R8.reuse, 0x4, R182 ;  /* 0x0000000408b67825 */ /* 0x040fe200078e02b6 */
[----:B------:R2:W-:Y:S03]  /*9830*/  STL.64 [R1+0x40], R192 ;  /* 0x000040c001007387 */ /* 0x0005e60000100a00 */
[C---:B------:R-:W-:Y:S01]  /*9840*/  IMAD.WIDE R198, R8.reuse, 0x4, R198 ;  /* 0x0000000408c67825 */ /* 0x040fe200078e02c6 */
[----:B------:R2:W-:Y:S03]  /*9850*/  STL.64 [R1+0x48], R182 ;  /* 0x000048b601007387 */ /* 0x0005e60000100a00 */
[C---:B------:R-:W-:Y:S01]  /*9860*/  IMAD.WIDE R162, R8.reuse, 0x4, R162 ;  /* 0x0000000408a27825 */ /* 0x040fe200078e02a2 */
[----:B------:R2:W-:Y:S03]  /*9870*/  STL.64 [R1+0x58], R198 ;  /* 0x000058c601007387 */ /* 0x0005e60000100a00 */
[C---:B------:R-:W-:Y:S01]  /*9880*/  IMAD.WIDE R136, R8.reuse, 0x4, R136 ;  /* 0x0000000408887825 */ /* 0x040fe200078e0288 */
[----:B------:R2:W-:Y:S04]  /*9890*/  STL.64 [R1+0x68], R162 ;  /* 0x000068a201007387 */ /* 0x0005e80000100a00 */
[----:B------:R2:W-:Y:S04]  /*98a0*/  STL.64 [R1+0x118], R136 ;  /* 0x0001188801007387 */ /* 0x0005e80000100a00 */
[----:B------:R2:W-:Y:S04]  /*98b0*/  STL.64 [R1+0x110], R58 ;  /* 0x0001103a01007387 */ /* 0x0005e80000100a00 */
[----:B----4-:R-:W4:Y:S04]  /*98c0*/  LDL.LU.64 R174, [R1+0xa28] ;  /* 0x000a280001ae7983 */ /* 0x010f280000300a00 */
[----:B-1----:R-:W4:Y:S04]  /*98d0*/  LDL.LU.64 R164, [R1+0xa20] ;  /* 0x000a200001a47983 */ /* 0x002f280000300a00 */
[----:B------:R-:W4:Y:S04]  /*98e0*/  LDL.LU.64 R190, [R1+0xa18] ;  /* 0x000a180001be7983 */ /* 0x000f280000300a00 */
[----:B---3--:R-:W3:Y:S04]  /*98f0*/  LDL.LU.64 R186, [R1+0xa10] ;  /* 0x000a100001ba7983 */ /* 0x008ee80000300a00 */
[----:B------:R-:W4:Y:S04]  /*9900*/  LDL.LU.64 R4, [R1+0xa08] ;  /* 0x000a080001047983 */ /* 0x000f280000300a00 */
[----:B------:R-:W3:Y:S04]  /*9910*/  LDL.LU.64 R194, [R1+0xa00] ;  /* 0x000a000001c27983 */ /* 0x000ee80000300a00 */
[----:B--2---:R-:W2:Y:S04]  /*9920*/  LDL.LU.64 R166, [R1+0x9f8] ;  /* 0x0009f80001a67983 */ /* 0x004ea80000300a00 */
[----:B------:R-:W-:Y:S04]  /*9930*/  LDGSTS.E [R251+0x46c00], desc[UR16][R192.64], P3 ;  /* 0x46c00000c0fb7fae */ /* 0x000fe80009921850 */
[----:B------:R-:W-:Y:S04]  /*9940*/  LDGSTS.E [R251+0x47000], desc[UR16][R182.64], P3 ;  /* 0x47000000b6fb7fae */ /* 0x000fe80009921850 */
[----:B------:R-:W-:Y:S04]  /*9950*/  LDGSTS.E [R251+0x47400], desc[UR16][R198.64], P3 ;  /* 0x47400000c6fb7fae */ /* 0x000fe80009921850 */
[----:B------:R-:W3:Y:S04]  /*9960*/  LDL.LU.64 R192, [R1+0x9f0] ;  /* 0x0009f00001c07983 */ /* 0x000ee80000300a00 */
[----:B------:R-:W2:Y:S04]  /*9970*/  LDL.LU.64 R182, [R1+0x9e8] ;  /* 0x0009e80001b67983 */ /* 0x000ea80000300a00 */
[----:B------:R-:W3:Y:S04]  /*9980*/  LDL.LU.64 R198, [R1+0x9e0] ;  /* 0x0009e00001c67983 */ /* 0x000ee80000300a00 */
[----:B------:R1:W-:Y:S04]  /*9990*/  LDGSTS.E [R251+0x47800], desc[UR16][R162.64], P3 ;  /* 0x47800000a2fb7fae */ /* 0x0003e80009921850 */
[----:B------:R-:W-:Y:S04]  /*99a0*/  LDGSTS.E [R251+0x47c00], desc[UR16][R136.64], P3 ;  /* 0x47c0000088fb7fae */ /* 0x000fe80009921850 */
[----:B------:R-:W1:Y:S04]  /*99b0*/  LDL.LU.64 R162, [R1+0x9d8] ;  /* 0x0009d80001a27983 */ /* 0x000e680000300a00 */
[----:B------:R-:W2:Y:S01]  /*99c0*/  LDL.LU.64 R136, [R1+0x9d0] ;  /* 0x0009d00001887983 */ /* 0x000ea20000300a00 */
        /* <DEDUP_REMOVED lines=21> */
[----:B------:R-:W-:Y:S01]  /*9b20*/  IMAD.WIDE R22, R8, 0x4, R22 ;  /* 0x0000000408167825 */ /* 0x000fe200078e0216 */
[----:B----4-:R-:W-:Y:S04]  /*9b30*/  LDGSTS.E [R4+0x40200], desc[UR16][R204.64], P3 ;  /* 0x40200000cc047fae */ /* 0x010fe80009921850 */
        /* <DEDUP_REMOVED lines=30> */
[----:B------:R4:W-:Y:S04]  /*9d20*/  LDGSTS.E [R4+0x47e00], desc[UR16][R58.64], P3 ;  /* 0x47e000003a047fae */ /* 0x0009e80009921850 */
[----:B------:R-:W0:Y:S01]  /*9d30*/  LDGDEPBAR ;  /* 0x00000000000079af */ /* 0x000e220000000000 */
[----:B------:R-:W-:Y:S01]  /*9d40*/  ISETP.GE.U32.AND P3, PT, R3, 0x7fffff7b, PT ;  /* 0x7fffff7b0300780c */ /* 0x000fe20003f66070 */
[----:B------:R-:W-:-:S02]  /*9d50*/  VIADD R3, R142, 0xffffff98 ;  /* 0xffffff988e037836 */ /* 0x000fc40000000000 */
[----:B-1----:R-:W-:-:S04]  /*9d60*/  IMAD.WIDE R162, R9, 0x4, R162 ;  /* 0x0000000409a27825 */ /* 0x002fc800078e02a2 */
[----:B----4-:R-:W-:Y:S01]  /*9d70*/  VIADD R58, R143, 0xffffff99 ;  /* 0xffffff998f3a7836 */ /* 0x010fe20000000000 */
[----:B------:R-:W1:Y:S01]  /*9d80*/  LDC R59, c[0x0][0x230] ;  /* 0x00008c00ff3b7b82 */ /* 0x000e620000000800 */
[----:B--2---:R-:W-:-:S07]  /*9d90*/  IMAD.WIDE R142, R9, 0x4, R136 ;  /* 0x00000004098e7825 */ /* 0x004fce00078e0288 */
[----:B------:R-:W-:Y:S01]  /*9da0*/  BAR.SYNC.DEFER_BLOCKING 0x0 ;  /* 0x0000000000007b1d */ /* 0x000fe20000010000 */
[----:B---3--:R-:W-:-:S05]  /*9db0*/  IMAD.WIDE R136, R9, 0x4, R198 ;  /* 0x0000000409887825 */ /* 0x008fca00078e02c6 */
[----:B------:R2:W-:Y:S04]  /*9dc0*/  STL.64 [R1+0x108], R142 ;  /* 0x0001088e01007387 */ /* 0x0005e80000100a00 */
[----:B------:R3:W-:Y:S04]  /*9dd0*/  STL.64 [R1+0x100], R162 ;  /* 0x000100a201007387 */ /* 0x0007e80000100a00 */
[----:B------:R4:W-:Y:S04]  /*9de0*/  STL.64 [R1+0xf8], R136 ;  /* 0x0000f88801007387 */ /* 0x0009e80000100a00 */
[----:B------:R-:W-:Y:S01]  /*9df0*/  @!PT LDS RZ, [RZ] ;  /* 0x00000000fffff984 */ /* 0x000fe20000000800 */
[----:B------:R-:W-:Y:S01]  /*9e00*/  @!PT LDS RZ, [RZ] ;  /* 0x00000000fffff984 */ /* 0x000fe20000000800 */
[----:B------:R-:W-:Y:S01]  /*9e10*/  @!PT LDS RZ, [RZ] ;  /* 0x00000000fffff984 */ /* 0x000fe20000000800 */
[----:B------:R-:W-:Y:S04]  /*9e20*/  LDGSTS.E [R5+0x18000], desc[UR16][R142.64], !P2 ;  /* 0x180000008e057fae */ /* 0x000fe8000d121850 */
[----:B------:R3:W-:Y:S04]  /*9e30*/  LDGSTS.E [R5+0x1c000], desc[UR16][R162.64], !P2 ;  /* 0x1c000000a2057fae */ /* 0x0007e8000d121850 */
[----:B------:R4:W-:Y:S04]  /*9e40*/  LDGSTS.E [R5+0x18004], desc[UR16][R136.64], !P1 ;  /* 0x1800400088057fae */ /* 0x0009e8000c921850 */
[----:B--2---:R-:W2:Y:S01]  /*9e50*/  LDL.LU.64 R142, [R1+0x9c8] ;  /* 0x0009c800018e7983 */ /* 0x004ea20000300a00 */
[----:B---3--:R-:W3:Y:S08]  /*9e60*/  LDC R163, c[0x0][0x230] ;  /* 0x00008c00ffa37b82 */ /* 0x008ef00000000800 */
[----:B----4-:R-:W4:Y:S01]  /*9e70*/  LDC R137, c[0x0][0x230] ;  /* 0x00008c00ff897b82 */ /* 0x010f220000000800 */
[----:B------:R-:W-:-:S04]  /*9e80*/  IMAD.WIDE R198, R9, 0x4, R182 ;  /* 0x0000000409c67825 */ /* 0x000fc800078e02b6 */
[C---:B------:R-:W-:Y:S01]  /*9e90*/  IMAD.WIDE R192, R9.reuse, 0x4, R192 ;  /* 0x0000000409c07825 */ /* 0x040fe200078e02c0 */
[----:B------:R-:W-:Y:S02]  /*9ea0*/  LDGSTS.E [R5+0x1c004], desc[UR16][R198.64], !P1 ;  /* 0x1c004000c6057fae */ /* 0x000fe4000c921850 */
[----:B------:R-:W1:Y:S01]  /*9eb0*/  LDC R136, c[0x0][0x230] ;  /* 0x00008c00ff887b82 */ /* 0x000e620000000800 */
[----:B------:R-:W-:Y:S01]  /*9ec0*/  IMAD.WIDE R166, R9, 0x4, R166 ;  /* 0x0000000409a67825 */ /* 0x000fe200078e02a6 */
[----:B------:R-:W-:Y:S02]  /*9ed0*/  ISETP.GE.U32.AND P1, PT, R3, 0x7fffff79, PT ;  /* 0x7fffff790300780c */ /* 0x000fe40003f26070 */
[----:B------:R-:W-:-:S04]  /*9ee0*/  ISETP.GE.U32.AND P2, PT, R58, 0x7fffff7a, PT ;  /* 0x7fffff7a3a00780c */ /* 0x000fc80003f46070 */
[----:B------:R-:W1:Y:S01]  /*9ef0*/  LDC R162, c[0x0][0x230] ;  /* 0x00008c00ffa27b82 */ /* 0x000e620000000800 */
[----:B------:R-:W-:Y:S01]  /*9f00*/  IMAD.WIDE R186, R9, 0x4, R186 ;  /* 0x0000000409ba7825 */ /* 0x000fe200078e02ba */
[----:B---3--:R-:W-:-:S03]  /*9f10*/  IADD3 R58, R163, -0x69, RZ ;  /* 0xffffff97a33a7810 */ /* 0x008fc60007ffe0ff */
[----:B------:R-:W-:-:S03]  /*9f20*/  IMAD.WIDE R164, R9, 0x4, R164 ;  /* 0x0000000409a47825 */ /* 0x000fc600078e02a4 */
[----:B------:R-:W3:Y:S01]  /*9f30*/  LDC R163, c[0x0][0x230] ;  /* 0x00008c00ffa37b82 */ /* 0x000ee20000000800 */
[----:B----4-:R-:W-:Y:S02]  /*9f40*/  VIADD R3, R137, 0xffffff96 ;  /* 0xffffff9689037836 */ /* 0x010fe40000000000 */
[----:B------:R-:W-:-:S05]  /*9f50*/  IMAD.WIDE R156, R9, 0x4, R156 ;  /* 0x00000004099c7825 */ /* 0x000fca00078e029c */
[----:B------:R-:W4:Y:S01]  /*9f60*/  LDC R137, c[0x0][0x230] ;  /* 0x00008c00ff897b82 */ /* 0x000f220000000800 */
        /* <DEDUP_REMOVED lines=37> */
[----:B--2---:R-:W-:-:S04]  /*a1c0*/  IMAD.WIDE R182, R9, 0x4, R142 ;  /* 0x0000000409b67825 */ /* 0x004fc800078e028e */
[----:B------:R-:W-:Y:S01]  /*a1d0*/  IMAD.WIDE R142, R9, 0x4, R194 ;  /* 0x00000004098e7825 */ /* 0x000fe200078e02c2 */
[----:B------:R2:W-:Y:S04]  /*a1e0*/  STL.64 [R1+0xf0], R182 ;  /* 0x0000f0b601007387 */ /* 0x0005e80000100a00 */
[----:B------:R2:W-:Y:S04]  /*a1f0*/  LDGSTS.E [R5+0x18008], desc[UR16][R182.64], !P0 ;  /* 0x18008000b6057fae */ /* 0x0005e8000c121850 */
[----:B------:R1:W-:Y:S04]  /*a200*/  STL.64 [R1+0xe8], R192 ;  /* 0x0000e8c001007387 */ /* 0x0003e80000100a00 */
[----:B------:R1:W-:Y:S04]  /*a210*/  LDGSTS.E [R5+0x1c008], desc[UR16][R192.64], !P0 ;  /* 0x1c008000c0057fae */ /* 0x0003e8000c121850 */
[----:B------:R3:W-:Y:S04]  /*a220*/  STL.64 [R1+0xe0], R166 ;  /* 0x0000e0a601007387 */ /* 0x0007e80000100a00 */
[----:B------:R3:W-:Y:S04]  /*a230*/  LDGSTS.E [R5+0x1800c], desc[UR16][R166.64], !P5 ;  /* 0x1800c000a6057fae */ /* 0x0007e8000e921850 */
[----:B------:R4:W-:Y:S01]  /*a240*/  STL.64 [R1+0xd8], R142 ;  /* 0x0000d88e01007387 */ /* 0x0009e20000100a00 */
[----:B--2---:R-:W-:Y:S01]  /*a250*/  IMAD.MOV.U32 R183, RZ, RZ, R11 ;  /* 0x000000ffffb77224 */ /* 0x004fe200078e000b */
[----:B-1----:R-:W1:Y:S02]  /*a260*/  LDC R192, c[0x0][0x230] ;  /* 0x00008c00ffc07b82 */ /* 0x002e640000000800 */
[----:B------:R4:W-:Y:S01]  /*a270*/  LDGSTS.E [R5+0x1c00c], desc[UR16][R142.64], !P5 ;  /* 0x1c00c0008e057fae */ /* 0x0009e2000e921850 */
[----:B------:R-:W-:Y:S01]  /*a280*/  ISETP.GE.U32.AND P5, PT, R3, 0x7fffff77, PT ;  /* 0x7fffff770300780c */ /* 0x000fe20003fa6070 */
[----:B---3--:R-:W-:-:S02]  /*a290*/  IMAD.WIDE R166, R9, 0x4, R190 ;  /* 0x0000000409a67825 */ /* 0x008fc400078e02be */
[----:B------:R-:W-:Y:S01]  /*a2a0*/  STL.64 [R1+0xd0], R186 ;  /* 0x0000d0ba01007387 */ /* 0x000fe20000100a00 */
[----:B------:R-:W-:Y:S01]  /*a2b0*/  ISETP.GE.U32.AND P0, PT, R58, 0x7fffff78, PT ;  /* 0x7fffff783a00780c */ /* 0x000fe20003f06070 */
[----:B------:R-:W-:Y:S02]  /*a2c0*/  VIADD R3, R10, 0xffffff94 ;  /* 0xffffff940a037836 */ /* 0x000fe40000000000 */
[----:B------:R-:W-:Y:S01]  /*a2d0*/  LDGSTS.E [R6+0x18000], desc[UR16][R186.64], !P4 ;  /* 0x18000000ba067fae */ /* 0x000fe2000e121850 */
[----:B----4-:R-:W2:Y:S01]  /*a2e0*/  LDC R142, c[0x0][0x230] ;  /* 0x00008c00ff8e7b82 */ /* 0x010ea20000000800 */
[----:B------:R-:W-:Y:S02]  /*a2f0*/  IMAD.WIDE R10, R9, 0x4, R174 ;  /* 0x00000004090a7825 */ /* 0x000fe400078e02ae */
[----:B------:R3:W-:Y:S04]  /*a300*/  STL.64 [R1+0xc8], R166 ;  /* 0x0000c8a601007387 */ /* 0x0007e80000100a00 */
[----:B------:R3:W-:Y:S01]  /*a310*/  LDGSTS.E [R6+0x1c000], desc[UR16][R166.64], !P4 ;  /* 0x1c000000a6067fae */ /* 0x0007e2000e121850 */
[----:B------:R-:W-:Y:S01]  /*a320*/  VIADD R58, R59, 0xffffff95 ;  /* 0xffffff953b3a7836 */ /* 0x000fe20000000000 */
[----:B------:R-:W4:Y:S02]  /*a330*/  LDC R143, c[0x0][0x230] ;  /* 0x00008c00ff8f7b82 */ /* 0x000f240000000800 */
[----:B------:R3:W-:Y:S04]  /*a340*/  STL.64 [R1+0xc0], R164 ;  /* 0x0000c0a401007387 */ /* 0x0007e80000100a00 */
[----:B------:R1:W-:Y:S02]  /*a350*/  LDGSTS.E [R6+0x18004], desc[UR16][R164.64], !P3 ;  /* 0x18004000a4067fae */ /* 0x0003e4000d921850 */
[----:B------:R-:W4:Y:S01]  /*a360*/  LDC R59, c[0x0][0x230] ;  /* 0x00008c00ff3b7b82 */ /* 0x000f220000000800 */
[C---:B---3--:R-:W-:Y:S01]  /*a370*/  IMAD.WIDE R166, R9.reuse, 0x4, R184 ;  /* 0x0000000409a67825 */ /* 0x048fe200078e02b8 */
[----:B------:R3:W-:Y:S04]  /*a380*/  STL.64 [R1+0xb8], R10 ;  /* 0x0000b80a01007387 */ /* 0x0007e80000100a00 */
[----:B------:R3:W-:Y:S01]  /*a390*/  LDGSTS.E [R6+0x1c004], desc[UR16][R10.64], !P3 ;  /* 0x1c0040000a067fae */ /* 0x0007e2000d921850 */
[----:B-1----:R-:W-:-:S03]  /*a3a0*/  IMAD.WIDE R164, R9, 0x4, R188 ;  /* 0x0000000409a47825 */ /* 0x002fc600078e02bc */
[----:B------:R-:W-:Y:S04]  /*a3b0*/  STL.64 [R1+0xb0], R166 ;  /* 0x0000b0a601007387 */ /* 0x000fe80000100a00 */
[----:B------:R-:W-:Y:S01]  /*a3c0*/  LDGSTS.E [R6+0x18008], desc[UR16][R166.64], !P2 ;  /* 0x18008000a6067fae */ /* 0x000fe2000d121850 */
[----:B---3--:R-:W-:-:S03]  /*a3d0*/  IMAD.WIDE R10, R9, 0x4, R178 ;  /* 0x00000004090a7825 */ /* 0x008fc600078e02b2 */
[----:B------:R1:W-:Y:S04]  /*a3e0*/  STL.64 [R1+0xa8], R164 ;  /* 0x0000a8a401007387 */ /* 0x0003e80000100a00 */
[----:B------:R1:W-:Y:S04]  /*a3f0*/  LDGSTS.E [R6+0x1c008], desc[UR16][R164.64], !P2 ;  /* 0x1c008000a4067fae */ /* 0x0003e8000d121850 */
[----:B------:R3:W-:Y:S04]  /*a400*/  STL.64 [R1+0xa0], R156 ;  /* 0x0000a09c01007387 */ /* 0x0007e80000100a00 */
[----:B------:R3:W-:Y:S01]  /*a410*/  LDGSTS.E [R6+0x1800c], desc[UR16][R156.64], !P1 ;  /* 0x1800c0009c067fae */ /* 0x0007e2000c921850 */
[----:B-1----:R-:W-:Y:S01]  /*a420*/  IMAD.WIDE R164, R9, 0x4, R176 ;  /* 0x0000000409a47825 */ /* 0x002fe200078e02b0 */
[----:B------:R-:W-:-:S02]  /*a430*/  ISETP.GE.U32.AND P4, PT, R58, 0x7fffff76, PT ;  /* 0x7fffff763a00780c */ /* 0x000fc40003f86070 */
[----:B------:R1:W-:Y:S01]  /*a440*/  STL.64 [R1+0x98], R10 ;  /* 0x0000980a01007387 */ /* 0x0003e20000100a00 */
[----:B------:R-:W-:Y:S01]  /*a450*/  ISETP.GE.U32.AND P3, PT, R3, 0x7fffff75, PT ;  /* 0x7fffff750300780c */ /* 0x000fe20003f66070 */
[----:B------:R-:W-:Y:S02]  /*a460*/  VIADD R58, R136, 0xffffff93 ;  /* 0xffffff93883a7836 */ /* 0x000fe40000000000 */
[----:B------:R1:W-:Y:S01]  /*a470*/  LDGSTS.E [R6+0x1c00c], desc[UR16][R10.64], !P1 ;  /* 0x1c00c0000a067fae */ /* 0x0003e2000c921850 */
[----:B---3--:R-:W-:Y:S01]  /*a480*/  IMAD.WIDE R156, R9, 0x4, R180 ;  /* 0x00000004099c7825 */ /* 0x008fe200078e02b4 */
[----:B------:R-:W-:Y:S02]  /*a490*/  IADD3 R3, R162, -0x6e, RZ ;  /* 0xffffff92a2037810 */ /* 0x000fe40007ffe0ff */
[----:B------:R-:W-:Y:S01]  /*a4a0*/  STL.64 [R1+0x90], R164 ;  /* 0x000090a401007387 */ /* 0x000fe20000100a00 */
[----:B------:R-:W3:Y:S03]  /*a4b0*/  LDC R136, c[0x0][0x230] ;  /* 0x00008c00ff887b82 */ /* 0x000ee60000000800 */
[----:B------:R-:W-:Y:S04]  /*a4c0*/  LDGSTS.E [R14+0x18000], desc[UR16][R164.64], !P0 ;  /* 0x18000000a40e7fae */ /* 0x000fe8000c121850 */
[----:B------:R4:W-:Y:S04]  /*a4d0*/  STL.64 [R1+0x88], R156 ;  /* 0x0000889c01007387 */ /* 0x0009e80000100a00 */
[----:B------:R4:W-:Y:S01]  /*a4e0*/  LDGSTS.E [R14+0x1c000], desc[UR16][R156.64], !P0 ;  /* 0x1c0000009c0e7fae */ /* 0x0009e2000c121850 */
[----:B------:R-:W-:-:S03]  /*a4f0*/  ISETP.GE.U32.AND P1, PT, R3, 0x7fffff73, PT ;  /* 0x7fffff730300780c */ /* 0x000fc60003f26070 */
[----:B------:R4:W-:Y:S04]  /*a500*/  STL.64 [R1+0x80], R148 ;  /* 0x0000809401007387 */ /* 0x0009e80000100a00 */
[----:B------:R4:W-:Y:S01]  /*a510*/  LDGSTS.E [R14+0x18004], desc[UR16][R148.64], !P5 ;  /* 0x18004000940e7fae */ /* 0x0009e2000e921850 */
[----:B--2---:R-:W-:Y:S02]  /*a520*/  VIADD R3, R142, 0xffffff90 ;  /* 0xffffff908e037836 */ /* 0x004fe40000000000 */
[C---:B-1----:R-:W-:Y:S01]  /*a530*/  IMAD.WIDE R10, R9.reuse, 0x4, R172 ;  /* 0x00000004090a7825 */ /* 0x042fe200078e02ac */
[----:B------:R-:W1:Y:S01]  /*a540*/  LDC R142, c[0x0][0x230] ;  /* 0x00008c00ff8e7b82 */ /* 0x000e620000000800 */
[----:B------:R-:W-:Y:S02]  /*a550*/  ISETP.GE.U32.AND P2, PT, R58, 0x7fffff74, PT ;  /* 0x7fffff743a00780c */ /* 0x000fe40003f46070 */
[----:B----4-:R-:W-:-:S05]  /*a560*/  IMAD.WIDE R156, R9, 0x4, R168 ;  /* 0x00000004099c7825 */ /* 0x010fca00078e02a8 */
[----:B------:R-:W2:Y:S01]  /*a570*/  LDC R149, c[0x0][0x230] ;  /* 0x00008c00ff957b82 */ /* 0x000ea20000000800 */
[----:B------:R-:W-:Y:S01]  /*a580*/  VIADD R58, R137, 0xffffff91 ;  /* 0xffffff91893a7836 */ /* 0x000fe20000000000 */
[----:B------:R4:W-:Y:S04]  /*a590*/  STL.64 [R1+0x78], R10 ;  /* 0x0000780a01007387 */ /* 0x0009e80000100a00 */
[----:B------:R4:W-:Y:S02]  /*a5a0*/  LDGSTS.E [R14+0x1c004], desc[UR16][R10.64], !P5 ;  /* 0x1c0040000a0e7fae */ /* 0x0009e4000e921850 */
[----:B------:R-:W1:Y:S02]  /*a5b0*/  LDC R148, c[0x0][0x230] ;  /* 0x00008c00ff947b82 */ /* 0x000e640000000800 */
[----:B------:R-:W-:Y:S01]  /*a5c0*/  STL.64 [R1+0x70], R156 ;  /* 0x0000709c01007387 */ /* 0x000fe20000100a00 */
[----:B------:R-:W-:-:S03]  /*a5d0*/  ISETP.GE.U32.AND P0, PT, R58, 0x7fffff72, PT ;  /* 0x7fffff723a00780c */ /* 0x000fc60003f06070 */
[----:B------:R-:W-:Y:S01]  /*a5e0*/  LDGSTS.E [R14+0x18008], desc[UR16][R156.64], !P4 ;  /* 0x180080009c0e7fae */ /* 0x000fe2000e121850 */
[----:B------:R-:W-:Y:S01]  /*a5f0*/  ISETP.GE.U32.AND P5, PT, R3, 0x7fffff71, PT ;  /* 0x7fffff710300780c */ /* 0x000fe20003fa6070 */
[----:B------:R-:W1:Y:S02]  /*a600*/  LDC R137, c[0x0][0x230] ;  /* 0x00008c00ff897b82 */ /* 0x000e640000000800 */
[----:B------:R-:W-:Y:S01]  /*a610*/  STL.64 [R1+0x60], R154 ;  /* 0x0000609a01007387 */ /* 0x000fe20000100a00 */
[----:B----4-:R-:W-:-:S03]  /*a620*/  IMAD.WIDE R10, R9, 0x4, R170 ;  /* 0x00000004090a7825 */ /* 0x010fc600078e02aa */
[----:B------:R-:W-:Y:S01]  /*a630*/  LDGSTS.E [R14+0x1c008], desc[UR16][R154.64], !P4 ;  /* 0x1c0080009a0e7fae */ /* 0x000fe2000e121850 */
[----:B------:R-:W-:Y:S02]  /*a640*/  VIADD R58, R59, 0xffffff8f ;  /* 0xffffff8f3b3a7836 */ /* 0x000fe40000000000 */
[----:B------:R-:W-:Y:S01]  /*a650*/  VIADD R3, R163, 0xffffff8e ;  /* 0xffffff8ea3037836 */ /* 0x000fe20000000000 */
[----:B------:R4:W-:Y:S01]  /*a660*/  STL.64 [R1+0x50], R140 ;  /* 0x0000508c01007387 */ /* 0x0009e20000100a00 */
[----:B------:R-:W1:Y:S03]  /*a670*/  LDC R59, c[0x0][0x230] ;  /* 0x00008c00ff3b7b82 */ /* 0x000e660000000800 */
[----:B------:R4:W-:Y:S01]  /*a680*/  LDGSTS.E [R14+0x1800c], desc[UR16][R140.64], !P3 ;  /* 0x1800c0008c0e7fae */ /* 0x0009e2000d921850 */
[----:B------:R-:W-:-:S03]  /*a690*/  ISETP.GE.U32.AND P4, PT, R58, 0x7fffff70, PT ;  /* 0x7fffff703a00780c */ /* 0x000fc60003f86070 */
[----:B------:R-:W-:Y:S01]  /*a6a0*/  LDGSTS.E [R14+0x1c00c], desc[UR16][R10.64], !P3 ;  /* 0x1c00c0000a0e7fae */ /* 0x000fe2000d921850 */
[----:B------:R-:W-:Y:S01]  /*a6b0*/  ISETP.GE.U32.AND P3, PT, R3, 0x7fffff6f, PT ;  /* 0x7fffff6f0300780c */ /* 0x000fe20003f66070 */
[----:B------:R-:W-:Y:S02]  /*a6c0*/  IMAD.WIDE R102, R9, 0x4, R102 ;  /* 0x0000000409667825 */ /* 0x000fe400078e0266 */
[----:B------:R-:W2:Y:S01]  /*a6d0*/  LDL.LU.64 R174, [R1] ;  /* 0x0000000001ae7983 */ /* 0x000ea20000300a00 */
[----:B----4-:R-:W4:Y:S01]  /*a6e0*/  LDC R141, c[0x0][0x230] ;  /* 0x00008c00ff8d7b82 */ /* 0x010f220000000800 */
[----:B------:R-:W-:Y:S02]  /*a6f0*/  IADD3 R3, R143, -0x74, RZ ;  /* 0xffffff8c8f037810 */ /* 0x000fe40007ffe0ff */
[----:B------:R-:W-:Y:S01]  /*a700*/  LDGSTS.E [R246+0x18000], desc[UR16][R144.64], !P2 ;  /* 0x1800000090f67fae */ /* 0x000fe2000d121850 */
[----:B---3--:R-:W-:-:S03]  /*a710*/  VIADD R58, R136, 0xffffff8d ;  /* 0xffffff8d883a7836 */ /* 0x008fc60000000000 */
[----:B------:R-:W-:Y:S01]  /*a720*/  LDGSTS.E [R246+0x1c000], desc[UR16][R158.64], !P2 ;  /* 0x1c0000009ef67fae */ /* 0x000fe2000d121850 */
[----:B------:R-:W3:Y:S03]  /*a730*/  LDC R143, c[0x0][0x230] ;  /* 0x00008c00ff8f7b82 */ /* 0x000ee60000000800 */
[----:B------:R-:W-:Y:S04]  /*a740*/  LDGSTS.E [R246+0x18004], desc[UR16][R124.64], !P1 ;  /* 0x180040007cf67fae */ /* 0x000fe8000c921850 */
[----:B------:R-:W-:Y:S01]  /*a750*/  LDGSTS.E [R246+0x1c004], desc[UR16][R160.64], !P1 ;  /* 0x1c004000a0f67fae */ /* 0x000fe2000c921850 */
[----:B------:R-:W-:Y:S01]  /*a760*/  ISETP.GE.U32.AND P1, PT, R3, 0x7fffff6d, PT ;  /* 0x7fffff6d0300780c */ /* 0x000fe20003f26070 */
[----:B--2---:R-:W-:Y:S01]  /*a770*/  VIADD R3, R149, 0xffffff8a ;  /* 0xffffff8a95037836 */ /* 0x004fe20000000000 */
[----:B------:R-:W2:Y:S01]  /*a780*/  LDC R140, c[0x0][0x230] ;  /* 0x00008c00ff8c7b82 */ /* 0x000ea20000000800 */
[----:B------:R-:W-:Y:S01]  /*a790*/  LDGSTS.E [R246+0x18008], desc[UR16][R146.64], !P0 ;  /* 0x1800800092f67fae */ /* 0x000fe2000c121850 */
[----:B------:R-:W-:Y:S01]  /*a7a0*/  ISETP.GE.U32.AND P2, PT, R58, 0x7fffff6e, PT ;  /* 0x7fffff6e3a00780c */ /* 0x000fe20003f46070 */
[----:B-1----:R-:W-:-:S02]  /*a7b0*/  VIADD R58, R142, 0xffffff8b ;  /* 0xffffff8b8e3a7836 */ /* 0x002fc40000000000 */
[----:B------:R-:W-:Y:S03]  /*a7c0*/  LDGSTS.E [R246+0x1c008], desc[UR16][R152.64], !P0 ;  /* 0x1c00800098f67fae */ /* 0x000fe6000c121850 */
[----:B------:R-:W1:Y:S01]  /*a7d0*/  LDC R142, c[0x0][0x230] ;  /* 0x00008c00ff8e7b82 */ /* 0x000e620000000800 */
[----:B------:R-:W-:Y:S04]  /*a7e0*/  LDGSTS.E [R246+0x1800c], desc[UR16][R118.64], !P5 ;  /* 0x1800c00076f67fae */ /* 0x000fe8000e921850 */
[----:B------:R-:W-:Y:S01]  /*a7f0*/  LDGSTS.E [R246+0x1c00c], desc[UR16][R132.64], !P5 ;  /* 0x1c00c00084f67fae */ /* 0x000fe2000e921850 */
[----:B------:R-:W-:Y:S01]  /*a800*/  ISETP.GE.U32.AND P5, PT, R3, 0x7fffff6b, PT ;  /* 0x7fffff6b0300780c */ /* 0x000fe20003fa6070 */
[----:B------:R-:W-:Y:S01]  /*a810*/  VIADD R3, R148, 0xffffff88 ;  /* 0xffffff8894037836 */ /* 0x000fe20000000000 */
[----:B------:R-:W2:Y:S01]  /*a820*/  LDC R136, c[0x0][0x230] ;  /* 0x00008c00ff887b82 */ /* 0x000ea20000000800 */
[----:B------:R-:W-:Y:S01]  /*a830*/  LDGSTS.E [R247+0x18000], desc[UR16][R138.64], !P4 ;  /* 0x180000008af77fae */ /* 0x000fe2000e121850 */
[----:B------:R-:W-:-:S03]  /*a840*/  ISETP.GE.U32.AND P0, PT, R58, 0x7fffff6c, PT ;  /* 0x7fffff6c3a00780c */ /* 0x000fc60003f06070 */
[----:B------:R-:W-:Y:S04]  /*a850*/  LDGSTS.E [R247+0x1c000], desc[UR16][R150.64], !P4 ;  /* 0x1c00000096f77fae */ /* 0x000fe8000e121850 */
[----:B------:R-:W-:Y:S04]  /*a860*/  LDGSTS.E [R247+0x18004], desc[UR16][R108.64], !P3 ;  /* 0x180040006cf77fae */ /* 0x000fe8000d921850 */
[----:B------:R-:W-:Y:S01]  /*a870*/  LDGSTS.E [R247+0x1c004], desc[UR16][R112.64], !P3 ;  /* 0x1c00400070f77fae */ /* 0x000fe2000d921850 */
[----:B------:R-:W-:Y:S02]  /*a880*/  ISETP.GE.U32.AND P3, PT, R3, 0x7fffff69, PT ;  /* 0x7fffff690300780c */ /* 0x000fe40003f66070 */
[----:B----4-:R-:W-:Y:S01]  /*a890*/  IADD3 R3, R141, -0x7a, RZ ;  /* 0xffffff868d037810 */ /* 0x010fe20007ffe0ff */
[----:B------:R-:W-:Y:S01]  /*a8a0*/  VIADD R58, R59, 0xffffff89 ;  /* 0xffffff893b3a7836 */ /* 0x000fe20000000000 */
[----:B------:R-:W4:Y:S01]  /*a8b0*/  LDC R141, c[0x0][0x230] ;  /* 0x00008c00ff8d7b82 */ /* 0x000f220000000800 */
[----:B------:R-:W-:Y:S03]  /*a8c0*/  LDGSTS.E [R247+0x18008], desc[UR16][R134.64], !P2 ;  /* 0x1800800086f77fae */ /* 0x000fe6000d121850 */
[----:B------:R-:W-:Y:S01]  /*a8d0*/  ISETP.GE.U32.AND P4, PT, R58, 0x7fffff6a, PT ;  /* 0x7fffff6a3a00780c */ /* 0x000fe20003f86070 */
[----:B------:R-:W-:Y:S03]  /*a8e0*/  LDGSTS.E [R247+0x1c008], desc[UR16][R130.64], !P2 ;  /* 0x1c00800082f77fae */ /* 0x000fe6000d121850 */
[----:B------:R-:W4:Y:S01]  /*a8f0*/  LDC R59, c[0x0][0x230] ;  /* 0x00008c00ff3b7b82 */ /* 0x000f220000000800 */
[----:B------:R-:W-:Y:S04]  /*a900*/  LDGSTS.E [R247+0x1800c], desc[UR16][R96.64], !P1 ;  /* 0x1800c00060f77fae */ /* 0x000fe8000c921850 */
[----:B------:R-:W-:Y:S01]  /*a910*/  LDGSTS.E [R247+0x1c00c], desc[UR16][R94.64], !P1 ;  /* 0x1c00c0005ef77fae */ /* 0x000fe2000c921850 */
[----:B------:R-:W-:Y:S01]  /*a920*/  ISETP.GE.U32.AND P1, PT, R3, 0x7fffff67, PT ;  /* 0x7fffff670300780c */ /* 0x000fe20003f26070 */
[----:B---3--:R-:W-:-:S02]  /*a930*/  VIADD R3, R143, 0xffffff84 ;  /* 0xffffff848f037836 */ /* 0x008fc40000000000 */
[----:B------:R-:W-:Y:S01]  /*a940*/  LDGSTS.E [R248+0x18000], desc[UR16][R126.64], !P0 ;  /* 0x180000007ef87fae */ /* 0x000fe2000c121850 */
[----:B------:R-:W3:Y:S01]  /*a950*/  LDC R143, c[0x0][0x230] ;  /* 0x00008c00ff8f7b82 */ /* 0x000ee20000000800 */
[----:B------:R-:W-:Y:S02]  /*a960*/  VIADD R58, R137, 0xffffff87 ;  /* 0xffffff87893a7836 */ /* 0x000fe40000000000 */
[----:B------:R-:W-:Y:S04]  /*a970*/  LDGSTS.E [R248+0x1c000], desc[UR16][R128.64], !P0 ;  /* 0x1c00000080f87fae */ /* 0x000fe8000c121850 */
[----:B------:R-:W-:Y:S01]  /*a980*/  LDGSTS.E [R248+0x18004], desc[UR16][R92.64], !P5 ;  /* 0x180040005cf87fae */ /* 0x000fe2000e921850 */
[----:B------:R-:W3:Y:S03]  /*a990*/  LDC R137, c[0x0][0x230] ;  /* 0x00008c00ff897b82 */ /* 0x000ee60000000800 */
[----:B------:R-:W-:Y:S01]  /*a9a0*/  LDGSTS.E [R248+0x1c004], desc[UR16][R116.64], !P5 ;  /* 0x1c00400074f87fae */ /* 0x000fe2000e921850 */
[----:B------:R-:W-:Y:S01]  /*a9b0*/  ISETP.GE.U32.AND P5, PT, R3, 0x7fffff65, PT ;  /* 0x7fffff650300780c */ /* 0x000fe20003fa6070 */
[----:B-1----:R-:W-:Y:S01]  /*a9c0*/  VIADD R3, R142, 0xffffff82 ;  /* 0xffffff828e037836 */ /* 0x002fe20000000000 */
[----:B------:R-:W-:Y:S01]  /*a9d0*/  ISETP.GE.U32.AND P2, PT, R58, 0x7fffff68, PT ;  /* 0x7fffff683a00780c */ /* 0x000fe20003f46070 */
[----:B------:R-:W-:Y:S01]  /*a9e0*/  LDGSTS.E [R248+0x18008], desc[UR16][R114.64], !P4 ;  /* 0x1800800072f87fae */ /* 0x000fe2000e121850 */
[----:B------:R-:W1:Y:S01]  /*a9f0*/  LDC R142, c[0x0][0x230] ;  /* 0x00008c00ff8e7b82 */ /* 0x000e620000000800 */
[----:B--2---:R-:W-:-:S02]  /*aa00*/  VIADD R58, R140, 0xffffff85 ;  /* 0xffffff858c3a7836 */ /* 0x004fc40000000000 */
[----:B------:R-:W-:Y:S04]  /*aa10*/  LDGSTS.E [R248+0x1c008], desc[UR16][R122.64], !P4 ;  /* 0x1c0080007af87fae */ /* 0x000fe8000e121850 */
[----:B------:R-:W-:Y:S01]  /*aa20*/  LDGSTS.E [R248+0x1800c], desc[UR16][R18.64], !P3 ;  /* 0x1800c00012f87fae */ /* 0x000fe2000d921850 */
[----:B------:R-:W-:Y:S01]  /*aa30*/  ISETP.GE.U32.AND P0, PT, R58, 0x7fffff66, PT ;  /* 0x7fffff663a00780c */ /* 0x000fe20003f06070 */
[----:B------:R-:W2:Y:S02]  /*aa40*/  LDC R140, c[0x0][0x230] ;  /* 0x00008c00ff8c7b82 */ /* 0x000ea40000000800 */
[----:B------:R-:W-:Y:S01]  /*aa50*/  LDGSTS.E [R248+0x1c00c], desc[UR16][R120.64], !P3 ;  /* 0x1c00c00078f87fae */ /* 0x000fe2000d921850 */
[----:B------:R-:W-:Y:S02]  /*aa60*/  ISETP.GE.U32.AND P3, PT, R3, 0x7fffff63, PT ;  /* 0x7fffff630300780c */ /* 0x000fe40003f66070 */
[----:B----4-:R-:W-:Y:S01]  /*aa70*/  IADD3 R3, R141, -0x81, RZ ;  /* 0xffffff7f8d037810 */ /* 0x010fe20007ffe0ff */
[----:B------:R-:W-:Y:S01]  /*aa80*/  VIADD R58, R136, 0xffffff83 ;  /* 0xffffff83883a7836 */ /* 0x000fe20000000000 */
[----:B------:R-:W-:Y:S01]  /*aa90*/  LDGSTS.E [R249+0x18000], desc[UR16][R106.64], !P2 ;  /* 0x180000006af97fae */ /* 0x000fe2000d121850 */
[----:B------:R-:W4:Y:S03]  /*aaa0*/  LDC R141, c[0x0][0x230] ;  /* 0x00008c00ff8d7b82 */ /* 0x000f260000000800 */
[----:B------:R-:W-:Y:S01]  /*aab0*/  ISETP.GE.U32.AND P4, PT, R58, 0x7fffff64, PT ;  /* 0x7fffff643a00780c */ /* 0x000fe20003f86070 */
[----:B------:R-:W-:Y:S04]  /*aac0*/  LDGSTS.E [R249+0x1c000], desc[UR16][R98.64], !P2 ;  /* 0x1c00000062f97fae */ /* 0x000fe8000d121850 */
[----:B------:R-:W-:Y:S01]  /*aad0*/  LDGSTS.E [R249+0x18004], desc[UR16][R196.64], !P1 ;  /* 0x18004000c4f97fae */ /* 0x000fe2000c921850 */
[----:B-1----:R-:W-:Y:S01]  /*aae0*/  VIADD R154, R142, 0xffffff80 ;  /* 0xffffff808e9a7836 */ /* 0x002fe20000000000 */
[----:B------:R-:W1:Y:S02]  /*aaf0*/  LDC R136, c[0x0][0x230] ;  /* 0x00008c00ff887b82 */ /* 0x000e640000000800 */
[----:B------:R-:W-:Y:S01]  /*ab00*/  LDGSTS.E [R249+0x1c004], desc[UR16][R110.64], !P1 ;  /* 0x1c0040006ef97fae */ /* 0x000fe2000c921850 */
[----:B------:R-:W-:Y:S01]  /*ab10*/  ISETP.GE.U32.AND P1, PT, R3, 0x7fffff60, PT ;  /* 0x7fffff600300780c */ /* 0x000fe20003f26070 */
[----:B---3--:R-:W-:-:S02]  /*ab20*/  VIADD R3, R143, 0xffffff7d ;  /* 0xffffff7d8f037836 */ /* 0x008fc40000000000 */
[----:B------:R-:W-:Y:S01]  /*ab30*/  LDGSTS.E [R249+0x18008], desc[UR16][R12.64], !P0 ;  /* 0x180080000cf97fae */ /* 0x000fe2000c121850 */
[----:B------:R-:W-:-:S03]  /*ab40*/  IMAD.WIDE R90, R9, 0x4, R90 ;  /* 0x00000004095a7825 */ /* 0x000fc600078e025a */
[----:B------:R-:W-:Y:S01]  /*ab50*/  LDGSTS.E [R249+0x1c008], desc[UR16][R104.64], !P0 ;  /* 0x1c00800068f97fae */ /* 0x000fe2000c121850 */
[----:B------:R-:W-:Y:S02]  /*ab60*/  VIADD R58, R59, 0xffffff81 ;  /* 0xffffff813b3a7836 */ /* 0x000fe40000000000 */
[----:B------:R-:W-:Y:S01]  /*ab70*/  IMAD.WIDE R186, R8, 0x4, R234 ;  /* 0x0000000408ba7825 */ /* 0x000fe200078e02ea */
[----:B------:R-:W-:Y:S01]  /*ab80*/  LDGSTS.E [R249+0x1800c], desc[UR16][R202.64], !P5 ;  /* 0x1800c000caf97fae */ /* 0x000fe2000e921850 */
[----:B------:R-:W3:Y:S03]  /*ab90*/  LDC R59, c[0x0][0x230] ;  /* 0x00008c00ff3b7b82 */ /* 0x000ee60000000800 */
[----:B------:R-:W3:Y:S04]  /*aba0*/  LDL.LU.64 R172, [R1+0x8] ;  /* 0x0000080001ac7983 */ /* 0x000ee80000300a00 */
[----:B------:R-:W-:Y:S01]  /*abb0*/  LDGSTS.E [R249+0x1c00c], desc[UR16][R100.64], !P5 ;  /* 0x1c00c00064f97fae */ /* 0x000fe2000e921850 */
[----:B------:R-:W-:Y:S01]  /*abc0*/  ISETP.GE.U32.AND P5, PT, R3, 0x7fffff5e, PT ;  /* 0x7fffff5e0300780c */ /* 0x000fe20003fa6070 */
[----:B------:R-:W-:-:S02]  /*abd0*/  VIADD R3, R137, 0xffffff7c ;  /* 0xffffff7c89037836 */ /* 0x000fc40000000000 */
[----:B------:R-:W3:Y:S04]  /*abe0*/  LDL.LU.64 R170, [R1+0x18] ;  /* 0x0000180001aa7983 */ /* 0x000ee80000300a00 */
[----:B------:R-:W3:Y:S04]  /*abf0*/  LDL.LU.64 R168, [R1+0x20] ;  /* 0x0000200001a87983 */ /* 0x000ee80000300a00 */
[----:B------:R-:W3:Y:S04]  /*ac00*/  LDL.LU.64 R166, [R1+0x28] ;  /* 0x0000280001a67983 */ /* 0x000ee80000300a00 */
[----:B------:R-:W-:Y:S04]  /*ac10*/  LDGSTS.E [R250+0x18000], desc[UR16][R88.64], !P4 ;  /* 0x1800000058fa7fae */ /* 0x000fe8000e121850 */
[----:B------:R-:W3:Y:S01]  /*ac20*/  LDL.LU.64 R164, [R1+0x30] ;  /* 0x0000300001a47983 */ /* 0x000ee20000300a00 */
[----:B------:R-:W-:-:S03]  /*ac30*/  ISETP.GE.U32.AND P2, PT, R58, 0x7fffff62, PT ;  /* 0x7fffff623a00780c */ /* 0x000fc60003f46070 */
[----:B------:R-:W-:Y:S01]  /*ac40*/  LDGSTS.E [R250+0x1c000], desc[UR16][R60.64], !P4 ;  /* 0x1c0000003cfa7fae */ /* 0x000fe2000e121850 */
[----:B------:R-:W-:-:S03]  /*ac50*/  ISETP.GE.U32.AND P4, PT, R154, 0x7fffff61, PT ;  /* 0x7fffff619a00780c */ /* 0x000fc60003f86070 */
[----:B------:R-:W3:Y:S01]  /*ac60*/  LDL.LU.64 R162, [R1+0x38] ;  /* 0x0000380001a27983 */ /* 0x000ee20000300a00 */
[----:B--2---:R-:W-:-:S03]  /*ac70*/  VIADD R58, R140, 0xffffff7e ;  /* 0xffffff7e8c3a7836 */ /* 0x004fc60000000000 */
[----:B------:R-:W-:Y:S04]  /*ac80*/  LDGSTS.E [R250+0x18004], desc[UR16][R102.64], !P3 ;  /* 0x1800400066fa7fae */ /* 0x000fe8000d921850 */
[----:B------:R-:W2:Y:S04]  /*ac90*/  LDL.LU.64 R156, [R1+0x40] ;  /* 0x00004000019c7983 */ /* 0x000ea80000300a00 */
[----:B------:R-:W-:Y:S01]  /*aca0*/  LDGSTS.E [R250+0x1c004], desc[UR16][R90.64], !P3 ;  /* 0x1c0040005afa7fae */ /* 0x000fe2000d921850 */
[----:B------:R-:W-:-:S03]  /*acb0*/  ISETP.GE.U32.AND P3, PT, R3, 0x7fffff5d, PT ;  /* 0x7fffff5d0300780c */ /* 0x000fc60003f66070 */
[----:B------:R-:W2:Y:S01]  /*acc0*/  LDL.LU.64 R154, [R1+0x48] ;  /* 0x00004800019a7983 */ /* 0x000ea20000300a00 */
[----:B----4-:R-:W-:-:S03]  /*acd0*/  IADD3 R3, R141, -0x86, RZ ;  /* 0xffffff7a8d037810 */ /* 0x010fc60007ffe0ff */
[----:B------:R-:W4:Y:S04]  /*ace0*/  LDL.LU.64 R148, [R1+0x58] ;  /* 0x0000580001947983 */ /* 0x000f280000300a00 */
[----:B------:R-:W4:Y:S04]  /*acf0*/  LDL.LU.64 R142, [R1+0x68] ;  /* 0x00006800018e7983 */ /* 0x000f280000300a00 */
[----:B------:R-:W4:Y:S04]  /*ad00*/  LDL.LU.64 R140, [R1+0x118] ;  /* 0x00011800018c7983 */ /* 0x000f280000300a00 */
[----:B------:R-:W4:Y:S01]  /*ad10*/  LDL.LU.64 R194, [R1+0x110] ;  /* 0x0001100001c27983 */ /* 0x000f220000300a00 */
[----:B------:R-:W-:Y:S01]  /*ad20*/  ISETP.GE.U32.AND P0, PT, R58, 0x7fffff5f, PT ;  /* 0x7fffff5f3a00780c */ /* 0x000fe20003f06070 */
[----:B-1----:R-:W-:-:S02]  /*ad30*/  VIADD R58, R136, 0xffffff7b ;  /* 0xffffff7b883a7836 */ /* 0x002fc40000000000 */
[----:B------:R-:W-:Y:S02]  /*ad40*/  IMAD.WIDE R136, R8, 0x4, R228 ;  /* 0x0000000408887825 */ /* 0x000fe400078e02e4 */
[----:B------:R-:W4:Y:S04]  /*ad50*/  LDL.LU.64 R228, [R1+0x108] ;  /* 0x0001080001e47983 */ /* 0x000f280000300a00 */
[----:B------:R-:W4:Y:S01]  /*ad60*/  LDL.LU.64 R234, [R1+0x100] ;  /* 0x0001000001ea7983 */ /* 0x000f220000300a00 */
[----:B------:R-:W-:-:S04]  /*ad70*/  IMAD.WIDE R84, R9, 0x4, R84 ;  /* 0x0000000409547825 */ /* 0x000fc800078e0254 */
[C---:B------:R-:W-:Y:S01]  /*ad80*/  IMAD.WIDE R86, R9.reuse, 0x4, R86 ;  /* 0x0000000409567825 */ /* 0x040fe200078e0256 */
[----:B------:R-:W-:Y:S03]  /*ad90*/  LDGSTS.E [R250+0x18008], desc[UR16][R84.64], !P2 ;  /* 0x1800800054fa7fae */ /* 0x000fe6000d121850 */
[C---:B------:R-:W-:Y:S01]  /*ada0*/  IMAD.WIDE R200, R9.reuse, 0x4, R200 ;  /* 0x0000000409c87825 */ /* 0x040fe200078e02c8 */
[----:B------:R-:W-:Y:S03]  /*adb0*/  LDGSTS.E [R250+0x1c008], desc[UR16][R86.64], !P2 ;  /* 0x1c00800056fa7fae */ /* 0x000fe6000d121850 */
[----:B------:R-:W-:Y:S01]  /*adc0*/  IMAD.WIDE R80, R9, 0x4, R80 ;  /* 0x0000000409507825 */ /* 0x000fe200078e0250 */
[----:B------:R-:W-:Y:S03]  /*add0*/  LDGSTS.E [R250+0x1800c], desc[UR16][R200.64], !P4 ;  /* 0x1800c000c8fa7fae */ /* 0x000fe6000e121850 */
[C---:B------:R-:W-:Y:S01]  /*ade0*/  IMAD.WIDE R20, R8.reuse, 0x4, R20 ;  /* 0x0000000408147825 */ /* 0x040fe200078e0214 */
[----:B------:R-:W-:Y:S03]  /*adf0*/  LDGSTS.E [R250+0x1c00c], desc[UR16][R80.64], !P4 ;  /* 0x1c00c00050fa7fae */ /* 0x000fe6000e121850 */
[C---:B------:R-:W-:Y:S01]  /*ae00*/  IMAD.WIDE R82, R8.reuse, 0x4, R82 ;  /* 0x0000000408527825 */ /* 0x040fe200078e0252 */
[----:B------:R-:W0:Y:S03]  /*ae10*/  LDGDEPBAR ;  /* 0x00000000000079af */ /* 0x000e260000000000 */
        /* <DEDUP_REMOVED lines=24> */
[----:B------:R-:W-:Y:S01]  /*afa0*/  IMAD.MOV.U32 R193, RZ, RZ, R183 ;  /* 0x000000ffffc17224 */ /* 0x000fe200078e00b7 */
[----:B------:R-:W-:Y:S01]  /*afb0*/  LDGSTS.E [R251+0x4b000], desc[UR16][R190.64], P6 ;  /* 0x4b000000befb7fae */ /* 0x000fe2000b121850 */
[----:B------:R-:W-:-:S04]  /*afc0*/  IMAD.WIDE R184, R8, 0x4, R236 ;  /* 0x0000000408b87825 */ /* 0x000fc800078e02ec */
[C---:B------:R-:W-:Y:S01]  /*afd0*/  IMAD.WIDE R180, R8.reuse, 0x4, R240 ;  /* 0x0000000408b47825 */ /* 0x040fe200078e02f0 */
[----:B------:R-:W-:Y:S03]  /*afe0*/  LDGSTS.E [R251+0x4b400], desc[UR16][R188.64], P6 ;  /* 0x4b400000bcfb7fae */ /* 0x000fe6000b121850 */
[C---:B------:R-:W-:Y:S01]  /*aff0*/  IMAD.WIDE R178, R8.reuse, 0x4, R242 ;  /* 0x0000000408b27825 */ /* 0x040fe200078e02f2 */
[----:B------:R-:W-:Y:S03]  /*b000*/  LDGSTS.E [R251+0x4b800], desc[UR16][R186.64], P6 ;  /* 0x4b800000bafb7fae */ /* 0x000fe6000b121850 */
[C---:B------:R-:W-:Y:S01]  /*b010*/  IMAD.WIDE R176, R8.reuse, 0x4, R244 ;  /* 0x0000000408b07825 */ /* 0x040fe200078e02f4 */
[----:B------:R-:W-:Y:S03]  /*b020*/  LDGSTS.E [R251+0x4bc00], desc[UR16][R184.64], P6 ;  /* 0x4bc00000b8fb7fae */ /* 0x000fe6000b121850 */
        /* <DEDUP_REMOVED lines=8> */
[C---:B------:R-:W-:Y:S01]  /*b0b0*/  IMAD.WIDE R218, R8.reuse, 0x4, R218 ;  /* 0x0000000408da7825 */ /* 0x040fe200078e02da */
[----:B------:R-:W-:Y:S01]  /*b0c0*/  ISETP.GE.U32.AND P4, PT, R3, 0x7fffff5b, PT ;  /* 0x7fffff5b0300780c */ /* 0x000fe20003f86070 */
[----:B------:R-:W1:Y:S02]  /*b0d0*/  LDC R231, c[0x0][0x230] ;  /* 0x00008c00ffe77b82 */ /* 0x000e640000000800 */
[----:B------:R-:W-:-:S05]  /*b0e0*/  IMAD.WIDE R182, R8, 0x4, R238 ;  /* 0x0000000408b67825 */ /* 0x000fca00078e02ee */
[----:B------:R-:W-:Y:S01]  /*b0f0*/  LDGSTS.E [R251+0x4c000], desc[UR16][R182.64], P6 ;  /* 0x4c000000b6fb7fae */ /* 0x000fe2000b121850 */
[----:B------:R-:W-:Y:S01]  /*b100*/  IMAD.WIDE R220, R8, 0x4, R220 ;  /* 0x0000000408dc7825 */ /* 0x000fe200078e02dc */
[----:B------:R-:W-:Y:S01]  /*b110*/  ISETP.GE.U32.AND P2, PT, R58, 0x7fffff5c, PT ;  /* 0x7fffff5c3a00780c */ /* 0x000fe20003f46070 */
[----:B------:R-:W1:Y:S01]  /*b120*/  LDC R233, c[0x0][0x230] ;  /* 0x00008c00ffe97b82 */ /* 0x000e620000000800 */
[----:B------:R-:W-:Y:S04]  /*b130*/  LDGSTS.E [R251+0x4c400], desc[UR16][R180.64], P6 ;  /* 0x4c400000b4fb7fae */ /* 0x000fe8000b121850 */
[----:B------:R-:W-:Y:S01]  /*b140*/  LDGSTS.E [R251+0x4c800], desc[UR16][R178.64], P6 ;  /* 0x4c800000b2fb7fae */ /* 0x000fe2000b121850 */
[C---:B------:R-:W-:Y:S02]  /*b150*/  IMAD.WIDE R222, R8.reuse, 0x4, R222 ;  /* 0x0000000408de7825 */ /* 0x040fe400078e02de */
[----:B------:R-:W1:Y:S01]  /*b160*/  LDC R230, c[0x0][0x230] ;  /* 0x00008c00ffe67b82 */ /* 0x000e620000000800 */
[----:B------:R-:W-:Y:S04]  /*b170*/  LDGSTS.E [R251+0x4cc00], desc[UR16][R176.64], P6 ;  /* 0x4cc00000b0fb7fae */ /* 0x000fe8000b121850 */
[----:B------:R-:W-:Y:S01]  /*b180*/  LDGSTS.E [R251+0x4d000], desc[UR16][R174.64], P6 ;  /* 0x4d000000aefb7fae */ /* 0x000fe2000b121850 */
[----:B------:R-:W-:-:S04]  /*b190*/  IMAD.WIDE R62, R8, 0x4, R62 ;  /* 0x00000004083e7825 */ /* 0x000fc800078e023e */
[----:B------:R-:W-:-:S04]  /*b1a0*/  IMAD.WIDE R226, R8, 0x4, R226 ;  /* 0x0000000408e27825 */ /* 0x000fc800078e02e2 */
[----:B---3--:R-:W-:Y:S02]  /*b1b0*/  VIADD R3, R59, 0xffffff79 ;  /* 0xffffff793b037836 */ /* 0x008fe40000000000 */
        /* <DEDUP_REMOVED lines=9> */
[----:B------:R-:W-:-:S05]  /*b250*/  IMAD.WIDE R172, R8, 0x4, R172 ;  /* 0x0000000408ac7825 */ /* 0x000fca00078e02ac */
[----:B------:R-:W-:Y:S01]  /*b260*/  LDGSTS.E [R251+0x4d400], desc[UR16][R172.64], P6 ;  /* 0x4d400000acfb7fae */ /* 0x000fe2000b121850 */
[----:B------:R-:W-:-:S04]  /*b270*/  IMAD.WIDE R170, R8, 0x4, R170 ;  /* 0x0000000408aa7825 */ /* 0x000fc800078e02aa */
[C---:B------:R-:W-:Y:S01]  /*b280*/  IMAD.WIDE R168, R8.reuse, 0x4, R168 ;  /* 0x0000000408a87825 */ /* 0x040fe200078e02a8 */
[----:B------:R-:W-:Y:S03]  /*b290*/  LDGSTS.E [R251+0x4d800], desc[UR16][R170.64], P6 ;  /* 0x4d800000aafb7fae */ /* 0x000fe6000b121850 */
[C---:B------:R-:W-:Y:S01]  /*b2a0*/  IMAD.WIDE R166, R8.reuse, 0x4, R166 ;  /* 0x0000000408a67825 */ /* 0x040fe200078e02a6 */
[----:B------:R-:W-:Y:S04]  /*b2b0*/  LDGSTS.E [R251+0x4dc00], desc[UR16][R168.64], P6 ;  /* 0x4dc00000a8fb7fae */ /* 0x000fe8000b121850 */
[----:B------:R-:W-:Y:S01]  /*b2c0*/  LDGSTS.E [R251+0x4e000], desc[UR16][R166.64], P6 ;  /* 0x4e000000a6fb7fae */ /* 0x000fe2000b121850 */
[----:B------:R-:W-:-:S05]  /*b2d0*/  IMAD.WIDE R164, R8, 0x4, R164 ;  /* 0x0000000408a47825 */ /* 0x000fca00078e02a4 */
[----:B------:R-:W-:Y:S01]  /*b2e0*/  LDGSTS.E [R251+0x4e400], desc[UR16][R164.64], P6 ;  /* 0x4e400000a4fb7fae */ /* 0x000fe2000b121850 */
[----:B------:R-:W-:-:S05]  /*b2f0*/  IMAD.WIDE R162, R8, 0x4, R162 ;  /* 0x0000000408a27825 */ /* 0x000fca00078e02a2 */
[----:B------:R-:W-:Y:S01]  /*b300*/  LDGSTS.E [R251+0x4e800], desc[UR16][R162.64], P6 ;  /* 0x4e800000a2fb7fae */ /* 0x000fe2000b121850 */
[----:B--2---:R-:W-:-:S05]  /*b310*/  IMAD.WIDE R156, R8, 0x4, R156 ;  /* 0x00000004089c7825 */ /* 0x004fca00078e029c */
[----:B------:R-:W-:Y:S01]  /*b320*/  LDGSTS.E [R251+0x4ec00], desc[UR16][R156.64], P6 ;  /* 0x4ec000009cfb7fae */ /* 0x000fe2000b121850 */
[----:B------:R-:W-:-:S04]  /*b330*/  IMAD.WIDE R154, R8, 0x4, R154 ;  /* 0x00000004089a7825 */ /* 0x000fc800078e029a */
[C---:B----4-:R-:W-:Y:S01]  /*b340*/  IMAD.WIDE R148, R8.reuse, 0x4, R148 ;  /* 0x0000000408947825 */ /* 0x050fe200078e0294 */
[----:B------:R-:W-:Y:S03]  /*b350*/  LDGSTS.E [R251+0x4f000], desc[UR16][R154.64], P6 ;  /* 0x4f0000009afb7fae */ /* 0x000fe6000b121850 */
[C---:B------:R-:W-:Y:S01]  /*b360*/  IMAD.WIDE R142, R8.reuse, 0x4, R142 ;  /* 0x00000004088e7825 */ /* 0x040fe200078e028e */
[----:B------:R-:W-:Y:S03]  /*b370*/  LDGSTS.E [R251+0x4f400], desc[UR16][R148.64], P6 ;  /* 0x4f40000094fb7fae */ /* 0x000fe6000b121850 */
[C---:B------:R-:W-:Y:S01]  /*b380*/  IMAD.WIDE R140, R8.reuse, 0x4, R140 ;  /* 0x00000004088c7825 */ /* 0x040fe200078e028c */
        /* <DEDUP_REMOVED lines=15> */
[----:B------:R-:W-:Y:S01]  /*b480*/  LDGSTS.E [R4+0x4b600], desc[UR16][R58.64], P6 ;  /* 0x4b6000003a047fae */ /* 0x000fe2000b121850 */
[----:B------:R-:W-:-:S03]  /*b490*/  IMAD.WIDE R40, R8, 0x4, R38 ;  /* 0x0000000408287825 */ /* 0x000fc600078e0226 */
        /* <DEDUP_REMOVED lines=28> */
[----:B------:R-:W-:Y:S01]  /*b660*/  ISETP.GE.U32.AND P6, PT, R3, 0x7fffff5a, PT ;  /* 0x7fffff5a0300780c */ /* 0x000fe20003fc6070 */
[----:B------:R-:W-:-:S02]  /*b670*/  IMAD.MOV.U32 R232, RZ, RZ, R193 ;  /* 0x000000ffffe87224 */ /* 0x000fc400078e00c1 */
[----:B------:R-:W-:Y:S01]  /*b680*/  VIADD R3, R192, 0xffffff78 ;  /* 0xffffff78c0037836 */ /* 0x000fe20000000000 */
[----:B------:R-:W2:Y:S01]  /*b690*/  LDL.LU.64 R194, [R1+0xf8] ;  /* 0x0000f80001c27983 */ /* 0x000ea20000300a00 */
[C---:B------:R-:W-:Y:S01]  /*b6a0*/  IMAD.WIDE R228, R9.reuse, 0x4, R228 ;  /* 0x0000000409e47825 */ /* 0x040fe200078e02e4 */
[----:B------:R-:W-:Y:S03]  /*b6b0*/  BAR.SYNC.DEFER_BLOCKING 0x0 ;  /* 0x0000000000007b1d */ /* 0x000fe60000010000 */
[----:B------:R-:W-:-:S03]  /*b6c0*/  IMAD.WIDE R192, R9, 0x4, R234 ;  /* 0x0000000409c07825 */ /* 0x000fc600078e02ea */
[----:B------:R-:W3:Y:S04]  /*b6d0*/  LDL.LU.64 R244, [R1+0xd0] ;  /* 0x0000d00001f47983 */ /* 0x000ee80000300a00 */
[----:B------:R-:W4:Y:S04]  /*b6e0*/  LDL.LU.64 R242, [R1+0xc8] ;  /* 0x0000c80001f27983 */ /* 0x000f280000300a00 */
[----:B------:R-:W4:Y:S04]  /*b6f0*/  LDL.LU.64 R240, [R1+0xb8] ;  /* 0x0000b80001f07983 */ /* 0x000f280000300a00 */
[----:B------:R-:W-:Y:S01]  /*b700*/  @!PT LDS RZ, [RZ] ;  /* 0x00000000fffff984 */ /* 0x000fe20000000800 */
[----:B------:R-:W-:Y:S01]  /*b710*/  @!PT LDS RZ, [RZ] ;  /* 0x00000000fffff984 */ /* 0x000fe20000000800 */
[----:B------:R-:W-:Y:S01]  /*b720*/  @!PT LDS RZ, [RZ] ;  /* 0x00000000fffff984 */ /* 0x000fe20000000800 */
[----:B------:R1:W-:Y:S04]  /*b730*/  LDGSTS.E [R5+0x20000], desc[UR16][R228.64], !P1 ;  /* 0x20000000e4057fae */ /* 0x0003e8000c921850 */
[----:B------:R2:W-:Y:S01]  /*b740*/  LDGSTS.E [R5+0x24000], desc[UR16][R192.64], !P1 ;  /* 0x24000000c0057fae */ /* 0x0005e2000c921850 */
[C---:B------:R-:W-:Y:S01]  /*b750*/  IMAD.WIDE R198, R9.reuse, 0x4, R198 ;  /* 0x0000000409c67825 */ /* 0x040fe200078e02c6 */
[----:B-1----:R-:W1:Y:S02]  /*b760*/  LDC R229, c[0x0][0x230] ;  /* 0x00008c00ffe57b82 */ /* 0x002e640000000800 */
[----:B------:R-:W3:Y:S01]  /*b770*/  LDL.LU.64 R192, [R1+0xf0] ;  /* 0x0000f00001c07983 */ /* 0x000ee20000300a00 */
[----:B--2---:R-:W-:-:S05]  /*b780*/  IMAD.WIDE R194, R9, 0x4, R194 ;  /* 0x0000000409c27825 */ /* 0x004fca00078e02c2 */
[----:B------:R2:W-:Y:S04]  /*b790*/  LDGSTS.E [R5+0x20004], desc[UR16][R194.64], !P0 ;  /* 0x20004000c2057fae */ /* 0x0005e8000c121850 */
[----:B------:R1:W-:Y:S04]  /*b7a0*/  LDGSTS.E [R5+0x24004], desc[UR16][R198.64], !P0 ;  /* 0x24004000c6057fae */ /* 0x0003e8000c121850 */
[----:B------:R-:W2:Y:S04]  /*b7b0*/  LDL.LU.64 R194, [R1+0xe8] ;  /* 0x0000e80001c27983 */ /* 0x000ea80000300a00 */
[----:B------:R-:W1:Y:S04]  /*b7c0*/  LDL.LU.64 R198, [R1+0xe0] ;  /* 0x0000e00001c67983 */ /* 0x000e680000300a00 */
[----:B------:R-:W4:Y:S04]  /*b7d0*/  LDL.LU.64 R238, [R1+0xb0] ;  /* 0x0000b00001ee7983 */ /* 0x000f280000300a00 */
[----:B------:R-:W4:Y:S01]  /*b7e0*/  LDL.LU.64 R236, [R1+0xa8] ;  /* 0x0000a80001ec7983 */ /* 0x000f220000300a00 */
[----:B---3--:R-:W-:-:S05]  /*b7f0*/  IMAD.WIDE R192, R9, 0x4, R192 ;  /* 0x0000000409c07825 */ /* 0x008fca00078e02c0 */
[----:B------:R-:W-:Y:S04]  /*b800*/  LDGSTS.E [R5+0x20008], desc[UR16][R192.64], !P5 ;  /* 0x20008000c0057fae */ /* 0x000fe8000e921850 */
[----:B------:R-:W3:Y:S01]  /*b810*/  LDL.LU.64 R192, [R1+0xd8] ;  /* 0x0000d80001c07983 */ /* 0x000ee20000300a00 */
[----:B--2---:R-:W-:-:S04]  /*b820*/  IMAD.WIDE R194, R9, 0x4, R194 ;  /* 0x0000000409c27825 */ /* 0x004fc800078e02c2 */
[C---:B-1----:R-:W-:Y:S01]  /*b830*/  IMAD.WIDE R198, R9.reuse, 0x4, R198 ;  /* 0x0000000409c67825 */ /* 0x042fe200078e02c6 */
[----:B------:R1:W-:Y:S04]  /*b840*/  LDGSTS.E [R5+0x24008], desc[UR16][R194.64], !P5 ;  /* 0x24008000c2057fae */ /* 0x0003e8000e921850 */
[----:B------:R4:W-:Y:S01]  /*b850*/  LDGSTS.E [R5+0x2000c], desc[UR16][R198.64], !P3 ;  /* 0x2000c000c6057fae */ /* 0x0009e2000d921850 */
[----:B-1----:R-:W-:-:S03]  /*b860*/  IMAD.WIDE R194, R9, 0x4, R244 ;  /* 0x0000000409c27825 */ /* 0x002fc600078e02f4 */
[----:B------:R-:W2:Y:S01]  /*b870*/  LDL.LU.64 R244, [R1+0x80] ;  /* 0x0000800001f47983 */ /* 0x000ea20000300a00 */
[----:B----4-:R-:W-:-:S03]  /*b880*/  IMAD.WIDE R198, R9, 0x4, R242 ;  /* 0x0000000409c67825 */ /* 0x010fc600078e02f2 */
[----:B------:R-:W4:Y:S01]  /*b890*/  LDL.LU.64 R242, [R1+0x78] ;  /* 0x0000780001f27983 */ /* 0x000f220000300a00 */
[----:B---3--:R-:W-:-:S05]  /*b8a0*/  IMAD.WIDE R192, R9, 0x4, R192 ;  /* 0x0000000409c07825 */ /* 0x008fca00078e02c0 */
[----:B------:R-:W-:Y:S01]  /*b8b0*/  LDGSTS.E [R5+0x2400c], desc[UR16][R192.64], !P3 ;  /* 0x2400c000c0057fae */ /* 0x000fe2000d921850 */
[----:B------:R-:W-:Y:S02]  /*b8c0*/  VIADD R228, R231, 0xffffff77 ;  /* 0xffffff77e7e47836 */ /* 0x000fe40000000000 */
[----:B------:R-:W1:Y:S01]  /*b8d0*/  LDC R231, c[0x0][0x230] ;  /* 0x00008c00ffe77b82 */ /* 0x000e620000000800 */
[----:B------:R-:W-:Y:S01]  /*b8e0*/  ISETP.GE.U32.AND P1, PT, R3, 0x7fffff59, PT ;  /* 0x7fffff590300780c */ /* 0x000fe20003f26070 */
[----:B------:R3:W-:Y:S04]  /*b8f0*/  LDGSTS.E [R6+0x20000], desc[UR16][R194.64], !P2 ;  /* 0x20000000c2067fae */ /* 0x0007e8000d121850 */
[----:B------:R-:W2:Y:S01]  /*b900*/  LDL.LU.64 R192, [R1+0xc0] ;  /* 0x0000c00001c07983 */ /* 0x000ea20000300a00 */
[----:B------:R-:W-:Y:S01]  /*b910*/  ISETP.GE.U32.AND P0, PT, R228, 0x7fffff58, PT ;  /* 0x7fffff58e400780c */ /* 0x000fe20003f06070 */
[----:B------:R-:W-:-:S02]  /*b920*/  VIADD R228, R230, 0xffffff75 ;  /* 0xffffff75e6e47836 */ /* 0x000fc40000000000 */
[----:B------:R3:W-:Y:S01]  /*b930*/  LDGSTS.E [R6+0x24000], desc[UR16][R198.64], !P2 ;  /* 0x24000000c6067fae */ /* 0x0007e2000d121850 */
[----:B-1----:R-:W-:Y:S02]  /*b940*/  VIADD R3, R231, 0xffffff76 ;  /* 0xffffff76e7037836 */ /* 0x002fe40000000000 */
[----:B------:R-:W-:Y:S01]  /*b950*/  ISETP.GE.U32.AND P3, PT, R228, 0x7fffff56, PT ;  /* 0x7fffff56e400780c */ /* 0x000fe20003f66070 */
[----:B---3--:R-:W-:Y:S01]  /*b960*/  IMAD.WIDE R194, R9, 0x4, R240 ;  /* 0x0000000409c27825 */ /* 0x008fe200078e02f0 */
[----:B------:R-:W-:Y:S01]  /*b970*/  MOV R235, R232 ;  /* 0x000000e800eb7202 */ /* 0x000fe20000000f00 */
[----:B------:R-:W3:Y:S01]  /*b980*/  LDL.LU.64 R240, [R1+0x70] ;  /* 0x0000700001f07983 */ /* 0x000ee20000300a00 */
[----:B------:R-:W-:Y:S01]  /*b990*/  ISETP.GE.U32.AND P5, PT, R3, 0x7fffff57, PT ;  /* 0x7fffff570300780c */ /* 0x000fe20003fa6070 */
[----:B------:R-:W-:Y:S01]  /*b9a0*/  VIADD R3, R233, 0xffffff74 ;  /* 0xffffff74e9037836 */ /* 0x000fe20000000000 */
[----:B------:R-:W1:Y:S01]  /*b9b0*/  LDC R232, c[0x0][0x230] ;  /* 0x00008c00ffe87b82 */ /* 0x000e620000000800 */
[----:B------:R-:W-:-:S02]  /*b9c0*/  IMAD.WIDE R198, R9, 0x4, R238 ;  /* 0x0000000409c67825 */ /* 0x000fc400078e02ee */
[----:B------:R-:W3:Y:S01]  /*b9d0*/  LDL.LU.64 R238, [R1+0x60] ;  /* 0x0000600001ee7983 */ /* 0x000ee20000300a00 */
[----:B------:R-:W-:Y:S01]  /*b9e0*/  ISETP.GE.U32.AND P2, PT, R3, 0x7fffff55, PT ;  /* 0x7fffff550300780c */ /* 0x000fe20003f46070 */
[----:B------:R-:W-:Y:S02]  /*b9f0*/  VIADD R3, R229, 0xffffff73 ;  /* 0xffffff73e5037836 */ /* 0x000fe40000000000 */
[C---:B------:R-:W-:Y:S01]  /*ba00*/  IMAD.WIDE R228, R9.reuse, 0x4, R236 ;  /* 0x0000000409e47825 */ /* 0x040fe200078e02ec */
[----:B------:R-:W1:Y:S01]  /*ba10*/  LDC R233, c[0x0][0x230] ;  /* 0x00008c00ffe97b82 */ /* 0x000e620000000800 */
[----:B------:R-:W3:Y:S07]  /*ba20*/  LDL.LU.64 R236, [R1+0x50] ;  /* 0x0000500001ec7983 */ /* 0x000eee0000300a00 */
[----:B------:R-:W4:Y:S08]  /*ba30*/  LDC R231, c[0x0][0x230] ;  /* 0x00008c00ffe77b82 */ /* 0x000f300000000800 */
[----:B------:R-:W4:Y:S01]  /*ba40*/  LDC R230, c[0x0][0x230] ;  /* 0x00008c00ffe67b82 */ /* 0x000f220000000800 */
[----:B--2---:R-:W-:-:S05]  /*ba50*/  IMAD.WIDE R192, R9, 0x4, R192 ;  /* 0x0000000409c07825 */ /* 0x004fca00078e02c0 */
[----:B------:R-:W-:Y:S04]  /*ba60*/  LDGSTS.E [R6+0x20004], desc[UR16][R192.64], !P4 ;  /* 0x20004000c0067fae */ /* 0x000fe8000e121850 */
[----:B------:R-:W-:Y:S04]  /*ba70*/  LDGSTS.E [R6+0x24004], desc[UR16][R194.64], !P4 ;  /* 0x24004000c2067fae */ /* 0x000fe8000e121850 */
[----:B------:R-:W-:Y:S04]  /*ba80*/  LDGSTS.E [R6+0x20008], desc[UR16][R198.64], !P6 ;  /* 0x20008000c6067fae */ /* 0x000fe8000f121850 */
[----:B------:R-:W2:Y:S04]  /*ba90*/  LDL.LU.64 R192, [R1+0xa0] ;  /* 0x0000a00001c07983 */ /* 0x000ea80000300a00 */
[----:B------:R-:W4:Y:S04]  /*baa0*/  LDL.LU.64 R194, [R1+0x98] ;  /* 0x0000980001c27983 */ /* 0x000f280000300a00 */
[----:B------:R-:W3:Y:S04]  /*bab0*/  LDL.LU.64 R198, [R1+0x90] ;  /* 0x0000900001c67983 */ /* 0x000ee80000300a00 */
[----:B------:R1:W-:Y:S02]  /*bac0*/  LDGSTS.E [R6+0x24008], desc[UR16][R228.64], !P6 ;  /* 0x24008000e4067fae */ /* 0x0003e4000f121850 */
[----:B-1----:R-:W1:Y:S01]  /*bad0*/  LDC R228, c[0x0][0x230] ;  /* 0x00008c00ffe47b82 */ /* 0x002e620000000800 */
[----:B--2---:R-:W-:-:S05]  /*bae0*/  IMAD.WIDE R192, R9, 0x4, R192 ;  /* 0x0000000409c07825 */ /* 0x004fca00078e02c0 */
[----:B------:R-:W-:Y:S04]  /*baf0*/  LDGSTS.E [R6+0x2000c], desc[UR16][R192.64], !P1 ;  /* 0x2000c000c0067fae */ /* 0x000fe8000c921850 */
[----:B------:R-:W2:Y:S01]  /*bb00*/  LDL.LU.64 R192, [R1+0x88] ;  /* 0x0000880001c07983 */ /* 0x000ea20000300a00 */
[----:B----4-:R-:W-:Y:S01]  /*bb10*/  IMAD.WIDE R194, R9, 0x4, R194 ;  /* 0x0000000409c27825 */ /* 0x010fe200078e02c2 */
[----:B------:R-:W-:-:S03]  /*bb20*/  ISETP.GE.U32.AND P4, PT, R3, 0x7fffff54, PT ;  /* 0x7fffff540300780c */ /* 0x000fc60003f86070 */
[----:B---3--:R-:W-:Y:S01]  /*bb30*/  IMAD.WIDE R198, R9, 0x4, R198 ;  /* 0x0000000409c67825 */ /* 0x008fe200078e02c6 */
[----:B------:R-:W-:Y:S01]  /*bb40*/  IADD3 R3, R232, -0x8f, RZ ;  /* 0xffffff71e8037810 */ /* 0x000fe20007ffe0ff */
[----:B------:R3:W-:Y:S01]  /*bb50*/  LDGSTS.E [R6+0x2400c], desc[UR16][R194.64], !P1 ;  /* 0x2400c000c2067fae */ /* 0x0007e2000c921850 */
[----:B------:R-:W4:Y:S02]  /*bb60*/  LDC R232, c[0x0][0x230] ;  /* 0x00008c00ffe87b82 */ /* 0x000f240000000800 */
[----:B------:R-:W-:Y:S01]  /*bb70*/  ISETP.GE.U32.AND P1, PT, R3, 0x7fffff52, PT ;  /* 0x7fffff520300780c */ /* 0x000fe20003f26070 */
[----:B------:R1:W-:Y:S01]  /*bb80*/  LDGSTS.E [R14+0x20000], desc[UR16][R198.64], !P0 ;  /* 0x20000000c60e7fae */ /* 0x0003e2000c121850 */
[----:B------:R-:W-:Y:S02]  /*bb90*/  VIADD R3, R233, 0xffffff6f ;  /* 0xffffff6fe9037836 */ /* 0x000fe40000000000 */
[C---:B---3--:R-:W-:Y:S02]  /*bba0*/  IMAD.WIDE R194, R9.reuse, 0x4, R244 ;  /* 0x0000000409c27825 */ /* 0x048fe400078e02f4 */
[----:B------:R-:W3:Y:S02]  /*bbb0*/  LDC R6, c[0x0][0x230] ;  /* 0x00008c00ff067b82 */ /* 0x000ee40000000800 */
[----:B-1----:R-:W-:-:S04]  /*bbc0*/  IMAD.WIDE R198, R9, 0x4, R242 ;  /* 0x0000000409c67825 */ /* 0x002fc800078e02f2 */
[----:B------:R-:W-:Y:S02]  /*bbd0*/  VIADD R5, R231, 0xffffff72 ;  /* 0xffffff72e7057836 */ /* 0x000fe40000000000 */
[----:B------:R-:W1:Y:S03]  /*bbe0*/  LDC R231, c[0x0][0x230] ;  /* 0x00008c00ffe77b82 */ /* 0x000e660000000800 */
[----:B------:R-:W-:Y:S01]  /*bbf0*/  ISETP.GE.U32.AND P6, PT, R5, 0x7fffff53, PT ;  /* 0x7fffff530500780c */ /* 0x000fe20003fc6070 */
[----:B------:R-:W-:-:S04]  /*bc00*/  VIADD R5, R230, 0xffffff70 ;  /* 0xffffff70e6057836 */ /* 0x000fc80000000000 */
[----:B------:R-:W1:Y:S01]  /*bc10*/  LDC R230, c[0x0][0x230] ;  /* 0x00008c00ffe67b82 */ /* 0x000e620000000800 */
[----:B------:R-:W-:-:S04]  /*bc20*/  IMAD.WIDE R144, R9, 0x4, R144 ;  /* 0x0000000409907825 */ /* 0x000fc800078e0290 */
[----:B------:R-:W-:-:S04]  /*bc30*/  IMAD.WIDE R158, R9, 0x4, R158 ;  /* 0x00000004099e7825 */ /* 0x000fc800078e029e */
[----:B------:R-:W-:-:S04]  /*bc40*/  IMAD.WIDE R124, R9, 0x4, R124 ;  /* 0x00000004097c7825 */ /* 0x000fc800078e027c */
[----:B------:R-:W-:-:S04]  /*bc50*/  IMAD.WIDE R160, R9, 0x4, R160 ;  /* 0x0000000409a07825 */ /* 0x000fc800078e02a0 */
[----:B--2---:R-:W-:-:S05]  /*bc60*/  IMAD.WIDE R192, R9, 0x4, R192 ;  /* 0x0000000409c07825 */ /* 0x004fca00078e02c0 */
[----:B------:R2:W-:Y:S04]  /*bc70*/  LDGSTS.E [R14+0x24000], desc[UR16][R192.64], !P0 ;  /* 0x24000000c00e7fae */ /* 0x0005e8000c121850 */
[----:B------:R4:W-:Y:S04]  /*bc80*/  LDGSTS.E [R14+0x20004], desc[UR16][R194.64], !P5 ;  /* 0x20004000c20e7fae */ /* 0x0009e8000e921850 */
[----:B------:R-:W-:Y:S01]  /*bc90*/  LDGSTS.E [R14+0x24004], desc[UR16][R198.64], !P5 ;  /* 0x24004000c60e7fae */ /* 0x000fe2000e921850 */
[----:B------:R-:W-:Y:S01]  /*bca0*/  ISETP.GE.U32.AND P5, PT, R3, 0x7fffff50, PT ;  /* 0x7fffff500300780c */ /* 0x000fe20003fa6070 */
[----:B------:R-:W-:-:S02]  /*bcb0*/  VIADD R3, R228, 0xffffff6e ;  /* 0xffffff6ee4037836 */ /* 0x000fc40000000000 */
[C---:B------:R-:W-:Y:S02]  /*bcc0*/  IMAD.WIDE R228, R9.reuse, 0x4, R10 ;  /* 0x0000000409e47825 */ /* 0x040fe400078e020a */
[----:B------:R-:W5:Y:S04]  /*bcd0*/  LDL.LU.64 R10, [R1+0x9c0] ;  /* 0x0009c000010a7983 */ /* 0x000f680000300a00 */
[----:B------:R1:W-:Y:S04]  /*bce0*/  STL [R1+0x400], RZ ;  /* 0x000400ff01007387 */ /* 0x0003e80000100800 */
        /* <DEDUP_REMOVED lines=213> */
[----:B------:R1:W-:Y:S01]  /*ca40*/  STL [R1+0x358], RZ ;  /* 0x000358ff01007387 */ /* 0x0003e20000100800 */
[----:B--2---:R-:W-:-:S03]  /*ca50*/  IMAD.WIDE R192, R9, 0x4, R240 ;  /* 0x0000000409c07825 */ /* 0x004fc600078e02f0 */
        /* <DEDUP_REMOVED lines=8> */
[----:B------:R3:W-:Y:S04]  /*cae0*/  LDGSTS.E [R14+0x20008], desc[UR16][R192.64], !P3 ;  /* 0x20008000c00e7fae */ /* 0x0007e8000d921850 */
[----:B------:R2:W-:Y:S01]  /*caf0*/  STL [R1+0x37c], RZ ;  /* 0x00037cff01007387 */ /* 0x0005e20000100800 */
[----:B----4-:R-:W-:-:S03]  /*cb00*/  IMAD.WIDE R194, R9, 0x4, R238 ;  /* 0x0000000409c27825 */ /* 0x010fc600078e02ee */
[----:B------:R2:W-:Y:S01]  /*cb10*/  STL [R1+0x380], RZ ;  /* 0x000380ff01007387 */ /* 0x0005e20000100800 */
[----:B---3--:R-:W3:Y:S03]  /*cb20*/  LDC R192, c[0x0][0x230] ;  /* 0x00008c00ffc07b82 */ /* 0x008ee60000000800 */
[----:B------:R2:W-:Y:S01]  /*cb30*/  STL [R1+0x384], RZ ;  /* 0x000384ff01007387 */ /* 0x0005e20000100800 */
[----:B------:R-:W-:Y:S01]  /*cb40*/  ISETP.GE.U32.AND P0, PT, R5, 0x7fffff51, PT ;  /* 0x7fffff510500780c */ /* 0x000fe20003f06070 */
[----:B------:R-:W-:Y:S02]  /*cb50*/  IMAD.WIDE R198, R9, 0x4, R236 ;  /* 0x0000000409c67825 */ /* 0x000fe400078e02ec */
[----:B------:R2:W-:Y:S02]  /*cb60*/  STL [R1+0x388], RZ ;  /* 0x000388ff01007387 */ /* 0x0005e40000100800 */
[----:B------:R-:W-:Y:S01]  /*cb70*/  VIADD R5, R6, 0xffffff6d ;  /* 0xffffff6d06057836 */ /* 0x000fe20000000000 */
[----:B------:R-:W4:Y:S01]  /*cb80*/  LDC R237, c[0x0][0x230] ;  /* 0x00008c00ffed7b82 */ /* 0x000f220000000800 */
[----:B------:R2:W-:Y:S04]  /*cb90*/  STL [R1+0x38c], RZ ;  /* 0x00038cff01007387 */ /* 0x0005e80000100800 */
[----:B------:R2:W-:Y:S03]  /*cba0*/  STL [R1+0x390], RZ ;  /* 0x000390ff01007387 */ /* 0x0005e60000100800 */
[----:B------:R-:W2:Y:S01]  /*cbb0*/  LDC R6, c[0x0][0x230] ;  /* 0x00008c00ff067b82 */ /* 0x000ea20000000800 */
[----:B------:R1:W-:Y:S04]  /*cbc0*/  STL [R1+0x394], RZ ;  /* 0x000394ff01007387 */ /* 0x0003e80000100800 */
[----:B------:R1:W-:Y:S04]  /*cbd0*/  STL [R1+0x398], RZ ;  /* 0x000398ff01007387 */ /* 0x0003e80000100800 */
[----:B------:R1:W-:Y:S04]  /*cbe0*/  STL [R1+0x39c], RZ ;  /* 0x00039cff01007387 */ /* 0x0003e80000100800 */
[----:B------:R-:W-:Y:S01]  /*cbf0*/  LDGSTS.E [R14+0x24008], desc[UR16][R194.64], !P3 ;  /* 0x24008000c20e7fae */ /* 0x000fe2000d921850 */
[----:B------:R-:W-:-:S03]  /*cc00*/  ISETP.GE.U32.AND P3, PT, R3, 0x7fffff4f, PT ;  /* 0x7fffff4f0300780c */ /* 0x000fc60003f66070 */
[----:B------:R1:W-:Y:S01]  /*cc10*/  STL [R1+0x3a0], RZ ;  /* 0x0003a0ff01007387 */ /* 0x0003e20000100800 */
[----:B------:R-:W-:-:S03]  /*cc20*/  VIADD R3, R232, 0xffffff6c ;  /* 0xffffff6ce8037836 */ /* 0x000fc60000000000 */
[----:B------:R-:W-:Y:S04]  /*cc30*/  LDGSTS.E [R14+0x2000c], desc[UR16][R198.64], !P2 ;  /* 0x2000c000c60e7fae */ /* 0x000fe8000d121850 */
[----:B------:R1:W-:Y:S04]  /*cc40*/  STL [R1+0x3a4], RZ ;  /* 0x0003a4ff01007387 */ /* 0x0003e80000100800 */
[----:B------:R3:W-:Y:S01]  /*cc50*/  LDGSTS.E [R14+0x2400c], desc[UR16][R228.64], !P2 ;  /* 0x2400c000e40e7fae */ /* 0x0007e2000d121850 */
[----:B------:R-:W-:-:S03]  /*cc60*/  ISETP.GE.U32.AND P2, PT, R5, 0x7fffff4e, PT ;  /* 0x7fffff4e0500780c */ /* 0x000fc60003f46070 */
[----:B------:R2:W-:Y:S01]  /*cc70*/  STL [R1+0x3a8], RZ ;  /* 0x0003a8ff01007387 */ /* 0x0005e20000100800 */
[----:B-1----:R-:W-:-:S03]  /*cc80*/  IADD3 R5, R230, -0x95, RZ ;  /* 0xffffff6be6057810 */ /* 0x002fc60007ffe0ff */
[----:B------:R-:W-:Y:S04]  /*cc90*/  LDGSTS.E [R246+0x20000], desc[UR16][R144.64], !P4 ;  /* 0x2000000090f67fae */ /* 0x000fe8000e121850 */
[----:B------:R1:W-:Y:S01]  /*cca0*/  STL [R1+0x3ac], RZ ;  /* 0x0003acff01007387 */ /* 0x0003e20000100800 */
[----:B------:R-:W-:Y:S01]  /*ccb0*/  IMAD.WIDE R146, R9, 0x4, R146 ;  /* 0x0000000409927825 */ /* 0x000fe200078e0292 */
[----:B---3--:R-:W3:Y:S02]  /*ccc0*/  LDC R14, c[0x0][0x230] ;  /* 0x00008c00ff0e7b82 */ /* 0x008ee40000000800 */
[----:B------:R-:W-:Y:S04]  /*ccd0*/  LDGSTS.E [R246+0x24000], desc[UR16][R158.64], !P4 ;  /* 0x240000009ef67fae */ /* 0x000fe8000e121850 */
[----:B------:R1:W-:Y:S04]  /*cce0*/  STL [R1+0x3b0], RZ ;  /* 0x0003b0ff01007387 */ /* 0x0003e80000100800 */
[----:B------:R4:W-:Y:S04]  /*ccf0*/  LDGSTS.E [R246+0x20004], desc[UR16][R124.64], !P6 ;  /* 0x200040007cf67fae */ /* 0x0009e8000f121850 */
[----:B------:R1:W-:Y:S01]  /*cd00*/  STL [R1+0x3b4], RZ ;  /* 0x0003b4ff01007387 */ /* 0x0003e20000100800 */
[----:B------:R-:W-:-:S03]  /*cd10*/  ISETP.GE.U32.AND P4, PT, R3, 0x7fffff4d, PT ;  /* 0x7fffff4d0300780c */ /* 0x000fc60003f86070 */
[----:B------:R1:W-:Y:S01]  /*cd20*/  STL [R1+0x3b8], RZ ;  /* 0x0003b8ff01007387 */ /* 0x0003e20000100800 */
[----:B------:R-:W-:Y:S01]  /*cd30*/  IMAD.WIDE R152, R9, 0x4, R152 ;  /* 0x0000000409987825 */ /* 0x000fe200078e0298 */
[----:B----4-:R-:W4:Y:S02]  /*cd40*/  LDC R124, c[0x0][0x230] ;  /* 0x00008c00ff7c7b82 */ /* 0x010f240000000800 */
[----:B------:R1:W-:Y:S01]  /*cd50*/  STL [R1+0x3bc], RZ ;  /* 0x0003bcff01007387 */ /* 0x0003e20000100800 */
[----:B------:R-:W-:-:S03]  /*cd60*/  VIADD R3, R231, 0xffffff6a ;  /* 0xffffff6ae7037836 */ /* 0x000fc60000000000 */
[----:B------:R1:W-:Y:S04]  /*cd70*/  STL [R1+0x3c0], RZ ;  /* 0x0003c0ff01007387 */ /* 0x0003e80000100800 */
[----:B------:R1:W-:Y:S04]  /*cd80*/  STL [R1+0x3c4], RZ ;  /* 0x0003c4ff01007387 */ /* 0x0003e80000100800 */
[----:B------:R-:W-:Y:S01]  /*cd90*/  LDGSTS.E [R246+0x24004], desc[UR16][R160.64], !P6 ;  /* 0x24004000a0f67fae */ /* 0x000fe2000f121850 */
[----:B------:R-:W-:Y:S02]  /*cda0*/  ISETP.GE.U32.AND P6, PT, R5, 0x7fffff4c, PT ;  /* 0x7fffff4c0500780c */ /* 0x000fe40003fc6070 */
[----:B------:R-:W1:Y:S01]  /*cdb0*/  LDC R5, c[0x0][0x230] ;  /* 0x00008c00ff057b82 */ /* 0x000e620000000800 */
[----:B------:R1:W-:Y:S01]  /*cdc0*/  STL [R1+0x3c8], RZ ;  /* 0x0003c8ff01007387 */ /* 0x0003e20000100800 */
[----:B------:R-:W-:-:S03]  /*cdd0*/  IMAD.WIDE R118, R9, 0x4, R118 ;  /* 0x0000000409767825 */ /* 0x000fc600078e0276 */
[----:B------:R1:W-:Y:S01]  /*cde0*/  STL [R1+0x3cc], RZ ;  /* 0x0003ccff01007387 */ /* 0x0003e20000100800 */
[----:B------:R-:W-:-:S03]  /*cdf0*/  IMAD.WIDE R132, R9, 0x4, R132 ;  /* 0x0000000409847825 */ /* 0x000fc600078e0284 */
[----:B------:R1:W-:Y:S04]  /*ce00*/  STL [R1+0x3d0], RZ ;  /* 0x0003d0ff01007387 */ /* 0x0003e80000100800 */
[----:B------:R-:W-:Y:S04]  /*ce10*/  LDGSTS.E [R246+0x20008], desc[UR16][R146.64], !P1 ;  /* 0x2000800092f67fae */ /* 0x000fe8000c921850 */
[----:B------:R1:W-:Y:S04]  /*ce20*/  STL [R1+0x3d4], RZ ;  /* 0x0003d4ff01007387 */ /* 0x0003e80000100800 */
[----:B------:R-:W-:Y:S01]  /*ce30*/  LDGSTS.E [R246+0x24008], desc[UR16][R152.64], !P1 ;  /* 0x2400800098f67fae */ /* 0x000fe2000c921850 */
[----:B------:R-:W-:Y:S01]  /*ce40*/  ISETP.GE.U32.AND P1, PT, R3, 0x7fffff4b, PT ;  /* 0x7fffff4b0300780c */ /* 0x000fe20003f26070 */
[----:B------:R-:W-:-:S02]  /*ce50*/  VIADD R3, R192, 0xffffff69 ;  /* 0xffffff69c0037836 */ /* 0x000fc40000000000 */
[----:B------:R1:W-:Y:S04]  /*ce60*/  STL [R1+0x3d8], RZ ;  /* 0x0003d8ff01007387 */ /* 0x0003e80000100800 */
[----:B------:R1:W-:Y:S04]  /*ce70*/  STL [R1+0x3dc], RZ ;  /* 0x0003dcff01007387 */ /* 0x0003e80000100800 */
[----:B------:R1:W-:Y:S04]  /*ce80*/  STL [R1+0x3e0], RZ ;  /* 0x0003e0ff01007387 */ /* 0x0003e80000100800 */
[----:B------:R1:W-:Y:S04]  /*ce90*/  STL [R1+0x3e4], RZ ;  /* 0x0003e4ff01007387 */ /* 0x0003e80000100800 */
[----:B------:R1:W-:Y:S01]  /*cea0*/  STL [R1+0x3e8], RZ ;  /* 0x0003e8ff01007387 */ /* 0x0003e20000100800 */
[----:B------:R-:W-:-:S03]  /*ceb0*/  IMAD.WIDE R138, R9, 0x4, R138 ;  /* 0x00000004098a7825 */ /* 0x000fc600078e028a */
[----:B------:R-:W-:Y:S04]  /*cec0*/  LDGSTS.E [R246+0x2000c], desc[UR16][R118.64], !P0 ;  /* 0x2000c00076f67fae */ /* 0x000fe8000c121850 */
[----:B------:R1:W-:Y:S01]  /*ced0*/  STL [R1+0x3ec], RZ ;  /* 0x0003ecff01007387 */ /* 0x0003e20000100800 */
[----:B------:R-:W-:-:S03]  /*cee0*/  IMAD.WIDE R150, R9, 0x4, R150 ;  /* 0x0000000409967825 */ /* 0x000fc600078e0296 */
[----:B------:R-:W-:Y:S01]  /*cef0*/  LDGSTS.E [R246+0x2400c], desc[UR16][R132.64], !P0 ;  /* 0x2400c00084f67fae */ /* 0x000fe2000c121850 */
[----:B------:R-:W-:Y:S01]  /*cf00*/  ISETP.GE.U32.AND P0, PT, R3, 0x7fffff4a, PT ;  /* 0x7fffff4a0300780c */ /* 0x000fe20003f06070 */
[----:B--2---:R-:W-:Y:S01]  /*cf10*/  VIADD R3, R6, 0xffffff68 ;  /* 0xffffff6806037836 */ /* 0x004fe20000000000 */
[----:B------:R-:W2:Y:S01]  /*cf20*/  S2R R234, SR_TID.X ;  /* 0x0000000000ea7919 */ /* 0x000ea20000002100 */
[----:B------:R-:W2:Y:S01]  /*cf30*/  LDC R6, c[0x0][0x230] ;  /* 0x00008c00ff067b82 */ /* 0x000ea20000000800 */
[----:B------:R1:W-:Y:S04]  /*cf40*/  STL [R1+0x3f0], RZ ;  /* 0x0003f0ff01007387 */ /* 0x0003e80000100800 */
[----:B------:R1:W-:Y:S04]  /*cf50*/  STL [R1+0x3f4], RZ ;  /* 0x0003f4ff01007387 */ /* 0x0003e80000100800 */
[----:B------:R1:W-:Y:S04]  /*cf60*/  STL [R1+0x3f8], RZ ;  /* 0x0003f8ff01007387 */ /* 0x0003e80000100800 */
[----:B------:R1:W-:Y:S04]  /*cf70*/  STL [R1+0x3fc], RZ ;  /* 0x0003fcff01007387 */ /* 0x0003e80000100800 */
[----:B------:R1:W-:Y:S01]  /*cf80*/  STL [R1], RZ ;  /* 0x000000ff01007387 */ /* 0x0003e20000100800 */
        /* <DEDUP_REMOVED lines=8> */
[----:B----4-:R-:W-:-:S02]  /*d010*/  VIADD R3, R124, 0xffffff67 ;  /* 0xffffff677c037836 */ /* 0x010fc40000000000 */
[----:B------:R4:W-:Y:S04]  /*d020*/  STL [R1+0x10], RZ ;  /* 0x000010ff01007387 */ /* 0x0009e80000100800 */
[----:B------:R4:W-:Y:S04]  /*d030*/  STL [R1+0x14], RZ ;  /* 0x000014ff01007387 */ /* 0x0009e80000100800 */
[----:B------:R4:W-:Y:S01]  /*d040*/  STL [R1+0x18], RZ ;  /* 0x000018ff01007387 */ /* 0x0009e20000100800 */
[----:B------:R-:W-:-:S03]  /*d050*/  IMAD.WIDE R134, R9, 0x4, R134 ;  /* 0x0000000409867825 */ /* 0x000fc600078e0286 */
[----:B------:R4:W-:Y:S01]  /*d060*/  STL [R1+0x1c], RZ ;  /* 0x00001cff01007387 */ /* 0x0009e20000100800 */
[----:B------:R-:W-:-:S03]  /*d070*/  IMAD.WIDE R130, R9, 0x4, R130 ;  /* 0x0000000409827825 */ /* 0x000fc600078e0282 */
[----:B------:R4:W-:Y:S01]  /*d080*/  STL [R1+0x20], RZ ;  /* 0x000020ff01007387 */ /* 0x0009e20000100800 */
[----:B------:R-:W-:-:S03]  /*d090*/  IMAD.WIDE R96, R9, 0x4, R96 ;  /* 0x0000000409607825 */ /* 0x000fc600078e0260 */
[----:B------:R-:W-:Y:S04]  /*d0a0*/  LDGSTS.E [R247+0x20004], desc[UR16][R108.64], !P3 ;  /* 0x200040006cf77fae */ /* 0x000fe8000d921850 */
[----:B------:R4:W-:Y:S01]  /*d0b0*/  STL [R1+0x24], RZ ;  /* 0x000024ff01007387 */ /* 0x0009e20000100800 */
[----:B------:R-:W-:-:S03]  /*d0c0*/  IMAD.WIDE R94, R9, 0x4, R94 ;  /* 0x00000004095e7825 */ /* 0x000fc600078e025e */
[----:B------:R-:W-:Y:S01]  /*d0d0*/  LDGSTS.E [R247+0x24004], desc[UR16][R112.64], !P3 ;  /* 0x2400400070f77fae */ /* 0x000fe2000d921850 */
[----:B------:R-:W-:Y:S01]  /*d0e0*/  ISETP.GE.U32.AND P3, PT, R3, 0x7fffff48, PT ;  /* 0x7fffff480300780c */ /* 0x000fe20003f66070 */
[----:B-1----:R-:W-:Y:S02]  /*d0f0*/  VIADD R3, R5, 0xffffff66 ;  /* 0xffffff6605037836 */ /* 0x002fe40000000000 */
[----:B------:R4:W-:Y:S01]  /*d100*/  STL [R1+0x28], RZ ;  /* 0x000028ff01007387 */ /* 0x0009e20000100800 */
[----:B------:R-:W1:Y:S03]  /*d110*/  LDC R5, c[0x0][0x230] ;  /* 0x00008c00ff057b82 */ /* 0x000e660000000800 */
[----:B------:R4:W-:Y:S04]  /*d120*/  STL [R1+0x2c], RZ ;  /* 0x00002cff01007387 */ /* 0x0009e80000100800 */
[----:B------:R4:W-:Y:S04]  /*d130*/  STL [R1+0x30], RZ ;  /* 0x000030ff01007387 */ /* 0x0009e80000100800 */
[----:B------:R4:W-:Y:S04]  /*d140*/  STL [R1+0x34], RZ ;  /* 0x000034ff01007387 */ /* 0x0009e80000100800 */
[----:B------:R4:W-:Y:S04]  /*d150*/  STL [R1+0x38], RZ ;  /* 0x000038ff01007387 */ /* 0x0009e80000100800 */
[----:B------:R-:W-:Y:S04]  /*d160*/  LDGSTS.E [R247+0x20008], desc[UR16][R134.64], !P2 ;  /* 0x2000800086f77fae */ /* 0x000fe8000d121850 */
[----:B------:R4:W-:Y:S04]  /*d170*/  STL [R1+0x3c], RZ ;  /* 0x00003cff01007387 */ /* 0x0009e80000100800 */
[----:B------:R-:W-:Y:S01]  /*d180*/  LDGSTS.E [R247+0x24008], desc[UR16][R130.64], !P2 ;  /* 0x2400800082f77fae */ /* 0x000fe2000d121850 */
[----:B------:R-:W-:-:S03]  /*d190*/  ISETP.GE.U32.AND P2, PT, R3, 0x7fffff47, PT ;  /* 0x7fffff470300780c */ /* 0x000fc60003f46070 */
[----:B------:R4:W-:Y:S01]  /*d1a0*/  STL [R1+0x40], RZ ;  /* 0x000040ff01007387 */ /* 0x0009e20000100800 */
[----:B---3--:R-:W-:Y:S02]  /*d1b0*/  IADD3 R3, R14, -0x9b, RZ ;  /* 0xffffff650e037810 */ /* 0x008fe40007ffe0ff */
[----:B------:R-:W3:Y:S01]  /*d1c0*/  LDC R14, c[0x0][0x230] ;  /* 0x00008c00ff0e7b82 */ /* 0x000ee20000000800 */
[----:B------:R-:W-:Y:S04]  /*d1d0*/  LDGSTS.E [R247+0x2000c], desc[UR16][R96.64], !P4 ;  /* 0x2000c00060f77fae */ /* 0x000fe8000e121850 */
[----:B------:R4:W-:Y:S04]  /*d1e0*/  STL [R1+0x44], RZ ;  /* 0x000044ff01007387 */ /* 0x0009e80000100800 */
[----:B------:R2:W-:Y:S04]  /*d1f0*/  LDGSTS.E [R247+0x2400c], desc[UR16][R94.64], !P4 ;  /* 0x2400c0005ef77fae */ /* 0x0005e8000e121850 */
[----:B------:R4:W-:Y:S01]  /*d200*/  STL [R1+0x48], RZ ;  /* 0x000048ff01007387 */ /* 0x0009e20000100800 */
[----:B------:R-:W-:-:S03]  /*d210*/  ISETP.GE.U32.AND P4, PT, R3, 0x7fffff46, PT ;  /* 0x7fffff460300780c */ /* 0x000fc60003f86070 */
[----:B------:R4:W-:Y:S01]  /*d220*/  STL [R1+0x4c], RZ ;  /* 0x00004cff01007387 */ /* 0x0009e20000100800 */
[----:B--2---:R-:W2:Y:S03]  /*d230*/  LDC R94, c[0x0][0x230] ;  /* 0x00008c00ff5e7b82 */ /* 0x004ea60000000800 */
[----:B------:R4:W-:Y:S01]  /*d240*/  STL [R1+0x50], RZ ;  /* 0x000050ff01007387 */ /* 0x0009e20000100800 */
[----:B------:R-:W-:-:S03]  /*d250*/  IMAD.WIDE R126, R9, 0x4, R126 ;  /* 0x00000004097e7825 */ /* 0x000fc600078e027e */
[----:B------:R4:W-:Y:S01]  /*d260*/  STL [R1+0x54], RZ ;  /* 0x000054ff01007387 */ /* 0x0009e20000100800 */
[----:B------:R-:W-:Y:S02]  /*d270*/  VIADD R3, R6, 0xffffff64 ;  /* 0xffffff6406037836 */ /* 0x000fe40000000000 */
[C---:B------:R-:W-:Y:S01]  /*d280*/  IMAD.WIDE R128, R9.reuse, 0x4, R128 ;  /* 0x0000000409807825 */ /* 0x040fe200078e0280 */
[----:B------:R4:W-:Y:S01]  /*d290*/  STL [R1+0x58], RZ ;  /* 0x000058ff01007387 */ /* 0x0009e20000100800 */
[----:B------:R-:W4:Y:S03]  /*d2a0*/  LDC R6, c[0x0][0x230] ;  /* 0x00008c00ff067b82 */ /* 0x000f260000000800 */
[----:B------:R1:W-:Y:S01]  /*d2b0*/  STL [R1+0x5c], RZ ;  /* 0x00005cff01007387 */ /* 0x0003e20000100800 */
[----:B------:R-:W-:-:S03]  /*d2c0*/  IMAD.WIDE R92, R9, 0x4, R92 ;  /* 0x00000004095c7825 */ /* 0x000fc600078e025c */
[----:B------:R1:W-:Y:S01]  /*d2d0*/  STL [R1+0x60], RZ ;  /* 0x000060ff01007387 */ /* 0x0003e20000100800 */
[----:B------:R-:W-:-:S03]  /*d2e0*/  IMAD.WIDE R116, R9, 0x4, R116 ;  /* 0x0000000409747825 */ /* 0x000fc600078e0274 */
[----:B------:R1:W-:Y:S01]  /*d2f0*/  STL [R1+0x64], RZ ;  /* 0x000064ff01007387 */ /* 0x0003e20000100800 */
[----:B------:R-:W-:Y:S01]  /*d300*/  VIADD R237, R237, 0xffffff80 ;  /* 0xffffff80eded7836 */ /* 0x000fe20000000000 */
[----:B------:R-:W-:Y:S02]  /*d310*/  LOP3.LUT R234, R234, 0x1f, RZ, 0xc0, !PT ;  /* 0x0000001feaea7812 */ /* 0x000fe400078ec0ff */
[----:B------:R1:W-:Y:S01]  /*d320*/  STL [R1+0x68], RZ ;  /* 0x000068ff01007387 */ /* 0x0003e20000100800 */
[----:B------:R-:W-:-:S03]  /*d330*/  IMAD.WIDE R114, R9, 0x4, R114 ;  /* 0x0000000409727825 */ /* 0x000fc600078e0272 */
[----:B------:R1:W-:Y:S01]  /*d340*/  STL [R1+0x6c], RZ ;  /* 0x00006cff01007387 */ /* 0x0003e20000100800 */
[----:B------:R-:W-:-:S03]  /*d350*/  IMAD.WIDE R122, R9, 0x4, R122 ;  /* 0x00000004097a7825 */ /* 0x000fc600078e027a */
[----:B------:R-:W-:Y:S04]  /*d360*/  LDGSTS.E [R248+0x20000], desc[UR16][R126.64], !P6 ;  /* 0x200000007ef87fae */ /* 0x000fe8000f121850 */
[----:B------:R1:W-:Y:S04]  /*d370*/  STL [R1+0x70], RZ ;  /* 0x000070ff01007387 */ /* 0x0003e80000100800 */
[----:B------:R-:W-:Y:S04]  /*d380*/  LDGSTS.E [R248+0x24000], desc[UR16][R128.64], !P6 ;  /* 0x2400000080f87fae */ /* 0x000fe8000f121850 */
[----:B------:R1:W-:Y:S04]  /*d390*/  STL [R1+0x74], RZ ;  /* 0x000074ff01007387 */ /* 0x0003e80000100800 */
[----:B------:R4:W-:Y:S04]  /*d3a0*/  LDGSTS.E [R248+0x20004], desc[UR16][R92.64], !P1 ;  /* 0x200040005cf87fae */ /* 0x0009e8000c921850 */
[----:B------:R1:W-:Y:S04]  /*d3b0*/  STL [R1+0x78], RZ ;  /* 0x000078ff01007387 */ /* 0x0003e80000100800 */
[----:B------:R-:W-:Y:S01]  /*d3c0*/  LDGSTS.E [R248+0x24004], desc[UR16][R116.64], !P1 ;  /* 0x2400400074f87fae */ /* 0x000fe2000c921850 */
[----:B------:R-:W-:-:S03]  /*d3d0*/  ISETP.GE.AND P1, PT, R234, R237, PT ;  /* 0x000000edea00720c */ /* 0x000fc60003f26270 */
[----:B------:R1:W-:Y:S01]  /*d3e0*/  STL [R1+0x7c], RZ ;  /* 0x00007cff01007387 */ /* 0x0003e20000100800 */
[----:B------:R-:W-:-:S03]  /*d3f0*/  ISETP.GE.U32.AND P6, PT, R3, 0x7fffff45, PT ;  /* 0x7fffff450300780c */ /* 0x000fc60003fc6070 */
[----:B------:R2:W-:Y:S01]  /*d400*/  STL [R1+0x80], RZ ;  /* 0x000080ff01007387 */ /* 0x0005e20000100800 */
[----:B------:R-:W-:-:S03]  /*d410*/  SEL R3, RZ, 0x4, P1 ;  /* 0x00000004ff037807 */ /* 0x000fc60000800000 */
[----:B------:R2:W-:Y:S01]  /*d420*/  STL [R1+0x84], RZ ;  /* 0x000084ff01007387 */ /* 0x0005e20000100800 */
[----:B-1----:R-:W-:-:S03]  /*d430*/  VIADD R5, R5, 0xffffff63 ;  /* 0xffffff6305057836 */ /* 0x002fc60000000000 */
[----:B------:R-:W-:Y:S04]  /*d440*/  LDGSTS.E [R248+0x20008], desc[UR16][R114.64], !P0 ;  /* 0x2000800072f87fae */ /* 0x000fe8000c121850 */
[----:B------:R1:W-:Y:S04]  /*d450*/  STL [R1+0x88], RZ ;  /* 0x000088ff01007387 */ /* 0x0003e80000100800 */
[----:B------:R-:W-:Y:S01]  /*d460*/  LDGSTS.E [R248+0x24008], desc[UR16][R122.64], !P0 ;  /* 0x240080007af87fae */ /* 0x000fe2000c121850 */
[----:B------:R-:W-:-:S03]  /*d470*/  ISETP.GT.AND P0, PT, R235, 0x9f, PT ;  /* 0x0000009feb00780c */ /* 0x000fc60003f04270 */
[----:B------:R1:W-:Y:S01]  /*d480*/  STL [R1+0x8c], RZ ;  /* 0x00008cff01007387 */ /* 0x0003e20000100800 */
[----:B------:R-:W-:-:S03]  /*d490*/  IMAD.WIDE R18, R9, 0x4, R18 ;  /* 0x0000000409127825 */ /* 0x000fc600078e0212 */
[----:B------:R1:W-:Y:S01]  /*d4a0*/  STL [R1+0x90], RZ ;  /* 0x000090ff01007387 */ /* 0x0003e20000100800 */
[----:B------:R-:W-:-:S03]  /*d4b0*/  IMAD.WIDE R120, R9, 0x4, R120 ;  /* 0x0000000409787825 */ /* 0x000fc600078e0278 */
[----:B------:R1:W-:Y:S01]  /*d4c0*/  STL [R1+0x94], RZ ;  /* 0x000094ff01007387 */ /* 0x0003e20000100800 */
[----:B------:R-:W-:-:S03]  /*d4d0*/  SEL R3, R3, RZ, P0 ;  /* 0x000000ff03037207 */ /* 0x000fc60000000000 */
[----:B------:R1:W-:Y:S01]  /*d4e0*/  STL [R1+0x98], RZ ;  /* 0x000098ff01007387 */ /* 0x0003e20000100800 */
[----:B------:R-:W-:-:S03]  /*d4f0*/  IMAD.WIDE R106, R9, 0x4, R106 ;  /* 0x00000004096a7825 */ /* 0x000fc600078e026a */
[----:B------:R1:W-:Y:S01]  /*d500*/  STL [R1+0x9c], RZ ;  /* 0x00009cff01007387 */ /* 0x0003e20000100800 */
[----:B------:R-:W-:Y:S01]  /*d510*/  ISETP.GE.U32.AND P1, PT, R5, 0x7fffff44, PT ;  /* 0x7fffff440500780c */ /* 0x000fe20003f26070 */
[----:B------:R-:W-:Y:S02]  /*d520*/  IMAD.WIDE R98, R9, 0x4, R98 ;  /* 0x0000000409627825 */ /* 0x000fe400078e0262 */
[----:B------:R1:W-:Y:S01]  /*d530*/  STL [R1+0xa0], RZ ;  /* 0x0000a0ff01007387 */ /* 0x0003e20000100800 */
[----:B------:R-:W-:Y:S01]  /*d540*/  ISETP.NE.U32.AND P0, PT, R3, RZ, PT ;  /* 0x000000ff0300720c */ /* 0x000fe20003f05070 */
[----:B--2---:R-:W-:Y:S02]  /*d550*/  VIADD R5, R94, 0xffffff62 ;  /* 0xffffff625e057836 */ /* 0x004fe40000000000 */
[----:B------:R1:W-:Y:S01]  /*d560*/  STL [R1+0xa4], RZ ;  /* 0x0000a4ff01007387 */ /* 0x0003e20000100800 */
[----:B------:R-:W-:-:S03]  /*d570*/  IMAD.WIDE R196, R9, 0x4, R196 ;  /* 0x0000000409c47825 */ /* 0x000fc600078e02c4 */
[----:B------:R1:W-:Y:S01]  /*d580*/  STL [R1+0xa8], RZ ;  /* 0x0000a8ff01007387 */ /* 0x0003e20000100800 */
[----:B------:R-:W-:-:S03]  /*d590*/  IMAD.WIDE R110, R9, 0x4, R110 ;  /* 0x00000004096e7825 */ /* 0x000fc600078e026e */
[----:B------:R1:W-:Y:S01]  /*d5a0*/  STL [R1+0xac], RZ ;  /* 0x0000acff01007387 */ /* 0x0003e20000100800 */
[----:B---3--:R-:W-:-:S03]  /*d5b0*/  VIADD R3, R14, 0xffffff61 ;  /* 0xffffff610e037836 */ /* 0x008fc60000000000 */
[----:B------:R-:W-:Y:S04]  /*d5c0*/  LDGSTS.E [R248+0x2000c], desc[UR16][R18.64], !P5 ;  /* 0x2000c00012f87fae */ /* 0x000fe8000e921850 */
[----:B------:R1:W-:Y:S01]  /*d5d0*/  STL [R1+0xb0], RZ ;  /* 0x0000b0ff01007387 */ /* 0x0003e20000100800 */
[----:B----4-:R-:W-:-:S03]  /*d5e0*/  IADD3 R92, R6, -0xa0, RZ ;  /* 0xffffff60065c7810 */ /* 0x010fc60007ffe0ff */
[----:B------:R-:W-:Y:S01]  /*d5f0*/  LDGSTS.E [R248+0x2400c], desc[UR16][R120.64], !P5 ;  /* 0x2400c00078f87fae */ /* 0x000fe2000e921850 */
[----:B------:R-:W-:-:S03]  /*d600*/  ISETP.GE.U32.AND P5, PT, R5, 0x7fffff43, PT ;  /* 0x7fffff430500780c */ /* 0x000fc60003fa6070 */
[----:B------:R1:W-:Y:S04]  /*d610*/  STL [R1+0xb4], RZ ;  /* 0x0000b4ff01007387 */ /* 0x0003e80000100800 */
[----:B------:R-:W-:Y:S04]  /*d620*/  LDGSTS.E [R249+0x20000], desc[UR16][R106.64], !P3 ;  /* 0x200000006af97fae */ /* 0x000fe8000d921850 */
[----:B------:R1:W-:Y:S01]  /*d630*/  STL [R1+0xb8], RZ ;  /* 0x0000b8ff01007387 */ /* 0x0003e20000100800 */
[----:B------:R-:W-:-:S03]  /*d640*/  IMAD.WIDE R12, R9, 0x4, R12 ;  /* 0x00000004090c7825 */ /* 0x000fc600078e020c */
[----:B------:R-:W-:Y:S04]  /*d650*/  LDGSTS.E [R249+0x24000], desc[UR16][R98.64], !P3 ;  /* 0x2400000062f97fae */ /* 0x000fe8000d921850 */
[----:B------:R1:W-:Y:S01]  /*d660*/  STL [R1+0xbc], RZ ;  /* 0x0000bcff01007387 */ /* 0x0003e20000100800 */
[----:B------:R-:W-:-:S03]  /*d670*/  IMAD.WIDE R104, R9, 0x4, R104 ;  /* 0x0000000409687825 */ /* 0x000fc600078e0268 */
[----:B------:R-:W-:Y:S04]  /*d680*/  LDGSTS.E [R249+0x20004], desc[UR16][R196.64], !P2 ;  /* 0x20004000c4f97fae */ /* 0x000fe8000d121850 */
[----:B------:R1:W-:Y:S01]  /*d690*/  STL [R1+0xc0], RZ ;  /* 0x0000c0ff01007387 */ /* 0x0003e20000100800 */
[----:B------:R-:W-:-:S03]  /*d6a0*/  IMAD.WIDE R202, R9, 0x4, R202 ;  /* 0x0000000409ca7825 */ /* 0x000fc600078e02ca */
[----:B------:R-:W-:Y:S01]  /*d6b0*/  LDGSTS.E [R249+0x24004], desc[UR16][R110.64], !P2 ;  /* 0x240040006ef97fae */ /* 0x000fe2000d121850 */
[----:B------:R-:W-:-:S03]  /*d6c0*/  ISETP.GE.U32.AND P2, PT, R3, 0x7fffff42, PT ;  /* 0x7fffff420300780c */ /* 0x000fc60003f46070 */
[----:B------:R1:W-:Y:S01]  /*d6d0*/  STL [R1+0xc4], RZ ;  /* 0x0000c4ff01007387 */ /* 0x0003e20000100800 */
[----:B------:R-:W-:-:S03]  /*d6e0*/  ISETP.GE.U32.AND P3, PT, R92, 0x7fffff41, PT ;  /* 0x7fffff415c00780c */ /* 0x000fc60003f66070 */
[----:B------:R1:W-:Y:S01]  /*d6f0*/  STL [R1+0xc8], RZ ;  /* 0x0000c8ff01007387 */ /* 0x0003e20000100800 */
[----:B------:R-:W-:-:S03]  /*d700*/  IMAD.WIDE R100, R9, 0x4, R100 ;  /* 0x0000000409647825 */ /* 0x000fc600078e0264 */
        /* <DEDUP_REMOVED lines=8> */
[----:B------:R-:W-:Y:S01]  /*d790*/  LDGSTS.E [R249+0x20008], desc[UR16][R12.64], !P4 ;  /* 0x200080000cf97fae */ /* 0x000fe2000e121850 */
[----:B------:R-:W-:-:S03]  /*d7a0*/  IMAD.WIDE R84, R9, 0x4, R84 ;  /* 0x0000000409547825 */ /* 0x000fc600078e0254 */
        /* <DEDUP_REMOVED lines=8> */
[----:B------:R-:W-:Y:S04]  /*d830*/  LDGSTS.E [R249+0x2400c], desc[UR16][R100.64], !P6 ;  /* 0x2400c00064f97fae */ /* 0x000fe8000f121850 */
        /* <DEDUP_REMOVED lines=25> */
[----:B------:R-:W0:Y:S04]  /*d9d0*/  LDGDEPBAR ;  /* 0x00000000000079af */ /* 0x000e280000000000 */
[----:B------:R1:W-:Y:S01]  /*d9e0*/  STL [R1+0x10c], RZ ;  /* 0x00010cff01007387 */ /* 0x0003e20000100800 */
[----:B------:R-:W-:-:S03]  /*d9f0*/  IMAD.WIDE R68, R8, 0x4, R68 ;  /* 0x0000000408447825 */ /* 0x000fc600078e0244 */
[----:B------:R-:W-:Y:S04]  /*da00*/  LDGSTS.E [R251+0x50000], desc[UR16][R20.64], P0 ;  /* 0x5000000014fb7fae */ /* 0x000fe80008121850 */
        /* <DEDUP_REMOVED lines=62> */
[----:B------:R2:W-:Y:S04]  /*ddf0*/  LDGSTS.E [R251+0x55400], desc[UR16][R172.64], P0 ;  /* 0x55400000acfb7fae */ /* 0x0005e80008121850 */
        /* <DEDUP_REMOVED lines=103> */
[----:B--2---:R-:W-:-:S03]  /*e470*/  IMAD.MOV.U32 R173, RZ, RZ, R235 ;  /* 0x000000ffffad7224 */ /* 0x004fc600078e00eb */
[----:B------:R-:W-:Y:S04]  /*e480*/  LDGSTS.E [R4+0x56200], desc[UR16][R36.64], P0 ;  /* 0x5620000024047fae */ /* 0x000fe80008121850 */
[----:B------:R1:W-:Y:S04]  /*e490*/  STL [R1+0x1f0], RZ ;  /* 0x0001f0ff01007387 */ /* 0x0003e80000100800 */
[----:B------:R-:W-:Y:S04]  /*e4a0*/  LDGSTS.E [R4+0x56600], desc[UR16][R34.64], P0 ;  /* 0x5660000022047fae */ /* 0x000fe80008121850 */
[----:B------:R1:W-:Y:S04]  /*e4b0*/  STL [R1+0x1f4], RZ ;  /* 0x0001f4ff01007387 */ /* 0x0003e80000100800 */
[----:B------:R-:W-:Y:S04]  /*e4c0*/  LDGSTS.E [R4+0x56a00], desc[UR16][R32.64], P0 ;  /* 0x56a0000020047fae */ /* 0x000fe80008121850 */
[----:B------:R1:W-:Y:S04]  /*e4d0*/  STL [R1+0x1f8], RZ ;  /* 0x0001f8ff01007387 */ /* 0x0003e80000100800 */
[----:B------:R-:W-:Y:S04]  /*e4e0*/  LDGSTS.E [R4+0x56e00], desc[UR16][R30.64], P0 ;  /* 0x56e000001e047fae */ /* 0x000fe80008121850 */
[----:B------:R1:W-:Y:S04]  /*e4f0*/  STL [R1+0x1fc], RZ ;  /* 0x0001fcff01007387 */ /* 0x0003e80000100800 */
[----:B------:R-:W-:Y:S04]  /*e500*/  LDGSTS.E [R4+0x57200], desc[UR16][R28.64], P0 ;  /* 0x572000001c047fae */ /* 0x000fe80008121850 */
[----:B------:R2:W-:Y:S04]  /*e510*/  LDGSTS.E [R4+0x57600], desc[UR16][R26.64], P0 ;  /* 0x576000001a047fae */ /* 0x0005e80008121850 */
[----:B------:R3:W-:Y:S04]  /*e520*/  LDGSTS.E [R4+0x57a00], desc[UR16][R24.64], P0 ;  /* 0x57a0000018047fae */ /* 0x0007e80008121850 */
[----:B------:R1:W-:Y:S01]  /*e530*/  LDGSTS.E [R4+0x57e00], desc[UR16][R22.64], P0 ;  /* 0x57e0000016047fae */ /* 0x0003e20008121850 */
[----:B------:R-:W-:-:S03]  /*e540*/  ISETP.GE.AND P0, PT, R173, 0x20, PT ;  /* 0x00000020ad00780c */ /* 0x000fc60003f06270 */
[----:B------:R-:W0:Y:S01]  /*e550*/  LDGDEPBAR ;  /* 0x00000000000079af */ /* 0x000e220000000000 */
[----:B--2---:R-:W-:Y:S02]  /*e560*/  CS2R R26, SRZ ;  /* 0x00000000001a7805 */ /* 0x004fe4000001ff00 */
[----:B------:R-:W-:Y:S02]  /*e570*/  CS2R R28, SRZ ;  /* 0x00000000001c7805 */ /* 0x000fe4000001ff00 */
[----:B------:R-:W-:Y:S02]  /*e580*/  CS2R R30, SRZ ;  /* 0x00000000001e7805 */ /* 0x000fe4000001ff00 */
[----:B---3--:R-:W-:Y:S02]  /*e590*/  CS2R R24, SRZ ;  /* 0x0000000000187805 */ /* 0x008fe4000001ff00 */
[----:B------:R-:W-:Y:S02]  /*e5a0*/  CS2R R32, SRZ ;  /* 0x0000000000207805 */ /* 0x000fe4000001ff00 */
[----:B------:R-:W-:-:S02]  /*e5b0*/  CS2R R34, SRZ ;  /* 0x0000000000227805 */ /* 0x000fc4000001ff00 */
[----:B------:R-:W-:Y:S02]  /*e5c0*/  CS2R R36, SRZ ;  /* 0x0000000000247805 */ /* 0x000fe4000001ff00 */
[----:B------:R-:W-:Y:S02]  /*e5d0*/  CS2R R38, SRZ ;  /* 0x0000000000267805 */ /* 0x000fe4000001ff00 */
[----:B------:R-:W-:Y:S02]  /*e5e0*/  CS2R R40, SRZ ;  /* 0x0000000000287805 */ /* 0x000fe4000001ff00 */
[----:B------:R-:W-:Y:S02]  /*e5f0*/  CS2R R42, SRZ ;  /* 0x00000000002a7805 */ /* 0x000fe4000001ff00 */
        /* <DEDUP_REMOVED lines=53> */
[----:B------:R-:W-:Y:S01]  /*e950*/  CS2R R150, SRZ ;  /* 0x0000000000967805 */ /* 0x000fe2000001ff00 */
[----:B-1----:R-:W-:Y:S06]  /*e960*/  @!P0 BRA `(.L_x_0) ;  /* 0x000000bc00588947 */ /* 0x002fec0003800000 */
[----:B------:R-:W2:Y:S01]  /*e970*/  LDL.LU R240, [R1+0x608] ;  /* 0x0006080001f07983 */ /* 0x000ea20000300800 */
[----:B------:R-:W-:Y:S01]  /*e980*/  SHF.R.S32.HI R3, RZ, 0x1f, R0 ;  /* 0x0000001fff037819 */ /* 0x000fe20000011400 */
[----:B------:R-:W-:Y:S01]  /*e990*/  IMAD.MOV.U32 R106, RZ, RZ, R173 ;  /* 0x000000ffff6a7224 */ /* 0x000fe200078e00ad */
[----:B------:R-:W1:Y:S01]  /*e9a0*/  LDC.64 R26, c[0x0][0x218] ;  /* 0x00008600ff1a7b82 */ /* 0x000e620000000a00 */
[----:B------:R-:W3:Y:S04]  /*e9b0*/  LDL.LU R242, [R1+0x60c] ;  /* 0x00060c0001f27983 */ /* 0x000ee80000300800 */
[----:B------:R-:W4:Y:S03]  /*e9c0*/  LDL.LU R244, [R1+0x610] ;  /* 0x0006100001f47983 */ /* 0x000f260000300800 */
[----:B------:R-:W1:Y:S01]  /*e9d0*/  LDC.64 R28, c[0x0][0x210] ;  /* 0x00008400ff1c7b82 */ /* 0x000e620000000a00 */
[----:B------:R-:W4:Y:S04]  /*e9e0*/  LDL.LU R237, [R1+0x614] ;  /* 0x0006140001ed7983 */ /* 0x000f280000300800 */
        /* <DEDUP_REMOVED lines=13> */
[----:B------:R-:W-:Y:S04]  /*eac0*/  STL [R1+0x9cc], R15 ;  /* 0x0009cc0f01007387 */ /* 0x000fe80000100800 */
[----:B-----5:R-:W-:Y:S04]  /*ead0*/  STL [R1+0x9c8], R11 ;  /* 0x0009c80b01007387 */ /* 0x020fe80000100800 */
[----:B------:R-:W-:Y:S04]  /*eae0*/  STL [R1+0x9c4], R10 ;  /* 0x0009c40a01007387 */ /* 0x000fe80000100800 */
[----:B------:R-:W-:Y:S01]  /*eaf0*/  STL [R1+0x9c0], R7 ;  /* 0x0009c00701007387 */ /* 0x000fe20000100800 */
[----:B--2---:R-:W-:-:S02]  /*eb00*/  IADD3 R6, P6, R0, R240, RZ ;  /* 0x000000f000067210 */ /* 0x004fc40007fde0ff */
[----:B---3--:R-:W-:Y:S02]  /*eb10*/  IADD3 R12, P5, R0, R242, RZ ;  /* 0x000000f2000c7210 */ /* 0x008fe40007fbe0ff */
[-C--:B------:R-:W-:Y:S02]  /*eb20*/  LEA.HI.X.SX32 R172, R240, R3.reuse, 0x1, P6 ;  /* 0x00000003f0ac7211 */ /* 0x080fe400030f0eff */
[----:B----4-:R-:W-:Y:S01]  /*eb30*/  IADD3 R13, P3, R0, R244, RZ ;  /* 0x000000f4000d7210 */ /* 0x010fe20007f7e0ff */
[----:B------:R-:W2:Y:S01]  /*eb40*/  LDL.LU R240, [R1+0x64c] ;  /* 0x00064c0001f07983 */ /* 0x000ea20000300800 */
[----:B------:R-:W-:Y:S02]  /*eb50*/  LEA.HI.X.SX32 R174, R242, R3, 0x1, P5 ;  /* 0x00000003f2ae7211 */ /* 0x000fe400028f0eff */
[----:B------:R-:W-:Y:S01]  /*eb60*/  IADD3 R16, P2, R0, R237, RZ ;  /* 0x000000ed00107210 */ /* 0x000fe20007f5e0ff */
[----:B------:R-:W3:Y:S01]  /*eb70*/  LDL.LU R242, [R1+0x650] ;  /* 0x0006500001f27983 */ /* 0x000ee20000300800 */
[----:B------:R-:W-:-:S02]  /*eb80*/  LEA.HI.X.SX32 R176, R244, R3, 0x1, P3 ;  /* 0x00000003f4b07211 */ /* 0x000fc400018f0eff */
[C---:B------:R-:W-:Y:S01]  /*eb90*/  IADD3 R19, P1, R0.reuse, R235, RZ ;  /* 0x000000eb00137210 */ /* 0x040fe20007f3e0ff */
[----:B------:R-:W4:Y:S01]  /*eba0*/  LDL.LU R244, [R1+0x654] ;  /* 0x0006540001f47983 */ /* 0x000f220000300800 */
[-C--:B------:R-:W-:Y:S02]  /*ebb0*/  LEA.HI.X.SX32 R178, R237, R3.reuse, 0x1, P2 ;  /* 0x00000003edb27211 */ /* 0x080fe400010f0eff */
[----:B------:R-:W-:Y:S01]  /*ebc0*/  LEA.HI.X.SX32 R180, R235, R3, 0x1, P1 ;  /* 0x00000003ebb47211 */ /* 0x000fe200008f0eff */
[----:B------:R-:W4:Y:S01]  /*ebd0*/  LDL.LU R195, [R1+0x658] ;  /* 0x0006580001c37983 */ /* 0x000f220000300800 */
[C---:B------:R-:W-:Y:S02]  /*ebe0*/  IADD3 R20, P0, R0.reuse, R198, RZ ;  /* 0x000000c600147210 */ /* 0x040fe40007f1e0ff */
[C---:B------:R-:W-:Y:S01]  /*ebf0*/  IADD3 R21, P4, R0.reuse, R193, RZ ;  /* 0x000000c100157210 */ /* 0x040fe20007f9e0ff */
[----:B------:R-:W4:Y:S01]  /*ec00*/  LDL.LU R237, [R1+0x65c] ;  /* 0x00065c0001ed7983 */ /* 0x000f220000300800 */
[----:B------:R-:W-:-:S03]  /*ec10*/  IADD3 R22, P6, R0, R245, RZ ;  /* 0x000000f500167210 */ /* 0x000fc60007fde0ff */
[----:B------:R-:W4:Y:S01]  /*ec20*/  LDL.LU R235, [R1+0x660] ;  /* 0x0006600001eb7983 */ /* 0x000f220000300800 */
[----:B------:R-:W-:Y:S02]  /*ec30*/  LEA.HI.X.SX32 R184, R193, R3, 0x1, P4 ;  /* 0x00000003c1b87211 */ /* 0x000fe400020f0eff */
[C---:B------:R-:W-:Y:S01]  /*ec40*/  IADD3 R23, P5, R0.reuse, R233, RZ ;  /* 0x000000e900177210 */ /* 0x040fe20007fbe0ff */
[----:B------:R-:W4:Y:S01]  /*ec50*/  LDL.LU R193, [R1+0x664] ;  /* 0x0006640001c17983 */ /* 0x000f220000300800 */
[-C--:B------:R-:W-:Y:S02]  /*ec60*/  LEA.HI.X.SX32 R186, R245, R3.reuse, 0x1, P6 ;  /* 0x00000003f5ba7211 */ /* 0x080fe400030f0eff */
[----:B------:R-:W-:Y:S01]  /*ec70*/  LEA.HI.X.SX32 R188, R233, R3, 0x1, P5 ;  /* 0x00000003e9bc7211 */ /* 0x000fe200028f0eff */
[----:B------:R-:W4:Y:S01]  /*ec80*/  LDL.LU R245, [R1+0x668] ;  /* 0x0006680001f57983 */ /* 0x000f220000300800 */
[----:B------:R-:W-:-:S03]  /*ec90*/  IADD3 R108, P2, R0, R243, RZ ;  /* 0x000000f3006c7210 */ /* 0x000fc60007f5e0ff */
[----:B------:R-:W4:Y:S01]  /*eca0*/  LDL.LU R233, [R1+0x66c] ;  /* 0x00066c0001e97983 */ /* 0x000f220000300800 */
[----:B------:R-:W-:-:S03]  /*ecb0*/  LEA.HI.X.SX32 R192, R243, R3, 0x1, P2 ;  /* 0x00000003f3c07211 */ /* 0x000fc600010f0eff */
[----:B------:R-:W4:Y:S04]  /*ecc0*/  LDL.LU R228, [R1+0x670] ;  /* 0x0006700001e47983 */ /* 0x000f280000300800 */
[----:B------:R-:W4:Y:S01]  /*ecd0*/  LDL.LU R243, [R1+0x674] ;  /* 0x0006740001f37983 */ /* 0x000f220000300800 */
[C---:B------:R-:W-:Y:S02]  /*ece0*/  IADD3 R107, P3, R0.reuse, R194, RZ ;  /* 0x000000c2006b7210 */ /* 0x040fe40007f7e0ff */
[C---:B------:R-:W-:Y:S02]  /*ecf0*/  IADD3 R109, P1, R0.reuse, R241, RZ ;  /* 0x000000f1006d7210 */ /* 0x040fe40007f3e0ff */
[----:B------:R-:W-:Y:S02]  /*ed00*/  IADD3 R111, P4, R0, R239, RZ ;  /* 0x000000ef006f7210 */ /* 0x000fe40007f9e0ff */
[----:B------:R-:W-:-:S02]  /*ed10*/  LEA.HI.X.SX32 R190, R194, R3, 0x1, P3 ;  /* 0x00000003c2be7211 */ /* 0x000fc400018f0eff */
[-C--:B------:R-:W-:Y:S02]  /*ed20*/  LEA.HI.X.SX32 R194, R241, R3.reuse, 0x1, P1 ;  /* 0x00000003f1c27211 */ /* 0x080fe400008f0eff */
[----:B------:R-:W4:Y:S01]  /*ed30*/  LDL.LU R241, [R1+0x678] ;  /* 0x0006780001f17983 */ /* 0x000f220000300800 */
[-C--:B------:R-:W-:Y:S02]  /*ed40*/  LEA.HI.X.SX32 R182, R198, R3.reuse, 0x1, P0 ;  /* 0x00000003c6b67211 */ /* 0x080fe400000f0eff */
[----:B------:R-:W-:Y:S01]  /*ed50*/  LEA.HI.X.SX32 R198, R239, R3, 0x1, P4 ;  /* 0x00000003efc67211 */ /* 0x000fe200020f0eff */
[----:B------:R-:W4:Y:S04]  /*ed60*/  LDL.LU R232, [R1+0x67c] ;  /* 0x00067c0001e87983 */ /* 0x000f280000300800 */
[----:B------:R-:W4:Y:S01]  /*ed70*/  LDL.LU R239, [R1+0x680] ;  /* 0x0006800001ef7983 */ /* 0x000f220000300800 */
[----:B------:R-:W-:-:S02]  /*ed80*/  IADD3 R110, P0, R0, R199, RZ ;  /* 0x000000c7006e7210 */ /* 0x000fc40007f1e0ff */
[C---:B------:R-:W-:Y:S02]  /*ed90*/  IADD3 R113, P5, R0.reuse, R234, RZ ;  /* 0x000000ea00717210 */ /* 0x040fe40007fbe0ff */
[C---:B------:R-:W-:Y:S02]  /*eda0*/  IADD3 R114, P3, R0.reuse, R236, RZ ;  /* 0x000000ec00727210 */ /* 0x040fe40007f7e0ff */
[----:B------:R-:W-:Y:S02]  /*edb0*/  IADD3 R112, P6, R0, R238, RZ ;  /* 0x000000ee00707210 */ /* 0x000fe40007fde0ff */
[-C--:B------:R-:W-:Y:S02]  /*edc0*/  LEA.HI.X.SX32 R196, R199, R3.reuse, 0x1, P0 ;  /* 0x00000003c7c47211 */ /* 0x080fe400000f0eff */
[-C--:B------:R-:W-:Y:S02]  /*edd0*/  LEA.HI.X.SX32 R202, R234, R3.reuse, 0x1, P5 ;  /* 0x00000003eaca7211 */ /* 0x080fe400028f0eff */
[----:B------:R-:W4:Y:S01]  /*ede0*/  LDL.LU R234, [R1+0x684] ;  /* 0x0006840001ea7983 */ /* 0x000f220000300800 */
[----:B------:R-:W-:-:S02]  /*edf0*/  LEA.HI.X.SX32 R204, R236, R3, 0x1, P3 ;  /* 0x00000003eccc7211 */ /* 0x000fc400018f0eff */
[-C--:B------:R-:W-:Y:S01]  /*ee00*/  LEA.HI.X.SX32 R200, R238, R3.reuse, 0x1, P6 ;  /* 0x00000003eec87211 */ /* 0x080fe200030f0eff */
[----:B------:R-:W4:Y:S04]  /*ee10*/  LDL.LU R236, [R1+0x688] ;  /* 0x0006880001ec7983 */ /* 0x000f280000300800 */
[----:B------:R-:W4:Y:S01]  /*ee20*/  LDL.LU R238, [R1+0x68c] ;  /* 0x00068c0001ee7983 */ /* 0x000f220000300800 */
[C---:B--2---:R-:W-:Y:S02]  /*ee30*/  IADD3 R115, P2, R0.reuse, R240, RZ ;  /* 0x000000f000737210 */ /* 0x044fe40007f5e0ff */
[----:B---3--:R-:W-:Y:S02]  /*ee40*/  IADD3 R116, P1, R0, R242, RZ ;  /* 0x000000f200747210 */ /* 0x008fe40007f3e0ff */
[----:B------:R-:W-:-:S02]  /*ee50*/  LEA.HI.X.SX32 R206, R240, R3, 0x1, P2 ;  /* 0x00000003f0ce7211 */ /* 0x000fc400010f0eff */
[----:B----4-:R-:W-:Y:S01]  /*ee60*/  IADD3 R117, P0, R0, R244, RZ ;  /* 0x000000f400757210 */ /* 0x010fe20007f1e0ff */
[----:B------:R-:W2:Y:S01]  /*ee70*/  LDL.LU R240, [R1+0x690] ;  /* 0x0006900001f07983 */ /* 0x000ea20000300800 */
[-C--:B------:R-:W-:Y:S02]  /*ee80*/  LEA.HI.X.SX32 R208, R242, R3.reuse, 0x1, P1 ;  /* 0x00000003f2d07211 */ /* 0x080fe400008f0eff */
[----:B------:R-:W-:Y:S01]  /*ee90*/  LEA.HI.X.SX32 R210, R244, R3, 0x1, P0 ;  /* 0x00000003f4d27211 */ /* 0x000fe200000f0eff */
[----:B------:R-:W3:Y:S01]  /*eea0*/  LDL.LU R242, [R1+0x694] ;  /* 0x0006940001f27983 */ /* 0x000ee20000300800 */
[C---:B------:R-:W-:Y:S02]  /*eeb0*/  IADD3 R118, P4, R0.reuse, R195, RZ ;  /* 0x000000c300767210 */ /* 0x040fe40007f9e0ff */
[C---:B------:R-:W-:Y:S01]  /*eec0*/  IADD3 R119, P6, R0.reuse, R237, RZ ;  /* 0x000000ed00777210 */ /* 0x040fe20007fde0ff */
[----:B------:R-:W4:Y:S01]  /*eed0*/  LDL.LU R244, [R1+0x698] ;  /* 0x0006980001f47983 */ /* 0x000f220000300800 */
[----:B------:R-:W-:-:S03]  /*eee0*/  IADD3 R120, P5, R0, R235, RZ ;  /* 0x000000eb00787210 */ /* 0x000fc60007fbe0ff */
[----:B------:R-:W2:Y:S01]  /*eef0*/  LDL.LU R229, [R1+0x69c] ;  /* 0x00069c0001e57983 */ /* 0x000ea20000300800 */
[----:B------:R-:W-:Y:S02]  /*ef00*/  LEA.HI.X.SX32 R214, R237, R3, 0x1, P6 ;  /* 0x00000003edd67211 */ /* 0x000fe400030f0eff */
[C---:B------:R-:W-:Y:S01]  /*ef10*/  IADD3 R121, P3, R0.reuse, R193, RZ ;  /* 0x000000c100797210 */ /* 0x040fe20007f7e0ff */
[----:B------:R-:W3:Y:S01]  /*ef20*/  LDL.LU R199, [R1+0x6a0] ;  /* 0x0006a00001c77983 */ /* 0x000ee20000300800 */
[----:B------:R-:W-:Y:S02]  /*ef30*/  LEA.HI.X.SX32 R216, R235, R3, 0x1, P5 ;  /* 0x00000003ebd87211 */ /* 0x000fe400028f0eff */
[C---:B------:R-:W-:Y:S01]  /*ef40*/  IADD3 R122, P2, R0.reuse, R245, RZ ;  /* 0x000000f5007a7210 */ /* 0x040fe20007f5e0ff */
[----:B------:R-:W4:Y:S01]  /*ef50*/  LDL.LU R237, [R1+0x6a4] ;  /* 0x0006a40001ed7983 */ /* 0x000f220000300800 */
[----:B------:R-:W-:Y:S02]  /*ef60*/  LEA.HI.X.SX32 R212, R195, R3, 0x1, P4 ;  /* 0x00000003c3d47211 */ /* 0x000fe400020f0eff */
[----:B------:R-:W-:Y:S01]  /*ef70*/  IADD3 R123, P1, R0, R233, RZ ;  /* 0x000000e9007b7210 */ /* 0x000fe20007f3e0ff */
[----:B------:R-:W4:Y:S01]  /*ef80*/  LDL.LU R235, [R1+0x6a8] ;  /* 0x0006a80001eb7983 */ /* 0x000f220000300800 */
[----:B------:R-:W-:-:S02]  /*ef90*/  LEA.HI.X.SX32 R218, R193, R3, 0x1, P3 ;  /* 0x00000003c1da7211 */ /* 0x000fc400018f0eff */
[-C--:B------:R-:W-:Y:S01]  /*efa0*/  LEA.HI.X.SX32 R220, R245, R3.reuse, 0x1, P2 ;  /* 0x00000003f5dc7211 */ /* 0x080fe200010f0eff */
[----:B------:R-:W4:Y:S01]  /*efb0*/  LDL.LU R195, [R1+0x6ac] ;  /* 0x0006ac0001c37983 */ /* 0x000f220000300800 */
[----:B------:R-:W-:Y:S02]  /*efc0*/  LEA.HI.X.SX32 R222, R233, R3, 0x1, P1 ;  /* 0x00000003e9de7211 */ /* 0x000fe400008f0eff */
[----:B------:R-:W-:Y:S01]  /*efd0*/  IADD3 R125, P4, R0, R243, RZ ;  /* 0x000000f3007d7210 */ /* 0x000fe20007f9e0ff */
[----:B------:R-:W4:Y:S04]  /*efe0*/  LDL.LU R193, [R1+0x6b0] ;  /* 0x0006b00001c17983 */ /* 0x000f280000300800 */
[----:B------:R-:W4:Y:S01]  /*eff0*/  LDL.LU R245, [R1+0x6b4] ;  /* 0x0006b40001f57983 */ /* 0x000f220000300800 */
[----:B------:R-:W-:-:S03]  /*f000*/  LEA.HI.X.SX32 R226, R243, R3, 0x1, P4 ;  /* 0x00000003f3e27211 */ /* 0x000fc600020f0eff */
[----:B------:R-:W4:Y:S04]  /*f010*/  LDL.LU R233, [R1+0x6b8] ;  /* 0x0006b80001e97983 */ /* 0x000f280000300800 */
[----:B------:R-:W4:Y:S01]  /*f020*/  LDL.LU R243, [R1+0x6bc] ;  /* 0x0006bc0001f37983 */ /* 0x000f220000300800 */
[C---:B------:R-:W-:Y:S02]  /*f030*/  IADD3 R124, P0, R0.reuse, R228, RZ ;  /* 0x000000e4007c7210 */ /* 0x040fe40007f1e0ff */
[C---:B------:R-:W-:Y:S02]  /*f040*/  IADD3 R126, P6, R0.reuse, R241, RZ ;  /* 0x000000f1007e7210 */ /* 0x040fe40007fde0ff */
[C---:B------:R-:W-:Y:S02]  /*f050*/  IADD3 R127, P5, R0.reuse, R232, RZ ;  /* 0x000000e8007f7210 */ /* 0x040fe40007fbe0ff */
[----:B------:R-:W-:-:S02]  /*f060*/  IADD3 R128, P3, R0, R239, RZ ;  /* 0x000000ef00807210 */ /* 0x000fc40007f7e0ff */
[-C--:B------:R-:W-:Y:S02]  /*f070*/  LEA.HI.X.SX32 R224, R228, R3.reuse, 0x1, P0 ;  /* 0x00000003e4e07211 */ /* 0x080fe400000f0eff */
[-C--:B------:R-:W-:Y:S02]  /*f080*/  LEA.HI.X.SX32 R228, R241, R3.reuse, 0x1, P6 ;  /* 0x00000003f1e47211 */ /* 0x080fe400030f0eff */
[----:B------:R-:W4:Y:S01]  /*f090*/  LDL.LU R241, [R1+0x6c0] ;  /* 0x0006c00001f17983 */ /* 0x000f220000300800 */
[-C--:B------:R-:W-:Y:S02]  /*f0a0*/  LEA.HI.X.SX32 R230, R232, R3.reuse, 0x1, P5 ;  /* 0x00000003e8e67211 */ /* 0x080fe400028f0eff */
[----:B------:R-:W-:Y:S02]  /*f0b0*/  LEA.HI.X.SX32 R232, R239, R3, 0x1, P3 ;  /* 0x00000003efe87211 */ /* 0x000fe400018f0eff */
[----:B------:R-:W4:Y:S01]  /*f0c0*/  LDL.LU R239, [R1+0x6c4] ;  /* 0x0006c40001ef7983 */ /* 0x000f220000300800 */
[----:B------:R-:W-:-:S03]  /*f0d0*/  IADD3 R129, P2, R0, R234, RZ ;  /* 0x000000ea00817210 */ /* 0x000fc60007f5e0ff */
[----:B------:R-:W4:Y:S01]  /*f0e0*/  LDL.LU R231, [R1+0x6c8] ;  /* 0x0006c80001e77983 */ /* 0x000f220000300800 */
[----:B------:R-:W-:-:S03]  /*f0f0*/  LEA.HI.X.SX32 R234, R234, R3, 0x1, P2 ;  /* 0x00000003eaea7211 */ /* 0x000fc600010f0eff */
[----:B------:R-:W4:Y:S01]  /*f100*/  LDL.LU R160, [R1+0x6cc] ;  /* 0x0006cc0001a07983 */ /* 0x000f220000300800 */
[----:B------:R-:W-:-:S03]  /*f110*/  IADD3 R130, P1, R0, R236, RZ ;  /* 0x000000ec00827210 */ /* 0x000fc60007f3e0ff */
[----:B------:R-:W4:Y:S01]  /*f120*/  LDL.LU R161, [R1+0x6d0] ;  /* 0x0006d00001a17983 */ /* 0x000f220000300800 */
[----:B------:R-:W-:-:S03]  /*f130*/  LEA.HI.X.SX32 R236, R236, R3, 0x1, P1 ;  /* 0x00000003ecec7211 */ /* 0x000fc600008f0eff */
[----:B------:R-:W4:Y:S01]  /*f140*/  LDL.LU R158, [R1+0x6d4] ;  /* 0x0006d400019e7983 */ /* 0x000f220000300800 */
[C---:B--2---:R-:W-:Y:S02]  /*f150*/  IADD3 R135, P3, R0.reuse, R229, RZ ;  /* 0x000000e500877210 */ /* 0x044fe40007f7e0ff */
[C---:B---3--:R-:W-:Y:S02]  /*f160*/  IADD3 R136, P2, R0.reuse, R199, RZ ;  /* 0x000000c700887210 */ /* 0x048fe40007f5e0ff */
[-C--:B------:R-:W-:Y:S02]  /*f170*/  LEA.HI.X.SX32 R246, R229, R3.reuse, 0x1, P3 ;  /* 0x00000003e5f67211 */ /* 0x080fe400018f0eff */
[----:B------:R-:W-:Y:S02]  /*f180*/  LEA.HI.X.SX32 R248, R199, R3, 0x1, P2 ;  /* 0x00000003c7f87211 */ /* 0x000fe400010f0eff */
[----:B----4-:R-:W-:-:S04]  /*f190*/  IADD3 R137, P1, R0, R237, RZ ;  /* 0x000000ed00897210 */ /* 0x010fc80007f3e0ff */
[----:B------:R-:W-:Y:S02]  /*f1a0*/  LEA.HI.X.SX32 R250, R237, R3, 0x1, P1 ;  /* 0x00000003edfa7211 */ /* 0x000fe400008f0eff */
[C---:B------:R-:W-:Y:S02]  /*f1b0*/  IADD3 R142, P3, R0.reuse, R233, RZ ;  /* 0x000000e9008e7210 */ /* 0x040fe40007f7e0ff */
[----:B------:R-:W-:-:S03]  /*f1c0*/  IADD3 R143, P2, R0, R243, RZ ;  /* 0x000000f3008f7210 */ /* 0x000fc60007f5e0ff */
[----:B------:R2:W-:Y:S04]  /*f1d0*/  STL [R1+0xa7c], R142 ;  /* 0x000a7c8e01007387 */ /* 0x0005e80000100800 */
[----:B------:R-:W3:Y:S04]  /*f1e0*/  LDL.LU R159, [R1+0x6d8] ;  /* 0x0006d800019f7983 */ /* 0x000ee80000300800 */
[----:B------:R4:W-:Y:S04]  /*f1f0*/  STL [R1+0xa78], R143 ;  /* 0x000a788f01007387 */ /* 0x0009e80000100800 */
[----:B------:R-:W3:Y:S01]  /*f200*/  LDL.LU R237, [R1+0x6dc] ;  /* 0x0006dc0001ed7983 */ /* 0x000ee20000300800 */
[----:B------:R-:W-:-:S04]  /*f210*/  IADD3 R131, P0, R0, R238, RZ ;  /* 0x000000ee00837210 */ /* 0x000fc80007f1e0ff */
[----:B------:R-:W-:Y:S02]  /*f220*/  LEA.HI.X.SX32 R238, R238, R3, 0x1, P0 ;  /* 0x00000003eeee7211 */ /* 0x000fe400000f0eff */
[C---:B------:R-:W-:Y:S02]  /*f230*/  IADD3 R138, P0, R0.reuse, R235, RZ ;  /* 0x000000eb008a7210 */ /* 0x040fe40007f1e0ff */
[C---:B------:R-:W-:Y:S02]  /*f240*/  IADD3 R144, P1, R0.reuse, R241, RZ ;  /* 0x000000f100907210 */ /* 0x040fe40007f3e0ff */
[----:B------:R-:W-:Y:S02]  /*f250*/  LEA.HI.X.SX32 R25, R235, R3, 0x1, P0 ;  /* 0x00000003eb197211 */ /* 0x000fe400000f0eff */
[C---:B------:R-:W-:Y:S01]  /*f260*/  IADD3 R145, P0, R0.reuse, R239, RZ ;  /* 0x000000ef00917210 */ /* 0x040fe20007f1e0ff */
[----:B------:R1:W-:Y:S01]  /*f270*/  STL [R1+0xa74], R144 ;  /* 0x000a749001007387 */ /* 0x0003e20000100800 */
[----:B------:R-:W-:-:S03]  /*f280*/  IADD3 R132, P4, R0, R240, RZ ;  /* 0x000000f000847210 */ /* 0x000fc60007f9e0ff */
[----:B------:R-:W3:Y:S01]  /*f290*/  LDL.LU R229, [R1+0x6e0] ;  /* 0x0006e00001e57983 */ /* 0x000ee20000300800 */
[----:B------:R-:W-:-:S03]  /*f2a0*/  IADD3 R133, P6, R0, R242, RZ ;  /* 0x000000f200857210 */ /* 0x000fc60007fde0ff */
[----:B------:R-:W3:Y:S01]  /*f2b0*/  LDL.LU R235, [R1+0x6e4] ;  /* 0x0006e40001eb7983 */ /* 0x000ee20000300800 */
[----:B------:R-:W-:-:S03]  /*f2c0*/  LEA.HI.X.SX32 R240, R240, R3, 0x1, P4 ;  /* 0x00000003f0f07211 */ /* 0x000fc600020f0eff */
[----:B------:R1:W-:Y:S01]  /*f2d0*/  STL [R1+0xa70], R145 ;  /* 0x000a709101007387 */ /* 0x0003e20000100800 */
[----:B------:R-:W-:-:S03]  /*f2e0*/  IADD3 R134, P5, R0, R244, RZ ;  /* 0x000000f400867210 */ /* 0x000fc60007fbe0ff */
[----:B------:R-:W3:Y:S01]  /*f2f0*/  LDL.LU R199, [R1+0x6e8] ;  /* 0x0006e80001c77983 */ /* 0x000ee20000300800 */
[----:B------:R-:W-:Y:S02]  /*f300*/  IADD3 R139, P4, R0, R195, RZ ;  /* 0x000000c3008b7210 */ /* 0x000fe40007f9e0ff */
[----:B------:R-:W-:Y:S02]  /*f310*/  LEA.HI.X.SX32 R242, R242, R3, 0x1, P6 ;  /* 0x00000003f2f27211 */ /* 0x000fe400030f0eff */
[----:B------:R-:W-:Y:S02]  /*f320*/  IADD3 R140, P6, R0, R193, RZ ;  /* 0x000000c1008c7210 */ /* 0x000fe40007fde0ff */
[-C--:B------:R-:W-:Y:S02]  /*f330*/  LEA.HI.X.SX32 R244, R244, R3.reuse, 0x1, P5 ;  /* 0x00000003f4f47211 */ /* 0x080fe400028f0eff */
[----:B--2---:R-:W-:Y:S02]  /*f340*/  LEA.HI.X.SX32 R142, R195, R3, 0x1, P4 ;  /* 0x00000003c38e7211 */ /* 0x004fe400020f0eff */
[----:B------:R-:W-:-:S02]  /*f350*/  IADD3 R141, P5, R0, R245, RZ ;  /* 0x000000f5008d7210 */ /* 0x000fc40007fbe0ff */
[C---:B------:R-:W-:Y:S02]  /*f360*/  IADD3 R146, P4, R0.reuse, R231, RZ ;  /* 0x000000e700927210 */ /* 0x040fe40007f9e0ff */
[-C--:B----4-:R-:W-:Y:S02]  /*f370*/  LEA.HI.X.SX32 R143, R193, R3.reuse, 0x1, P6 ;  /* 0x00000003c18f7211 */ /* 0x090fe400030f0eff */
[C---:B------:R-:W-:Y:S01]  /*f380*/  IADD3 R147, P6, R0.reuse, R160, RZ ;  /* 0x000000a000937210 */ /* 0x040fe20007fde0ff */
[----:B------:R2:W-:Y:S01]  /*f390*/  STL [R1+0xa6c], R146 ;  /* 0x000a6c9201007387 */ /* 0x0005e20000100800 */
[----:B-1----:R-:W-:Y:S02]  /*f3a0*/  LEA.HI.X.SX32 R144, R245, R3, 0x1, P5 ;  /* 0x00000003f5907211 */ /* 0x002fe400028f0eff */
[----:B------:R-:W-:Y:S01]  /*f3b0*/  IADD3 R148, P5, R0, R161, RZ ;  /* 0x000000a100947210 */ /* 0x000fe20007fbe0ff */
[----:B------:R-:W4:Y:S01]  /*f3c0*/  LDL.LU R195, [R1+0x6ec] ;  /* 0x0006ec0001c37983 */ /* 0x000f220000300800 */
[----:B------:R-:W-:-:S02]  /*f3d0*/  LEA.HI.X.SX32 R145, R233, R3, 0x1, P3 ;  /* 0x00000003e9917211 */ /* 0x000fc400018f0eff */
[----:B------:R-:W-:Y:S01]  /*f3e0*/  IADD3 R149, P3, R0, R158, RZ ;  /* 0x0000009e00957210 */ /* 0x000fe20007f7e0ff */
[----:B------:R1:W-:Y:S04]  /*f3f0*/  STL [R1+0xa68], R147 ;  /* 0x000a689301007387 */ /* 0x0003e80000100800 */
[----:B------:R-:W4:Y:S01]  /*f400*/  LDL.LU R245, [R1+0x6f0] ;  /* 0x0006f00001f57983 */ /* 0x000f220000300800 */
[----:B--2---:R-:W-:-:S03]  /*f410*/  LEA.HI.X.SX32 R146, R243, R3, 0x1, P2 ;  /* 0x00000003f3927211 */ /* 0x004fc600010f0eff */
[----:B------:R-:W2:Y:S04]  /*f420*/  LDL.LU R193, [R1+0x6f4] ;  /* 0x0006f40001c17983 */ /* 0x000ea80000300800 */
[----:B------:R1:W-:Y:S04]  /*f430*/  STL [R1+0xa64], R148 ;  /* 0x000a649401007387 */ /* 0x0003e80000100800 */
[----:B------:R-:W2:Y:S01]  /*f440*/  LDL.LU R233, [R1+0x6f8] ;  /* 0x0006f80001e97983 */ /* 0x000ea20000300800 */
[----:B-1----:R-:W-:-:S03]  /*f450*/  LEA.HI.X.SX32 R147, R241, R3, 0x1, P1 ;  /* 0x00000003f1937211 */ /* 0x002fc600008f0eff */
[----:B------:R1:W-:Y:S04]  /*f460*/  STL [R1+0xa60], R149 ;  /* 0x000a609501007387 */ /* 0x0003e80000100800 */
[----:B------:R-:W2:Y:S01]  /*f470*/  LDL.LU R243, [R1+0x6fc] ;  /* 0x0006fc0001f37983 */ /* 0x000ea20000300800 */
[----:B------:R-:W-:Y:S02]  /*f480*/  LEA.HI.X.SX32 R148, R239, R3, 0x1, P0 ;  /* 0x00000003ef947211 */ /* 0x000fe400000f0eff */
[----:B---3--:R-:W-:-:S05]  /*f490*/  IADD3 R150, P2, R0, R159, RZ ;  /* 0x0000009f00967210 */ /* 0x008fca0007f5e0ff */
[----:B------:R3:W-:Y:S01]  /*f4a0*/  STL [R1+0xa5c], R150 ;  /* 0x000a5c9601007387 */ /* 0x0007e20000100800 */
[----:B------:R-:W-:-:S03]  /*f4b0*/  IADD3 R151, P1, R0, R237, RZ ;  /* 0x000000ed00977210 */ /* 0x000fc60007f3e0ff */
[----:B------:R-:W2:Y:S04]  /*f4c0*/  LDL.LU R241, [R1+0x700] ;  /* 0x0007000001f17983 */ /* 0x000ea80000300800 */
[----:B------:R3:W-:Y:S04]  /*f4d0*/  STL [R1+0xa58], R151 ;  /* 0x000a589701007387 */ /* 0x0007e80000100800 */
[----:B------:R-:W2:Y:S01]  /*f4e0*/  LDL.LU R239, [R1+0x704] ;  /* 0x0007040001ef7983 */ /* 0x000ea20000300800 */
[-C--:B-1----:R-:W-:Y:S02]  /*f4f0*/  LEA.HI.X.SX32 R149, R231, R3.reuse, 0x1, P4 ;  /* 0x00000003e7957211 */ /* 0x082fe400020f0eff */
[----:B---3--:R-:W-:-:S02]  /*f500*/  LEA.HI.X.SX32 R150, R160, R3, 0x1, P6 ;  /* 0x00000003a0967211 */ /* 0x008fc400030f0eff */
[C---:B------:R-:W-:Y:S02]  /*f510*/  IADD3 R152, P0, R0.reuse, R229, RZ ;  /* 0x000000e500987210 */ /* 0x040fe40007f1e0ff */
[----:B------:R-:W-:-:S03]  /*f520*/  IADD3 R153, P4, R0, R235, RZ ;  /* 0x000000eb00997210 */ /* 0x000fc60007f9e0ff */
[----:B------:R1:W-:Y:S01]  /*f530*/  STL [R1+0xa54], R152 ;  /* 0x000a549801007387 */ /* 0x0003e20000100800 */
[----:B------:R-:W-:-:S03]  /*f540*/  IADD3 R154, P6, R0, R199, RZ ;  /* 0x000000c7009a7210 */ /* 0x000fc60007fde0ff */
[----:B------:R3:W-:Y:S04]  /*f550*/  STL [R1+0xa50], R153 ;  /* 0x000a509901007387 */ /* 0x0007e80000100800 */
[----:B------:R3:W-:Y:S04]  /*f560*/  STL [R1+0xa4c], R154 ;  /* 0x000a4c9a01007387 */ /* 0x0007e80000100800 */
[----:B------:R-:W2:Y:S01]  /*f570*/  LDL.LU R105, [R1+0x600] ;  /* 0x0006000001697983 */ /* 0x000ea20000300800 */
[-C--:B------:R-:W-:Y:S02]  /*f580*/  LEA.HI.X.SX32 R151, R161, R3.reuse, 0x1, P5 ;  /* 0x00000003a1977211 */ /* 0x080fe400028f0eff */
[----:B-1----:R-:W-:-:S02]  /*f590*/  LEA.HI.X.SX32 R152, R158, R3, 0x1, P3 ;  /* 0x000000039e987211 */ /* 0x002fc400018f0eff */
[-C--:B---3--:R-:W-:Y:S02]  /*f5a0*/  LEA.HI.X.SX32 R153, R159, R3.reuse, 0x1, P2 ;  /* 0x000000039f997211 */ /* 0x088fe400010f0eff */
[----:B------:R-:W-:Y:S02]  /*f5b0*/  LEA.HI.X.SX32 R154, R237, R3, 0x1, P1 ;  /* 0x00000003ed9a7211 */ /* 0x000fe400008f0eff */
[----:B----4-:R-:W-:-:S05]  /*f5c0*/  IADD3 R155, P5, R0, R195, RZ ;  /* 0x000000c3009b7210 */ /* 0x010fca0007fbe0ff */
[----:B------:R1:W-:Y:S01]  /*f5d0*/  STL [R1+0xa48], R155 ;  /* 0x000a489b01007387 */ /* 0x0003e20000100800 */
[C---:B------:R-:W-:Y:S02]  /*f5e0*/  IADD3 R156, P3, R0.reuse, R245, RZ ;  /* 0x000000f5009c7210 */ /* 0x040fe40007f7e0ff */
[----:B--2---:R-:W-:-:S03]  /*f5f0*/  IADD3 R157, P2, R0, R193, RZ ;  /* 0x000000c1009d7210 */ /* 0x004fc60007f5e0ff */
[----:B------:R2:W-:Y:S01]  /*f600*/  STL [R1+0xa44], R156 ;  /* 0x000a449c01007387 */ /* 0x0005e20000100800 */
[----:B-1----:R-:W-:-:S03]  /*f610*/  LEA.HI.X.SX32 R155, R229, R3, 0x1, P0 ;  /* 0x00000003e59b7211 */ /* 0x002fc600000f0eff */
[----:B------:R1:W-:Y:S01]  /*f620*/  STL [R1+0xa40], R157 ;  /* 0x000a409d01007387 */ /* 0x0003e20000100800 */
[----:B------:R-:W-:-:S03]  /*f630*/  IADD3 R158, P1, R0, R233, RZ ;  /* 0x000000e9009e7210 */ /* 0x000fc60007f3e0ff */
[----:B------:R-:W3:Y:S01]  /*f640*/  LDL.LU R237, [R1+0x70c] ;  /* 0x00070c0001ed7983 */ /* 0x000ee20000300800 */
[----:B--2---:R-:W-:Y:S02]  /*f650*/  LEA.HI.X.SX32 R156, R235, R3, 0x1, P4 ;  /* 0x00000003eb9c7211 */ /* 0x004fe400020f0eff */
[----:B------:R-:W-:Y:S01]  /*f660*/  IADD3 R159, P0, R0, R243, RZ ;  /* 0x000000f3009f7210 */ /* 0x000fe20007f1e0ff */
[----:B------:R-:W-:Y:S01]  /*f670*/  STL [R1+0xa3c], R158 ;  /* 0x000a3c9e01007387 */ /* 0x000fe20000100800 */
[----:B-1----:R-:W-:-:S03]  /*f680*/  LEA.HI.X.SX32 R157, R199, R3, 0x1, P6 ;  /* 0x00000003c79d7211 */ /* 0x002fc600030f0eff */
[----:B------:R-:W-:Y:S04]  /*f690*/  STL [R1+0xa34], R159 ;  /* 0x000a349f01007387 */ /* 0x000fe80000100800 */
[----:B------:R-:W2:Y:S01]  /*f6a0*/  LDL.LU R235, [R1+0x710] ;  /* 0x0007100001eb7983 */ /* 0x000ea20000300800 */
[----:B------:R-:W-:Y:S02]  /*f6b0*/  LEA.HI.X.SX32 R5, R243, R3, 0x1, P0 ;  /* 0x00000003f3057211 */ /* 0x000fe400000f0eff */
[C---:B------:R-:W-:Y:S02]  /*f6c0*/  IADD3 R160, P4, R0.reuse, R241, RZ ;  /* 0x000000f100a07210 */ /* 0x040fe40007f9e0ff */
[----:B------:R-:W-:-:S03]  /*f6d0*/  IADD3 R161, P6, R0, R239, RZ ;  /* 0x000000ef00a17210 */ /* 0x000fc60007fde0ff */
[----:B------:R1:W-:Y:S04]  /*f6e0*/  STL [R1+0xa38], R160 ;  /* 0x000a38a001007387 */ /* 0x0003e80000100800 */
[----:B------:R4:W-:Y:S01]  /*f6f0*/  STL [R1+0xa30], R161 ;  /* 0x000a30a101007387 */ /* 0x0009e20000100800 */
[----:B-1----:R-:W-:-:S03]  /*f700*/  LEA.HI.X.SX32 R160, R245, R3, 0x1, P3 ;  /* 0x00000003f5a07211 */ /* 0x002fc600018f0eff */
[----:B------:R-:W2:Y:S04]  /*f710*/  LDL.LU R245, [R1+0x714] ;  /* 0x0007140001f57983 */ /* 0x000ea80000300800 */
[----:B------:R1:W-:Y:S04]  /*f720*/  STL [R1+0x65c], R5 ;  /* 0x00065c0501007387 */ /* 0x0003e80000100800 */
[----:B------:R-:W2:Y:S01]  /*f730*/  LDL.LU R243, [R1+0x718] ;  /* 0x0007180001f37983 */ /* 0x000ea20000300800 */
[-C--:B------:R-:W-:Y:S02]  /*f740*/  LEA.HI.X.SX32 R4, R241, R3.reuse, 0x1, P4 ;  /* 0x00000003f1047211 */ /* 0x080fe400020f0eff */
[----:B----4-:R-:W-:-:S02]  /*f750*/  LEA.HI.X.SX32 R161, R233, R3, 0x1, P1 ;  /* 0x00000003e9a17211 */ /* 0x010fc400008f0eff */
[-C--:B------:R-:W-:Y:S02]  /*f760*/  LEA.HI.X.SX32 R0, R239, R3.reuse, 0x1, P6 ;  /* 0x00000003ef007211 */ /* 0x080fe400030f0eff */
[-C--:B------:R-:W-:Y:S02]  /*f770*/  IADD3 R15, P1, R252, R2.reuse, RZ ;  /* 0x00000002fc0f7210 */ /* 0x080fe40007f3e0ff */
[----:B------:R-:W-:Y:S01]  /*f780*/  IADD3 R10, P0, R105, R2, RZ ;  /* 0x00000002690a7210 */ /* 0x000fe20007f1e0ff */
[----:B------:R-:W-:Y:S04]  /*f790*/  STL [R1+0x890], R4 ;  /* 0x0008900401007387 */ /* 0x000fe80000100800 */
[----:B------:R-:W-:Y:S04]  /*f7a0*/  STL [R1+0x894], R0 ;  /* 0x0008940001007387 */ /* 0x000fe80000100800 */
[----:B------:R-:W-:Y:S04]  /*f7b0*/  STL [R1+0x9d4], R15 ;  /* 0x0009d40f01007387 */ /* 0x000fe80000100800 */
[----:B------:R-:W-:Y:S04]  /*f7c0*/  STL [R1+0x9d0], R10 ;  /* 0x0009d00a01007387 */ /* 0x000fe80000100800 */
[----:B------:R-:W4:Y:S01]  /*f7d0*/  LDL.LU R241, [R1+0x71c] ;  /* 0x00071c0001f17983 */ /* 0x000f220000300800 */
[----:B------:R-:W-:Y:S01]  /*f7e0*/  IMAD R239, R2, 0x1f, RZ ;  /* 0x0000001f02ef7824 */ /* 0x000fe200078e02ff */
[----:B------:R-:W-:-:S02]  /*f7f0*/  LEA.HI.X.SX32 R158, R195, R3, 0x1, P5 ;  /* 0x00000003c39e7211 */ /* 0x000fc400028f0eff */
[----:B------:R-:W-:Y:S02]  /*f800*/  LEA.HI.X.SX32 R159, R193, R3, 0x1, P2 ;  /* 0x00000003c19f7211 */ /* 0x000fe400010f0eff */
[----:B------:R-:W-:Y:S02]  /*f810*/  SHF.R.S32.HI R3, RZ, 0x1f, R2 ;  /* 0x0000001fff037819 */ /* 0x000fe40000011402 */
[----:B-1----:R-:W-:Y:S02]  /*f820*/  SHF.R.S32.HI R5, RZ, 0x1f, R239 ;  /* 0x0000001fff057819 */ /* 0x002fe400000114ef */
[-C--:B------:R-:W-:Y:S02]  /*f830*/  IADD3 R162, P3, R252, R239.reuse, RZ ;  /* 0x000000effca27210 */ /* 0x080fe40007f7e0ff */
[----:B------:R-:W-:Y:S02]  /*f840*/  SHF.R.S32.HI R2, RZ, 0x1f, R252 ;  /* 0x0000001fff027819 */ /* 0x000fe400000114fc */
[----:B------:R-:W-:-:S02]  /*f850*/  IADD3 R163, P2, R105, R239, RZ ;  /* 0x000000ef69a37210 */ /* 0x000fc40007f5e0ff */
[----:B------:R-:W4:Y:S01]  /*f860*/  LDL.LU R239, [R1+0x720] ;  /* 0x0007200001ef7983 */ /* 0x000f220000300800 */
[-C--:B---3--:R-:W-:Y:S02]  /*f870*/  IADD3 R165, P5, R105, R237.reuse, RZ ;  /* 0x000000ed69a57210 */ /* 0x088fe40007fbe0ff */
[----:B------:R-:W-:Y:S02]  /*f880*/  SHF.R.S32.HI R17, RZ, 0x1f, R105 ;  /* 0x0000001fff117819 */ /* 0x000fe40000011469 */
[----:B------:R-:W-:Y:S01]  /*f890*/  SHF.R.S32.HI R14, RZ, 0x1f, R237 ;  /* 0x0000001fff0e7819 */ /* 0x000fe200000114ed */
[----:B------:R1:W-:Y:S01]  /*f8a0*/  STL [R1+0xa2c], R165 ;  /* 0x000a2ca501007387 */ /* 0x0003e20000100800 */
[C---:B------:R-:W-:Y:S02]  /*f8b0*/  IADD3 R164, P6, R252.reuse, R237, RZ ;  /* 0x000000edfca47210 */ /* 0x040fe40007fde0ff */
[----:B--2---:R-:W-:Y:S01]  /*f8c0*/  IADD3 R166, P4, R252, R235, RZ ;  /* 0x000000ebfca67210 */ /* 0x004fe20007f9e0ff */
[----:B-1----:R-:W-:Y:S01]  /*f8d0*/  IMAD.X R165, R2, 0x1, R5, P3 ;  /* 0x0000000102a57824 */ /* 0x002fe200018e0605 */
[----:B------:R-:W-:-:S02]  /*f8e0*/  SHF.R.S32.HI R0, RZ, 0x1f, R235 ;  /* 0x0000001fff007819 */ /* 0x000fc400000114eb */
[----:B------:R-:W-:Y:S01]  /*f8f0*/  IADD3 R167, P3, R105, R235, RZ ;  /* 0x000000eb69a77210 */ /* 0x000fe20007f7e0ff */
[----:B------:R1:W-:Y:S04]  /*f900*/  STL [R1+0xa28], R166 ;  /* 0x000a28a601007387 */ /* 0x0003e80000100800 */
[----:B------:R-:W2:Y:S04]  /*f910*/  LDL.LU R237, [R1+0x724] ;  /* 0x0007240001ed7983 */ /* 0x000ea80000300800 */
[----:B------:R-:W3:Y:S01]  /*f920*/  LDL.LU R235, [R1+0x728] ;  /* 0x0007280001eb7983 */ /* 0x000ee20000300800 */
[----:B-1----:R-:W-:-:S03]  /*f930*/  IMAD.X R166, R17, 0x1, R5, P2 ;  /* 0x0000000111a67824 */ /* 0x002fc600010e0605 */
[----:B------:R1:W-:Y:S02]  /*f940*/  STL [R1+0xa24], R167 ;  /* 0x000a24a701007387 */ /* 0x0003e40000100800 */
[----:B-1----:R-:W-:Y:S01]  /*f950*/  IMAD.X R167, R2, 0x1, R14, P6 ;  /* 0x0000000102a77824 */ /* 0x002fe200030e060e */
[-C--:B------:R-:W-:Y:S02]  /*f960*/  IADD3 R168, P2, R252, R245.reuse, RZ ;  /* 0x000000f5fca87210 */ /* 0x080fe40007f5e0ff */
[----:B------:R-:W-:-:S03]  /*f970*/  IADD3 R169, P6, R105, R245, RZ ;  /* 0x000000f569a97210 */ /* 0x000fc60007fde0ff */
[----:B------:R1:W-:Y:S04]  /*f980*/  STL [R1+0xa20], R168 ;  /* 0x000a20a801007387 */ /* 0x0003e80000100800 */
[----:B------:R-:W3:Y:S01]  /*f990*/  LDL.LU R229, [R1+0x72c] ;  /* 0x00072c0001e57983 */ /* 0x000ee20000300800 */
[----:B-1----:R-:W-:Y:S01]  /*f9a0*/  IMAD.X R168, R17, 0x1, R14, P5 ;  /* 0x0000000111a87824 */ /* 0x002fe200028e060e */
[----:B------:R-:W-:Y:S02]  /*f9b0*/  IADD3 R170, P5, R252, R243, RZ ;  /* 0x000000f3fcaa7210 */ /* 0x000fe40007fbe0ff */
[----:B------:R1:W-:Y:S04]  /*f9c0*/  STL [R1+0xa1c], R169 ;  /* 0x000a1ca901007387 */ /* 0x0003e80000100800 */
[----:B------:R4:W-:Y:S04]  /*f9d0*/  STL [R1+0xa18], R170 ;  /* 0x000a18aa01007387 */ /* 0x0009e80000100800 */
[----:B------:R-:W3:Y:S01]  /*f9e0*/  LDL.LU R199, [R1+0x730] ;  /* 0x0007300001c77983 */ /* 0x000ee20000300800 */
[----:B-1----:R-:W-:-:S02]  /*f9f0*/  IADD3.X R169, R2, R0, RZ, P4, !PT ;  /* 0x0000000002a97210 */ /* 0x002fc400027fe4ff */
[----:B------:R-:W-:Y:S02]  /*fa00*/  IADD3 R251, P4, R105, R243, RZ ;  /* 0x000000f369fb7210 */ /* 0x000fe40007f9e0ff */
[----:B------:R-:W-:-:S03]  /*fa10*/  SHF.R.S32.HI R4, RZ, 0x1f, R245 ;  /* 0x0000001fff047819 */ /* 0x000fc600000114f5 */
[----:B------:R1:W-:Y:S01]  /*fa20*/  STL [R1+0xa14], R251 ;  /* 0x000a14fb01007387 */ /* 0x0003e20000100800 */
[----:B------:R-:W-:Y:S01]  /*fa30*/  SHF.R.S32.HI R5, RZ, 0x1f, R243 ;  /* 0x0000001fff057819 */ /* 0x000fe200000114f3 */
[----:B----4-:R-:W-:Y:S01]  /*fa40*/  IMAD.X R170, R17, 0x1, R0, P3 ;  /* 0x0000000111aa7824 */ /* 0x010fe200018e0600 */
[----:B------:R-:W-:Y:S01]  /*fa50*/  SHF.R.S32.HI R14, RZ, 0x1f, R241 ;  /* 0x0000001fff0e7819 */ /* 0x000fe200000114f1 */
[----:B-1----:R-:W-:Y:S01]  /*fa60*/  IMAD.X R251, R2, 0x1, R4, P2 ;  /* 0x0000000102fb7824 */ /* 0x002fe200010e0604 */
[-C--:B------:R-:W-:Y:S02]  /*fa70*/  IADD3 R247, P2, R105, R241.reuse, RZ ;  /* 0x000000f169f77210 */ /* 0x080fe40007f5e0ff */
[----:B------:R-:W-:-:S03]  /*fa80*/  IADD3 R249, P3, R252, R241, RZ ;  /* 0x000000f1fcf97210 */ /* 0x000fc60007f7e0ff */
[----:B------:R1:W-:Y:S01]  /*fa90*/  STL [R1+0xa10], R247 ;  /* 0x000a10f701007387 */ /* 0x0003e20000100800 */
[----:B------:R-:W-:-:S03]  /*faa0*/  IADD3.X R7, R2, R14, RZ, P3, !PT ;  /* 0x0000000e02077210 */ /* 0x000fc60001ffe4ff */
[----:B------:R-:W4:Y:S01]  /*fab0*/  LDL.LU R195, [R1+0x734] ;  /* 0x0007340001c37983 */ /* 0x000f220000300800 */
[C---:B-1----:R-:W-:Y:S02]  /*fac0*/  IMAD.X R247, R17.reuse, 0x1, R4, P6 ;  /* 0x0000000111f77824 */ /* 0x042fe400030e0604 */
[--C-:B------:R-:W-:Y:S02]  /*fad0*/  IMAD.X R4, R2, 0x1, R5.reuse, P5 ;  /* 0x0000000102047824 */ /* 0x100fe400028e0605 */
[----:B------:R-:W-:-:S03]  /*fae0*/  IMAD.X R5, R17, 0x1, R5, P4 ;  /* 0x0000000111057824 */ /* 0x000fc600020e0605 */
[----:B------:R-:W-:Y:S01]  /*faf0*/  STL [R1+0x8b8], R4 ;  /* 0x0008b80401007387 */ /* 0x000fe20000100800 */
[----:B------:R-:W-:-:S03]  /*fb00*/  SHF.R.S32.HI R0, RZ, 0x1f, R239 ;  /* 0x0000001fff007819 */ /* 0x000fc600000114ef */
[----:B------:R-:W-:Y:S01]  /*fb10*/  STL [R1+0x8bc], R5 ;  /* 0x0008bc0501007387 */ /* 0x000fe20000100800 */
[----:B------:R-:W-:-:S03]  /*fb20*/  IADD3 R245, P6, R252, R239, RZ ;  /* 0x000000effcf57210 */ /* 0x000fc60007fde0ff */
[----:B------:R1:W-:Y:S04]  /*fb30*/  STL [R1+0x8c0], R7 ;  /* 0x0008c00701007387 */ /* 0x0003e80000100800 */
[----:B------:R-:W4:Y:S01]  /*fb40*/  LDL.LU R193, [R1+0x738] ;  /* 0x0007380001c17983 */ /* 0x000f220000300800 */
[----:B------:R-:W-:Y:S01]  /*fb50*/  IADD3 R243, P5, R105, R239, RZ ;  /* 0x000000ef69f37210 */ /* 0x000fe20007fbe0ff */
[----:B-1----:R-:W-:Y:S01]  /*fb60*/  IMAD.X R7, R17, 0x1, R14, P2 ;  /* 0x0000000111077824 */ /* 0x002fe200010e060e */
[----:B--2---:R-:W-:Y:S02]  /*fb70*/  SHF.R.S32.HI R4, RZ, 0x1f, R237 ;  /* 0x0000001fff047819 */ /* 0x004fe400000114ed */
[-C--:B------:R-:W-:Y:S02]  /*fb80*/  IADD3 R241, P4, R252, R237.reuse, RZ ;  /* 0x000000edfcf17210 */ /* 0x080fe40007f9e0ff */
[----:B------:R-:W-:Y:S01]  /*fb90*/  IADD3 R239, P3, R105, R237, RZ ;  /* 0x000000ed69ef7210 */ /* 0x000fe20007f7e0ff */
[----:B------:R1:W-:Y:S01]  /*fba0*/  STL [R1+0x8c4], R7 ;  /* 0x0008c40701007387 */ /* 0x0003e20000100800 */
[----:B---3--:R-:W-:-:S02]  /*fbb0*/  SHF.R.S32.HI R5, RZ, 0x1f, R235 ;  /* 0x0000001fff057819 */ /* 0x008fc400000114eb */
[-C--:B------:R-:W-:Y:S01]  /*fbc0*/  IADD3 R237, P2, R252, R235.reuse, RZ ;  /* 0x000000ebfced7210 */ /* 0x080fe20007f5e0ff */
[----:B------:R-:W2:Y:S01]  /*fbd0*/  LDL.LU R203, [R1+0x73c] ;  /* 0x00073c0001cb7983 */ /* 0x000ea20000300800 */
[----:B-1----:R-:W-:Y:S01]  /*fbe0*/  IMAD.X R7, R2, 0x1, R0, P6 ;  /* 0x0000000102077824 */ /* 0x002fe200030e0600 */
[----:B------:R-:W-:-:S04]  /*fbf0*/  IADD3 R235, P6, R105, R235, RZ ;  /* 0x000000eb69eb7210 */ /* 0x000fc80007fde0ff */
[----:B------:R-:W-:Y:S04]  /*fc00*/  STL [R1+0x8c8], R7 ;  /* 0x0008c80701007387 */ /* 0x000fe80000100800 */
[----:B------:R1:W-:Y:S02]  /*fc10*/  STL [R1+0xa0c], R235 ;  /* 0x000a0ceb01007387 */ /* 0x0003e40000100800 */
[----:B-1----:R-:W-:Y:S02]  /*fc20*/  IMAD.X R235, R17, 0x1, R0, P5 ;  /* 0x0000000111eb7824 */ /* 0x002fe400028e0600 */
[----:B------:R-:W-:Y:S01]  /*fc30*/  IMAD.X R0, R2, 0x1, R4, P4 ;  /* 0x0000000102007824 */ /* 0x000fe200020e0604 */
[----:B------:R-:W-:Y:S02]  /*fc40*/  IADD3 R233, P5, R252, R229, RZ ;  /* 0x000000e5fce97210 */ /* 0x000fe40007fbe0ff */
[----:B------:R-:W-:-:S02]  /*fc50*/  SHF.R.S32.HI R14, RZ, 0x1f, R229 ;  /* 0x0000001fff0e7819 */ /* 0x000fc400000114e5 */
[----:B------:R-:W-:Y:S01]  /*fc60*/  IADD3 R231, P4, R105, R229, RZ ;  /* 0x000000e569e77210 */ /* 0x000fe20007f9e0ff */
[----:B------:R1:W-:Y:S04]  /*fc70*/  STL [R1+0xa08], R233 ;  /* 0x000a08e901007387 */ /* 0x0003e80000100800 */
[----:B------:R-:W3:Y:S01]  /*fc80*/  LDL.LU R197, [R1+0x740] ;  /* 0x0007400001c57983 */ /* 0x000ee20000300800 */
[----:B-1----:R-:W-:Y:S01]  /*fc90*/  IMAD.X R233, R17, 0x1, R4, P3 ;  /* 0x0000000111e97824 */ /* 0x002fe200018e0604 */
[----:B------:R-:W-:Y:S02]  /*fca0*/  IADD3 R229, P3, R252, R199, RZ ;  /* 0x000000c7fce57210 */ /* 0x000fe40007f7e0ff */
[----:B------:R1:W-:Y:S04]  /*fcb0*/  STL [R1+0x8d0], R0 ;  /* 0x0008d00001007387 */ /* 0x0003e80000100800 */
[----:B------:R1:W-:Y:S04]  /*fcc0*/  STL [R1+0xa04], R231 ;  /* 0x000a04e701007387 */ /* 0x0003e80000100800 */
[----:B------:R1:W-:Y:S04]  /*fcd0*/  STL [R1+0xa00], R229 ;  /* 0x000a00e501007387 */ /* 0x0003e80000100800 */
[----:B------:R-:W3:Y:S01]  /*fce0*/  LDL.LU R18, [R1+0x744] ;  /* 0x0007440001127983 */ /* 0x000ee20000300800 */
[----:B-1----:R-:W-:-:S02]  /*fcf0*/  SHF.R.S32.HI R0, RZ, 0x1f, R199 ;  /* 0x0000001fff007819 */ /* 0x002fc400000114c7 */
[----:B------:R-:W-:Y:S02]  /*fd00*/  IADD3.X R231, R2, R5, RZ, P2, !PT ;  /* 0x0000000502e77210 */ /* 0x000fe400017fe4ff */
[----:B------:R-:W-:Y:S02]  /*fd10*/  IADD3 R227, P2, R105, R199, RZ ;  /* 0x000000c769e37210 */ /* 0x000fe40007f5e0ff */
[----:B------:R-:W3:Y:S01]  /*fd20*/  LDL.LU R199, [R1+0x748] ;  /* 0x0007480001c77983 */ /* 0x000ee20000300800 */
[----:B------:R-:W-:-:S03]  /*fd30*/  IMAD.X R229, R17, 0x1, R5, P6 ;  /* 0x0000000111e57824 */ /* 0x000fc600030e0605 */
[----:B------:R1:W-:Y:S01]  /*fd40*/  STL [R1+0x9fc], R227 ;  /* 0x0009fce301007387 */ /* 0x0003e20000100800 */
[-C--:B----4-:R-:W-:Y:S02]  /*fd50*/  IADD3 R225, P6, R252, R195.reuse, RZ ;  /* 0x000000c3fce17210 */ /* 0x090fe40007fde0ff */
[----:B------:R-:W-:Y:S01]  /*fd60*/  SHF.R.S32.HI R4, RZ, 0x1f, R195 ;  /* 0x0000001fff047819 */ /* 0x000fe200000114c3 */
[----:B-1----:R-:W-:Y:S02]  /*fd70*/  IMAD.X R227, R2, 0x1, R14, P5 ;  /* 0x0000000102e37824 */ /* 0x002fe400028e060e */
[----:B------:R1:W-:Y:S01]  /*fd80*/  STL [R1+0x9f8], R225 ;  /* 0x0009f8e101007387 */ /* 0x0003e20000100800 */
[----:B------:R-:W-:-:S03]  /*fd90*/  IADD3 R223, P5, R105, R195, RZ ;  /* 0x000000c369df7210 */ /* 0x000fc60007fbe0ff */
[----:B------:R-:W4:Y:S01]  /*fda0*/  LDL.LU R195, [R1+0x74c] ;  /* 0x00074c0001c37983 */ /* 0x000f220000300800 */
[----:B-1----:R-:W-:-:S03]  /*fdb0*/  IMAD.X R225, R17, 0x1, R14, P4 ;  /* 0x0000000111e17824 */ /* 0x002fc600020e060e */
[----:B------:R1:W-:Y:S01]  /*fdc0*/  STL [R1+0x9f4], R223 ;  /* 0x0009f4df01007387 */ /* 0x0003e20000100800 */
[-C--:B------:R-:W-:Y:S01]  /*fdd0*/  IADD3 R221, P4, R252, R193.reuse, RZ ;  /* 0x000000c1fcdd7210 */ /* 0x080fe20007f9e0ff */
[--C-:B-1----:R-:W-:Y:S01]  /*fde0*/  IMAD.X R223, R2, 0x1, R0.reuse, P3 ;  /* 0x0000000102df7824 */ /* 0x102fe200018e0600 */
[----:B------:R-:W-:Y:S02]  /*fdf0*/  IADD3 R219, P3, R105, R193, RZ ;  /* 0x000000c169db7210 */ /* 0x000fe40007f7e0ff */
[----:B------:R-:W-:Y:S01]  /*fe00*/  SHF.R.S32.HI R5, RZ, 0x1f, R193 ;  /* 0x0000001fff057819 */ /* 0x000fe200000114c1 */
[----:B------:R1:W-:Y:S04]  /*fe10*/  STL [R1+0x9f0], R221 ;  /* 0x0009f0dd01007387 */ /* 0x0003e80000100800 */
[----:B------:R-:W4:Y:S04]  /*fe20*/  LDL.LU R193, [R1+0x750] ;  /* 0x0007500001c17983 */ /* 0x000f280000300800 */
[----:B------:R2:W-:Y:S01]  /*fe30*/  STL [R1+0x9ec], R219 ;  /* 0x0009ecdb01007387 */ /* 0x0005e20000100800 */
[----:B-1----:R-:W-:Y:S01]  /*fe40*/  IMAD.X R221, R17, 0x1, R0, P2 ;  /* 0x0000000111dd7824 */ /* 0x002fe200010e0600 */
[----:B--2---:R-:W-:-:S02]  /*fe50*/  SHF.R.S32.HI R14, RZ, 0x1f, R203 ;  /* 0x0000001fff0e7819 */ /* 0x004fc400000114cb */
[----:B------:R-:W2:Y:S01]  /*fe60*/  LDL.LU R191, [R1+0x754] ;  /* 0x0007540001bf7983 */ /* 0x000ea20000300800 */
[----:B------:R-:W-:Y:S02]  /*fe70*/  IADD3.X R219, R2, R4, RZ, P6, !PT ;  /* 0x0000000402db7210 */ /* 0x000fe400037fe4ff */
[-C--:B------:R-:W-:Y:S02]  /*fe80*/  IADD3 R215, P6, R105, R203.reuse, RZ ;  /* 0x000000cb69d77210 */ /* 0x080fe40007fde0ff */
[----:B------:R-:W-:-:S03]  /*fe90*/  IADD3 R217, P2, R252, R203, RZ ;  /* 0x000000cbfcd97210 */ /* 0x000fc60007f5e0ff */
[----:B------:R1:W-:Y:S01]  /*fea0*/  STL [R1+0x9e8], R215 ;  /* 0x0009e8d701007387 */ /* 0x0003e20000100800 */
[C-C-:B------:R-:W-:Y:S02]  /*feb0*/  IMAD.X R7, R17.reuse, 0x1, R5.reuse, P3 ;  /* 0x0000000111077824 */ /* 0x140fe400018e0605 */
[C---:B------:R-:W-:Y:S01]  /*fec0*/  IMAD.X R10, R17.reuse, 0x1, R14, P6 ;  /* 0x00000001110a7824 */ /* 0x040fe200030e060e */
[----:B------:R-:W2:Y:S01]  /*fed0*/  LDL.LU R187, [R1+0x758] ;  /* 0x0007580001bb7983 */ /* 0x000ea20000300800 */
[----:B-1----:R-:W-:Y:S02]  /*fee0*/  IMAD.X R215, R17, 0x1, R4, P5 ;  /* 0x0000000111d77824 */ /* 0x002fe400028e0604 */
[C---:B------:R-:W-:Y:S02]  /*fef0*/  IMAD.X R4, R2.reuse, 0x1, R5, P4 ;  /* 0x0000000102047824 */ /* 0x040fe400020e0605 */
[----:B------:R-:W-:-:S03]  /*ff00*/  IMAD.X R5, R2, 0x1, R14, P2 ;  /* 0x0000000102057824 */ /* 0x000fc600010e060e */
[----:B------:R3:W-:Y:S04]  /*ff10*/  STL [R1+0x8f8], R4 ;  /* 0x0008f80401007387 */ /* 0x0007e80000100800 */
[----:B------:R1:W-:Y:S04]  /*ff20*/  STL [R1+0x8fc], R7 ;  /* 0x0008fc0701007387 */ /* 0x0003e80000100800 */
[----:B------:R-:W2:Y:S04]  /*ff30*/  LDL.LU R183, [R1+0x75c] ;  /* 0x00075c0001b77983 */ /* 0x000ea80000300800 */
[----:B------:R1:W-:Y:S04]  /*ff40*/  STL [R1+0x900], R5 ;  /* 0x0009000501007387 */ /* 0x0003e80000100800 */
[----:B------:R-:W-:Y:S01]  /*ff50*/  STL [R1+0x904], R10 ;  /* 0x0009040a01007387 */ /* 0x000fe20000100800 */
[----:B---3--:R-:W-:-:S02]  /*ff60*/  SHF.R.S32.HI R4, RZ, 0x1f, R18 ;  /* 0x0000001fff047819 */ /* 0x008fc40000011412 */
[CC--:B------:R-:W-:Y:S02]  /*ff70*/  IADD3 R209, P3, R252.reuse, R18.reuse, RZ ;  /* 0x00000012fcd17210 */ /* 0x0c0fe40007f7e0ff */
[C---:B------:R-:W-:Y:S02]  /*ff80*/  IADD3 R207, P2, R105.reuse, R18, RZ ;  /* 0x0000001269cf7210 */ /* 0x040fe40007f5e0ff */
[----:B------:R-:W3:Y:S01]  /*ff90*/  LDL.LU R18, [R1+0x760] ;  /* 0x0007600001127983 */ /* 0x000ee20000300800 */
[----:B------:R-:W-:Y:S02]  /*ffa0*/  SHF.R.S32.HI R0, RZ, 0x1f, R197 ;  /* 0x0000001fff007819 */ /* 0x000fe400000114c5 */
[-C--:B------:R-:W-:Y:S02]  /*ffb0*/  IADD3 R213, P5, R252, R197.reuse, RZ ;  /* 0x000000c5fcd57210 */ /* 0x080fe40007fbe0ff */
[----:B------:R-:W-:Y:S02]  /*ffc0*/  IADD3 R211, P4, R105, R197, RZ ;  /* 0x000000c569d37210 */ /* 0x000fe40007f9e0ff */
[----:B-1----:R-:W-:-:S03]  /*ffd0*/  IADD3.X R7, R2, R0, RZ, P5, !PT ;  /* 0x0000000002077210 */ /* 0x002fc60002ffe4ff */
[C---:B------:R-:W-:Y:S02]  /*ffe0*/  IMAD.X R0, R17.reuse, 0x1, R0, P4 ;  /* 0x0000000111007824 */ /* 0x040fe400020e0600 */
[----:B------:R1:W-:Y:S01]  /*fff0*/  STL [R1+0x908], R7 ;  /* 0x0009080701007387 */ /* 0x0003e20000100800 */
[----:B------:R-:W-:Y:S02]  /*10000*/  SHF.R.S32.HI R5, RZ, 0x1f, R199 ;  /* 0x0000001fff057819 */ /* 0x000fe400000114c7 */
[-C--:B------:R-:W-:Y:S01]  /*10010*/  IADD3 R205, P6, R252, R199.reuse, RZ ;  /* 0x000000c7fccd7210 */ /* 0x080fe20007fde0ff */
[----:B------:R-:W-:Y:S01]  /*10020*/  STL [R1+0x90c], R0 ;  /* 0x00090c0001007387 */ /* 0x000fe20000100800 */
[--C-:B-1----:R-:W-:Y:S02]  /*10030*/  IMAD.X R7, R2, 0x1, R4.reuse, P3 ;  /* 0x0000000102077824 */ /* 0x102fe400018e0604 */
[----:B------:R-:W-:Y:S01]  /*10040*/  IMAD.X R4, R17, 0x1, R4, P2 ;  /* 0x0000000111047824 */ /* 0x000fe200010e0604 */
[----:B------:R-:W-:-:S02]  /*10050*/  IADD3 R203, P5, R105, R199, RZ ;  /* 0x000000c769cb7210 */ /* 0x000fc40007fbe0ff */
[----:B------:R1:W-:Y:S01]  /*10060*/  STL [R1+0x914], R7 ;  /* 0x0009140701007387 */ /* 0x0003e20000100800 */
[----:B----4-:R-:W-:Y:S02]  /*10070*/  SHF.R.S32.HI R14, RZ, 0x1f, R195 ;  /* 0x0000001fff0e7819 */ /* 0x010fe400000114c3 */
[-C--:B------:R-:W-:Y:S01]  /*10080*/  IADD3 R201, P4, R252, R195.reuse, RZ ;  /* 0x000000c3fcc97210 */ /* 0x080fe20007f9e0ff */
[----:B------:R-:W4:Y:S01]  /*10090*/  LDL.LU R175, [R1+0x764] ;  /* 0x0007640001af7983 */ /* 0x000f220000300800 */
[----:B------:R-:W-:Y:S01]  /*100a0*/  IADD3 R199, P3, R105, R195, RZ ;  /* 0x000000c369c77210 */ /* 0x000fe20007f7e0ff */
[C---:B-1----:R-:W-:Y:S02]  /*100b0*/  IMAD.X R7, R2.reuse, 0x1, R5, P6 ;  /* 0x0000000102077824 */ /* 0x042fe400030e0605 */
[----:B------:R-:W-:Y:S04]  /*100c0*/  STL [R1+0x918], R4 ;  /* 0x0009180401007387 */ /* 0x000fe80000100800 */
[----:B------:R1:W-:Y:S01]  /*100d0*/  STL [R1+0x91c], R7 ;  /* 0x00091c0701007387 */ /* 0x0003e20000100800 */
[C---:B------:R-:W-:Y:S01]  /*100e0*/  IMAD.X R10, R17.reuse, 0x1, R14, P3 ;  /* 0x00000001110a7824 */ /* 0x040fe200018e060e */
[----:B------:R-:W-:Y:S01]  /*100f0*/  SHF.R.S32.HI R0, RZ, 0x1f, R193 ;  /* 0x0000001fff007819 */ /* 0x000fe200000114c1 */
[----:B-1----:R-:W-:Y:S01]  /*10100*/  IMAD.X R7, R17, 0x1, R5, P5 ;  /* 0x0000000111077824 */ /* 0x002fe200028e0605 */
[----:B------:R-:W-:-:S02]  /*10110*/  IADD3.X R5, R2, R14, RZ, P4, !PT ;  /* 0x0000000e02057210 */ /* 0x000fc400027fe4ff */
[----:B------:R-:W-:Y:S02]  /*10120*/  IADD3 R197, P2, R252, R193, RZ ;  /* 0x000000c1fcc57210 */ /* 0x000fe40007f5e0ff */
[----:B------:R1:W-:Y:S04]  /*10130*/  STL [R1+0x920], R7 ;  /* 0x0009200701007387 */ /* 0x0003e80000100800 */
[----:B------:R-:W4:Y:S04]  /*10140*/  LDL.LU R171, [R1+0x768] ;  /* 0x0007680001ab7983 */ /* 0x000f280000300800 */
[----:B------:R-:W-:Y:S04]  /*10150*/  STL [R1+0x924], R5 ;  /* 0x0009240501007387 */ /* 0x000fe80000100800 */
[----:B------:R-:W-:Y:S01]  /*10160*/  STL [R1+0x928], R10 ;  /* 0x0009280a01007387 */ /* 0x000fe20000100800 */
[----:B-1----:R-:W-:-:S03]  /*10170*/  IMAD.X R7, R2, 0x1, R0, P2 ;  /* 0x0000000102077824 */ /* 0x002fc600010e0600 */
[----:B------:R-:W4:Y:S01]  /*10180*/  LDL.LU R101, [R1+0x76c] ;  /* 0x00076c0001657983 */ /* 0x000f220000300800 */
[----:B------:R-:W-:-:S03]  /*10190*/  IADD3 R195, P6, R105, R193, RZ ;  /* 0x000000c169c37210 */ /* 0x000fc60007fde0ff */
[----:B------:R-:W-:Y:S04]  /*101a0*/  STL [R1+0x92c], R7 ;  /* 0x00092c0701007387 */ /* 0x000fe80000100800 */
[----:B------:R-:W4:Y:S01]  /*101b0*/  LDL.LU R102, [R1+0x770] ;  /* 0x0007700001667983 */ /* 0x000f220000300800 */
[----:B------:R-:W-:Y:S01]  /*101c0*/  IMAD.X R0, R17, 0x1, R0, P6 ;  /* 0x0000000111007824 */ /* 0x000fe200030e0600 */
[----:B--2---:R-:W-:Y:S02]  /*101d0*/  SHF.R.S32.HI R4, RZ, 0x1f, R191 ;  /* 0x0000001fff047819 */ /* 0x004fe400000114bf */
[-C--:B------:R-:W-:Y:S02]  /*101e0*/  IADD3 R193, P5, R252, R191.reuse, RZ ;  /* 0x000000bffcc17210 */ /* 0x080fe40007fbe0ff */
[----:B------:R-:W-:Y:S01]  /*101f0*/  IADD3 R191, P4, R105, R191, RZ ;  /* 0x000000bf69bf7210 */ /* 0x000fe20007f9e0ff */
[----:B------:R1:W-:Y:S01]  /*10200*/  STL [R1+0x930], R0 ;  /* 0x0009300001007387 */ /* 0x0003e20000100800 */
[----:B------:R-:W-:-:S03]  /*10210*/  SHF.R.S32.HI R14, RZ, 0x1f, R183 ;  /* 0x0000001fff0e7819 */ /* 0x000fc600000114b7 */
[----:B------:R-:W2:Y:S01]  /*10220*/  LDL.LU R103, [R1+0x774] ;  /* 0x0007740001677983 */ /* 0x000ea20000300800 */
[-C--:B------:R-:W-:Y:S01]  /*10230*/  IADD3 R185, P6, R252, R183.reuse, RZ ;  /* 0x000000b7fcb97210 */ /* 0x080fe20007fde0ff */
[--C-:B-1----:R-:W-:Y:S01]  /*10240*/  IMAD.X R0, R2, 0x1, R4.reuse, P5 ;  /* 0x0000000102007824 */ /* 0x102fe200028e0604 */
[----:B------:R-:W-:Y:S01]  /*10250*/  IADD3 R183, P5, R105, R183, RZ ;  /* 0x000000b769b77210 */ /* 0x000fe20007fbe0ff */
[----:B------:R-:W-:-:S03]  /*10260*/  IMAD.X R4, R17, 0x1, R4, P4 ;  /* 0x0000000111047824 */ /* 0x000fc600020e0604 */
[----:B------:R-:W-:Y:S01]  /*10270*/  STL [R1+0x934], R0 ;  /* 0x0009340001007387 */ /* 0x000fe20000100800 */
[----:B------:R-:W-:-:S03]  /*10280*/  SHF.R.S32.HI R5, RZ, 0x1f, R187 ;  /* 0x0000001fff057819 */ /* 0x000fc600000114bb */
[----:B------:R1:W-:Y:S01]  /*10290*/  STL [R1+0x9e4], R183 ;  /* 0x0009e4b701007387 */ /* 0x0003e20000100800 */
[----:B------:R-:W-:-:S04]  /*102a0*/  IADD3 R189, P3, R252, R187, RZ ;  /* 0x000000bbfcbd7210 */ /* 0x000fc80007f7e0ff */
[----:B-1----:R-:W-:Y:S02]  /*102b0*/  IADD3.X R183, R2, R5, RZ, P3, !PT ;  /* 0x0000000502b77210 */ /* 0x002fe40001ffe4ff */
[----:B---3--:R-:W-:-:S05]  /*102c0*/  IADD3 R181, P4, R252, R18, RZ ;  /* 0x00000012fcb57210 */ /* 0x008fca0007f9e0ff */
[----:B------:R-:W-:Y:S04]  /*102d0*/  STL [R1+0x9dc], R181 ;  /* 0x0009dcb501007387 */ /* 0x000fe80000100800 */
[----:B------:R4:W-:Y:S04]  /*102e0*/  STL [R1+0x938], R4 ;  /* 0x0009380401007387 */ /* 0x0009e80000100800 */
[----:B------:R-:W3:Y:S01]  /*102f0*/  LDL.LU R104, [R1+0x778] ;  /* 0x0007780001687983 */ /* 0x000ee20000300800 */
[----:B------:R-:W-:Y:S02]  /*10300*/  IADD3 R179, P3, R105, R18, RZ ;  /* 0x0000001269b37210 */ /* 0x000fe40007f7e0ff */
[----:B------:R-:W-:-:S03]  /*10310*/  SHF.R.S32.HI R0, RZ, 0x1f, R18 ;  /* 0x0000001fff007819 */ /* 0x000fc60000011412 */
[----:B------:R1:W-:Y:S04]  /*10320*/  STL [R1+0x9e0], R179 ;  /* 0x0009e0b301007387 */ /* 0x0003e80000100800 */
[----:B------:R-:W3:Y:S01]  /*10330*/  LDL.LU R18, [R1+0x77c] ;  /* 0x00077c0001127983 */ /* 0x000ee20000300800 */
[----:B------:R-:W-:-:S05]  /*10340*/  IADD3 R187, P2, R105, R187, RZ ;  /* 0x000000bb69bb7210 */ /* 0x000fca0007f5e0ff */
[----:B------:R-:W-:Y:S01]  /*10350*/  IMAD.X R5, R17, 0x1, R5, P2 ;  /* 0x0000000111057824 */ /* 0x000fe200010e0605 */
[----:B----4-:R-:W-:Y:S01]  /*10360*/  SHF.R.S32.HI R4, RZ, 0x1f, R175 ;  /* 0x0000001fff047819 */ /* 0x010fe200000114af */
[----:B-1----:R-:W-:Y:S01]  /*10370*/  IMAD.X R179, R2, 0x1, R14, P6 ;  /* 0x0000000102b37824 */ /* 0x002fe200030e060e */
[-C--:B------:R-:W-:Y:S02]  /*10380*/  IADD3 R177, P2, R252, R175.reuse, RZ ;  /* 0x000000affcb17210 */ /* 0x080fe40007f5e0ff */
[----:B------:R-:W-:Y:S01]  /*10390*/  IADD3 R175, P6, R105, R175, RZ ;  /* 0x000000af69af7210 */ /* 0x000fe20007fde0ff */
[----:B------:R-:W-:Y:S01]  /*103a0*/  STL [R1+0x940], R5 ;  /* 0x0009400501007387 */ /* 0x000fe20000100800 */
[----:B------:R-:W-:-:S03]  /*103b0*/  IADD3.X R7, R17, R0, RZ, P3, !PT ;  /* 0x0000000011077210 */ /* 0x000fc60001ffe4ff */
[----:B------:R1:W-:Y:S01]  /*103c0*/  STL [R1+0x9d8], R175 ;  /* 0x0009d8af01007387 */ /* 0x0003e20000100800 */
[C---:B------:R-:W-:Y:S02]  /*103d0*/  IMAD.X R10, R2.reuse, 0x1, R4, P2 ;  /* 0x00000001020a7824 */ /* 0x040fe400010e0604 */
[----:B------:R-:W-:Y:S01]  /*103e0*/  IMAD.X R181, R17, 0x1, R14, P5 ;  /* 0x0000000111b57824 */ /* 0x000fe200028e060e */
[----:B------:R4:W-:Y:S01]  /*103f0*/  STL [R1+0x950], R7 ;  /* 0x0009500701007387 */ /* 0x0009e20000100800 */
[----:B-1----:R-:W-:Y:S01]  /*10400*/  IMAD.X R175, R2, 0x1, R0, P4 ;  /* 0x0000000102af7824 */ /* 0x002fe200020e0600 */
[----:B------:R-:W-:Y:S02]  /*10410*/  SHF.R.S32.HI R5, RZ, 0x1f, R171 ;  /* 0x0000001fff057819 */ /* 0x000fe400000114ab */
[C---:B------:R-:W-:Y:S02]  /*10420*/  IADD3 R173, P5, R252.reuse, R171, RZ ;  /* 0x000000abfcad7210 */ /* 0x040fe40007fbe0ff */
[----:B------:R-:W-:-:S02]  /*10430*/  IADD3 R0, P3, R252, R101, RZ ;  /* 0x00000065fc007210 */ /* 0x000fc40007f7e0ff */
[----:B----4-:R-:W-:-:S03]  /*10440*/  IADD3 R7, P2, R105, R101, RZ ;  /* 0x0000006569077210 */ /* 0x010fc60007f5e0ff */
[----:B------:R-:W-:Y:S04]  /*10450*/  STL [R1+0x848], R0 ;  /* 0x0008480001007387 */ /* 0x000fe80000100800 */
[----:B------:R1:W-:Y:S01]  /*10460*/  STL [R1+0x954], R10 ;  /* 0x0009540a01007387 */ /* 0x0003e20000100800 */
[----:B------:R-:W-:-:S03]  /*10470*/  IADD3 R171, P4, R105, R171, RZ ;  /* 0x000000ab69ab7210 */ /* 0x000fc60007f9e0ff */
[----:B------:R4:W-:Y:S01]  /*10480*/  STL [R1+0x84c], R7 ;  /* 0x00084c0701007387 */ /* 0x0009e20000100800 */
[----:B-1----:R-:W-:Y:S01]  /*10490*/  IMAD.X R10, R17, 0x1, R4, P6 ;  /* 0x00000001110a7824 */ /* 0x002fe200030e0604 */
[----:B------:R-:W-:Y:S01]  /*104a0*/  IADD3 R4, P6, R252, R102, RZ ;  /* 0x00000066fc047210 */ /* 0x000fe20007fde0ff */
[----:B----4-:R-:W-:-:S03]  /*104b0*/  IMAD.X R7, R2, 0x1, R5, P5 ;  /* 0x0000000102077824 */ /* 0x010fc600028e0605 */
[----:B------:R1:W-:Y:S01]  /*104c0*/  STL [R1+0x958], R10 ;  /* 0x0009580a01007387 */ /* 0x0003e20000100800 */
[----:B------:R-:W-:-:S03]  /*104d0*/  SHF.R.S32.HI R14, RZ, 0x1f, R101 ;  /* 0x0000001fff0e7819 */ /* 0x000fc60000011465 */
[----:B------:R-:W-:Y:S04]  /*104e0*/  STL [R1+0x868], R4 ;  /* 0x0008680401007387 */ /* 0x000fe80000100800 */
[----:B------:R4:W-:Y:S01]  /*104f0*/  STL [R1+0x95c], R7 ;  /* 0x00095c0701007387 */ /* 0x0009e20000100800 */
[----:B-1----:R-:W-:-:S05]  /*10500*/  IADD3 R10, P5, R105, R102, RZ ;  /* 0x00000066690a7210 */ /* 0x002fca0007fbe0ff */
[----:B------:R2:W-:Y:S01]  /*10510*/  STL [R1+0x86c], R10 ;  /* 0x00086c0a01007387 */ /* 0x0005e20000100800 */
[----:B----4-:R-:W-:Y:S02]  /*10520*/  IMAD.X R7, R17, 0x1, R5, P4 ;  /* 0x0000000111077824 */ /* 0x010fe400020e0605 */
[----:B------:R-:W-:Y:S01]  /*10530*/  IMAD.X R5, R2, 0x1, R14, P3 ;  /* 0x0000000102057824 */ /* 0x000fe200018e060e */
[----:B------:R-:W-:Y:S02]  /*10540*/  SHF.R.S32.HI R0, RZ, 0x1f, R102 ;  /* 0x0000001fff007819 */ /* 0x000fe40000011466 */
[----:B------:R1:W-:Y:S01]  /*10550*/  STL [R1+0x960], R7 ;  /* 0x0009600701007387 */ /* 0x0003e20000100800 */
[----:B--2---:R-:W-:-:S05]  /*10560*/  IADD3 R10, P4, R252, R103, RZ ;  /* 0x00000067fc0a7210 */ /* 0x004fca0007f9e0ff */
[----:B------:R2:W-:Y:S01]  /*10570*/  STL [R1+0x870], R10 ;  /* 0x0008700a01007387 */ /* 0x0005e20000100800 */
[----:B-1----:R-:W-:-:S03]  /*10580*/  IADD3 R7, P3, R105, R103, RZ ;  /* 0x0000006769077210 */ /* 0x002fc60007f7e0ff */
[----:B------:R-:W-:Y:S04]  /*10590*/  STL [R1+0x964], R5 ;  /* 0x0009640501007387 */ /* 0x000fe80000100800 */
[----:B------:R1:W-:Y:S01]  /*105a0*/  STL [R1+0x874], R7 ;  /* 0x0008740701007387 */ /* 0x0003e20000100800 */
[----:B--2---:R-:W-:Y:S02]  /*105b0*/  IADD3.X R10, R17, R14, RZ, P2, !PT ;  /* 0x0000000e110a7210 */ /* 0x004fe400017fe4ff */
[----:B------:R-:W-:-:S03]  /*105c0*/  SHF.R.S32.HI R4, RZ, 0x1f, R103 ;  /* 0x0000001fff047819 */ /* 0x000fc60000011467 */
[----:B------:R2:W-:Y:S01]  /*105d0*/  STL [R1+0x968], R10 ;  /* 0x0009680a01007387 */ /* 0x0005e20000100800 */
[----:B-1----:R-:W-:Y:S02]  /*105e0*/  IMAD.X R7, R2, 0x1, R0, P6 ;  /* 0x0000000102077824 */ /* 0x002fe400030e0600 */
[----:B------:R-:W-:Y:S01]  /*105f0*/  IMAD.X R15, R17, 0x1, R4, P3 ;  /* 0x00000001110f7824 */ /* 0x000fe200018e0604 */
[-C--:B---3--:R-:W-:Y:S02]  /*10600*/  IADD3 R11, P2, R252, R104.reuse, RZ ;  /* 0x00000068fc0b7210 */ /* 0x088fe40007f5e0ff */
[----:B--2---:R-:W-:-:S03]  /*10610*/  IADD3 R10, P6, R105, R104, RZ ;  /* 0x00000068690a7210 */ /* 0x004fc60007fde0ff */
[----:B------:R-:W-:Y:S01]  /*10620*/  STL [R1+0x878], R11 ;  /* 0x0008780b01007387 */ /* 0x000fe20000100800 */
[----:B------:R-:W-:-:S03]  /*10630*/  SHF.R.S32.HI R5, RZ, 0x1f, R104 ;  /* 0x0000001fff057819 */ /* 0x000fc60000011468 */
[----:B------:R1:W-:Y:S01]  /*10640*/  STL [R1+0x96c], R7 ;  /* 0x00096c0701007387 */ /* 0x0003e20000100800 */
[----:B------:R-:W-:-:S03]  /*10650*/  SHF.R.S32.HI R14, RZ, 0x1f, R18 ;  /* 0x0000001fff0e7819 */ /* 0x000fc60000011412 */
[----:B------:R2:W-:Y:S01]  /*10660*/  STL [R1+0x87c], R10 ;  /* 0x00087c0a01007387 */ /* 0x0005e20000100800 */
[----:B-1----:R-:W-:Y:S01]  /*10670*/  IMAD.X R7, R17, 0x1, R0, P5 ;  /* 0x0000000111077824 */ /* 0x002fe200028e0600 */
[----:B------:R-:W-:Y:S01]  /*10680*/  IADD3 R0, P5, R252, R18, RZ ;  /* 0x00000012fc007210 */ /* 0x000fe20007fbe0ff */
[----:B--2---:R-:W-:-:S03]  /*10690*/  IMAD.X R10, R2, 0x1, R4, P4 ;  /* 0x00000001020a7824 */ /* 0x004fc600020e0604 */
[----:B------:R1:W-:Y:S01]  /*106a0*/  STL [R1+0x970], R7 ;  /* 0x0009700701007387 */ /* 0x0003e20000100800 */
[----:B------:R-:W-:-:S03]  /*106b0*/  IMAD.X R4, R2, 0x1, R5, P2 ;  /* 0x0000000102047824 */ /* 0x000fc600010e0605 */
[----:B------:R-:W-:Y:S01]  /*106c0*/  STL [R1+0x880], R0 ;  /* 0x0008800001007387 */ /* 0x000fe20000100800 */
[----:B-1----:R-:W-:-:S03]  /*106d0*/  IADD3 R7, P4, R105, R18, RZ ;  /* 0x0000001269077210 */ /* 0x002fc60007f9e0ff */
[----:B------:R1:W-:Y:S01]  /*106e0*/  STL [R1+0x974], R10 ;  /* 0x0009740a01007387 */ /* 0x0003e20000100800 */
[----:B------:R-:W-:-:S03]  /*106f0*/  SHF.L.U64.HI R18, R252, 0x2, R2 ;  /* 0x00000002fc127819 */ /* 0x000fc60000010202 */
[----:B------:R-:W-:Y:S04]  /*10700*/  STL [R1+0x884], R7 ;  /* 0x0008840701007387 */ /* 0x000fe80000100800 */
[----:B------:R2:W-:Y:S01]  /*10710*/  STL [R1+0x97c], R4 ;  /* 0x00097c0401007387 */ /* 0x0005e20000100800 */
[C---:B-1----:R-:W-:Y:S01]  /*10720*/  IADD3.X R10, R17.reuse, R5, RZ, P6, !PT ;  /* 0x00000005110a7210 */ /* 0x042fe200037fe4ff */
[C-C-:B------:R-:W-:Y:S02]  /*10730*/  IMAD.X R5, R2.reuse, 0x1, R14.reuse, P5 ;  /* 0x0000000102057824 */ /* 0x140fe400028e060e */
[----:B------:R-:W-:Y:S02]  /*10740*/  IMAD.X R2, R2, 0x1, R3, P1 ;  /* 0x0000000102027824 */ /* 0x000fe400008e0603 */
[----:B--2---:R-:W-:Y:S01]  /*10750*/  IMAD.X R4, R17, 0x1, R14, P4 ;  /* 0x0000000111047824 */ /* 0x004fe200020e060e */
[----:B------:R-:W-:Y:S04]  /*10760*/  STL [R1+0x984], R5 ;  /* 0x0009840501007387 */ /* 0x000fe80000100800 */
[----:B------:R-:W-:Y:S04]  /*10770*/  STL [R1+0x988], R4 ;  /* 0x0009880401007387 */ /* 0x000fe80000100800 */
[----:B------:R-:W-:Y:S04]  /*10780*/  STL [R1+0x98c], R2 ;  /* 0x00098c0201007387 */ /* 0x000fe80000100800 */
[----:B------:R-:W-:Y:S04]  /*10790*/  STL [R1+0x400], RZ ;  /* 0x000400ff01007387 */ /* 0x000fe80000100800 */
        /* <DEDUP_REMOVED lines=255> */
[----:B------:R-:W-:Y:S04]  /*11790*/  STL [R1], RZ ;  /* 0x000000ff01007387 */ /* 0x000fe80000100800 */
        /* <DEDUP_REMOVED lines=118> */
[----:B------:R-:W-:Y:S01]  /*11f00*/  STL [R1+0x1dc], RZ ;  /* 0x0001dcff01007387 */ /* 0x000fe20000100800 */
[----:B------:R-:W-:-:S03]  /*11f10*/  SHF.L.U64.HI R172, R6, 0x2, R172 ;  /* 0x0000000206ac7819 */ /* 0x000fc600000102ac */
[----:B------:R-:W-:Y:S04]  /*11f20*/  STL [R1+0x1e0], RZ ;  /* 0x0001e0ff01007387 */ /* 0x000fe80000100800 */
[----:B------:R-:W-:Y:S01]  /*11f30*/  STL [R1+0x1e4], RZ ;  /* 0x0001e4ff01007387 */ /* 0x000fe20000100800 */
[----:B------:R-:W-:-:S03]  /*11f40*/  IMAD.SHL.U32 R6, R6, 0x4, RZ ;  /* 0x0000000406067824 */ /* 0x000fc600078e00ff */
[----:B------:R-:W-:Y:S04]  /*11f50*/  STL [R1+0x1e8], RZ ;  /* 0x0001e8ff01007387 */ /* 0x000fe80000100800 */
[----:B------:R-:W-:Y:S04]  /*11f60*/  STL [R1+0x1ec], RZ ;  /* 0x0001ecff01007387 */ /* 0x000fe80000100800 */
[----:B------:R-:W-:Y:S04]  /*11f70*/  STL [R1+0x1f0], RZ ;  /* 0x0001f0ff01007387 */ /* 0x000fe80000100800 */
[----:B------:R-:W-:Y:S04]  /*11f80*/  STL [R1+0x1f4], RZ ;  /* 0x0001f4ff01007387 */ /* 0x000fe80000100800 */
[----:B------:R-:W-:Y:S04]  /*11f90*/  STL [R1+0x1f8], RZ ;  /* 0x0001f8ff01007387 */ /* 0x000fe80000100800 */
[----:B------:R-:W-:Y:S04]  /*11fa0*/  STL [R1+0x1fc], RZ ;  /* 0x0001fcff01007387 */ /* 0x000fe80000100800 */
[----:B------:R1:W-:Y:S04]  /*11fb0*/  STL [R1+0x844], R172 ;  /* 0x000844ac01007387 */ /* 0x0003e80000100800 */
[----:B------:R2:W-:Y:S01]  /*11fc0*/  STL [R1+0x840], R6 ;  /* 0x0008400601007387 */ /* 0x0005e20000100800 */
[----:B-1----:R-:W-:-:S02]  /*11fd0*/  SHF.L.U64.HI R172, R12, 0x2, R174 ;  /* 0x000000020cac7819 */ /* 0x002fc400000102ae */
[----:B------:R-:W-:Y:S02]  /*11fe0*/  SHF.L.U32 R12, R12, 0x2, RZ ;  /* 0x000000020c0c7819 */ /* 0x000fe400000006ff */
[C---:B--2---:R-:W-:Y:S01]  /*11ff0*/  SHF.L.U64.HI R6, R13.reuse, 0x2, R176 ;  /* 0x000000020d067819 */ /* 0x044fe200000102b0 */
[----:B------:R-:W-:Y:S01]  /*12000*/  IMAD.SHL.U32 R13, R13, 0x4, RZ ;  /* 0x000000040d0d7824 */ /* 0x000fe200078e00ff */
[----:B------:R-:W-:Y:S04]  /*12010*/  STL [R1+0x83c], R172 ;  /* 0x00083cac01007387 */ /* 0x000fe80000100800 */
[----:B------:R1:W-:Y:S04]  /*12020*/  STL [R1+0x838], R12 ;  /* 0x0008380c01007387 */ /* 0x0003e80000100800 */
[----:B------:R2:W-:Y:S04]  /*12030*/  STL [R1+0x834], R6 ;  /* 0x0008340601007387 */ /* 0x0005e80000100800 */
[----:B------:R3:W-:Y:S01]  /*12040*/  STL [R1+0x830], R13 ;  /* 0x0008300d01007387 */ /* 0x0007e20000100800 */
[C---:B-1----:R-:W-:Y:S01]  /*12050*/  SHF.L.U64.HI R12, R16.reuse, 0x2, R178 ;  /* 0x00000002100c7819 */ /* 0x042fe200000102b2 */
[----:B--2---:R-:W-:-:S04]  /*12060*/  IMAD.SHL.U32 R6, R16, 0x4, RZ ;  /* 0x0000000410067824 */ /* 0x004fc800078e00ff */
[----:B------:R1:W-:Y:S01]  /*12070*/  STL [R1+0x82c], R12 ;  /* 0x00082c0c01007387 */ /* 0x0003e20000100800 */
[----:B---3--:R-:W-:-:S03]  /*12080*/  SHF.L.U64.HI R13, R19, 0x2, R180 ;  /* 0x00000002130d7819 */ /* 0x008fc600000102b4 */
[----:B------:R2:W-:Y:S04]  /*12090*/  STL [R1+0x828], R6 ;  /* 0x0008280601007387 */ /* 0x0005e80000100800 */
[----:B------:R3:W-:Y:S01]  /*120a0*/  STL [R1+0x824], R13 ;  /* 0x0008240d01007387 */ /* 0x0007e20000100800 */
[----:B-1----:R-:W-:Y:S01]  /*120b0*/  IMAD.SHL.U32 R12, R19, 0x4, RZ ;  /* 0x00000004130c7824 */ /* 0x002fe200078e00ff */
[----:B--2---:R-:W-:-:S04]  /*120c0*/  SHF.L.U64.HI R6, R20, 0x2, R182 ;  /* 0x0000000214067819 */ /* 0x004fc800000102b6 */
[----:B------:R1:W-:Y:S01]  /*120d0*/  STL [R1+0x820], R12 ;  /* 0x0008200c01007387 */ /* 0x0003e20000100800 */
[----:B---3--:R-:W-:-:S03]  /*120e0*/  IMAD.SHL.U32 R13, R20, 0x4, RZ ;  /* 0x00000004140d7824 */ /* 0x008fc600078e00ff */
        /* <DEDUP_REMOVED lines=8> */
[----:B-1----:R-:W-:Y:S02]  /*12170*/  SHF.L.U32 R12, R22, 0x2, RZ ;  /* 0x00000002160c7819 */ /* 0x002fe400000006ff */
[----:B--2---:R-:W-:-:S03]  /*12180*/  SHF.L.U64.HI R6, R23, 0x2, R188 ;  /* 0x0000000217067819 */ /* 0x004fc600000102bc */
        /* <DEDUP_REMOVED lines=70> */
[C---:B-1----:R-:W-:Y:S02]  /*125f0*/  SHF.L.U64.HI R12, R124.reuse, 0x2, R224 ;  /* 0x000000027c0c7819 */ /* 0x042fe400000102e0 */
[----:B--2---:R-:W-:Y:S01]  /*12600*/  SHF.L.U32 R6, R123, 0x2, RZ ;  /* 0x000000027b067819 */ /* 0x004fe200000006ff */
[----:B---3--:R-:W-:-:S04]  /*12610*/  IMAD.SHL.U32 R13, R124, 0x4, RZ ;  /* 0x000000047c0d7824 */ /* 0x008fc800078e00ff */
        /* <DEDUP_REMOVED lines=43> */
[----:B------:R2:W-:Y:S01]  /*128d0*/  STL [R1+0x720], R12 ;  /* 0x0007200c01007387 */ /* 0x0005e20000100800 */
[----:B------:R-:W-:-:S03]  /*128e0*/  IMAD.MOV.U32 R252, RZ, RZ, R25 ;  /* 0x000000fffffc7224 */ /* 0x000fc600078e0019 */
        /* <DEDUP_REMOVED lines=9> */
[----:B------:R-:W-:Y:S01]  /*12980*/  STL [R1+0x70c], R6 ;  /* 0x00070c0601007387 */ /* 0x000fe20000100800 */
[----:B---3--:R-:W-:-:S03]  /*12990*/  SHF.L.U64.HI R13, R138, 0x2, R252 ;  /* 0x000000028a0d7819 */ /* 0x008fc600000102fc */
[----:B------:R1:W-:Y:S04]  /*129a0*/  STL [R1+0x708], R12 ;  /* 0x0007080c01007387 */ /* 0x0003e80000100800 */
[----:B------:R2:W-:Y:S01]  /*129b0*/  STL [R1+0x704], R13 ;  /* 0x0007040d01007387 */ /* 0x0005e20000100800 */
[----:B-1----:R-:W-:-:S03]  /*129c0*/  SHF.L.U64.HI R12, R139, 0x2, R142 ;  /* 0x000000028b0c7819 */ /* 0x002fc6000001028e */
[----:B------:R-:W3:Y:S01]  /*129d0*/  LDL.LU R142, [R1+0xa7c] ;  /* 0x000a7c00018e7983 */ /* 0x000ee20000300800 */
[----:B------:R-:W-:Y:S01]  /*129e0*/  IMAD.SHL.U32 R6, R138, 0x4, RZ ;  /* 0x000000048a067824 */ /* 0x000fe200078e00ff */
[----:B--2---:R-:W-:-:S04]  /*129f0*/  SHF.L.U64.HI R13, R140, 0x2, R143 ;  /* 0x000000028c0d7819 */ /* 0x004fc8000001028f */
[----:B------:R1:W-:Y:S04]  /*12a00*/  STL [R1+0x700], R6 ;  /* 0x0007000601007387 */ /* 0x0003e80000100800 */
[----:B------:R2:W-:Y:S04]  /*12a10*/  STL [R1+0x6fc], R12 ;  /* 0x0006fc0c01007387 */ /* 0x0005e80000100800 */
[----:B------:R-:W4:Y:S01]  /*12a20*/  LDL.LU R143, [R1+0xa78] ;  /* 0x000a7800018f7983 */ /* 0x000f220000300800 */
[----:B-1----:R-:W-:Y:S01]  /*12a30*/  IMAD.SHL.U32 R6, R139, 0x4, RZ ;  /* 0x000000048b067824 */ /* 0x002fe200078e00ff */
[----:B--2---:R-:W-:-:S04]  /*12a40*/  SHF.L.U64.HI R12, R141, 0x2, R144 ;  /* 0x000000028d0c7819 */ /* 0x004fc80000010290 */
[----:B------:R1:W-:Y:S04]  /*12a50*/  STL [R1+0x6f8], R6 ;  /* 0x0006f80601007387 */ /* 0x0003e80000100800 */
[----:B------:R-:W-:Y:S04]  /*12a60*/  STL [R1+0x6f4], R13 ;  /* 0x0006f40d01007387 */ /* 0x000fe80000100800 */
[----:B------:R-:W2:Y:S01]  /*12a70*/  LDL.LU R144, [R1+0xa74] ;  /* 0x000a740001907983 */ /* 0x000ea20000300800 */
[----:B-1----:R-:W-:-:S05]  /*12a80*/  IMAD.SHL.U32 R6, R140, 0x4, RZ ;  /* 0x000000048c067824 */ /* 0x002fca00078e00ff */
[----:B------:R1:W-:Y:S04]  /*12a90*/  STL [R1+0x6f0], R6 ;  /* 0x0006f00601007387 */ /* 0x0003e80000100800 */
[----:B------:R4:W-:Y:S01]  /*12aa0*/  STL [R1+0x6ec], R12 ;  /* 0x0006ec0c01007387 */ /* 0x0009e20000100800 */
[----:B-1----:R-:W-:Y:S02]  /*12ab0*/  SHF.L.U32 R6, R141, 0x2, RZ ;  /* 0x000000028d067819 */ /* 0x002fe400000006ff */
[----:B---3--:R-:W-:Y:S02]  /*12ac0*/  SHF.L.U64.HI R13, R142, 0x2, R145 ;  /* 0x000000028e0d7819 */ /* 0x008fe40000010291 */
[----:B------:R-:W3:Y:S04]  /*12ad0*/  LDL.LU R145, [R1+0xa70] ;  /* 0x000a700001917983 */ /* 0x000ee80000300800 */
[----:B------:R1:W-:Y:S04]  /*12ae0*/  STL [R1+0x6e8], R6 ;  /* 0x0006e80601007387 */ /* 0x0003e80000100800 */
[----:B------:R2:W-:Y:S01]  /*12af0*/  STL [R1+0x6e4], R13 ;  /* 0x0006e40d01007387 */ /* 0x0005e20000100800 */
[----:B----4-:R-:W-:-:S03]  /*12b00*/  SHF.L.U64.HI R12, R143, 0x2, R146 ;  /* 0x000000028f0c7819 */ /* 0x010fc60000010292 */
[----:B------:R-:W4:Y:S01]  /*12b10*/  LDL.LU R146, [R1+0xa6c] ;  /* 0x000a6c0001927983 */ /* 0x000f220000300800 */
[----:B-1----:R-:W-:-:S05]  /*12b20*/  IMAD.SHL.U32 R6, R142, 0x4, RZ ;  /* 0x000000048e067824 */ /* 0x002fca00078e00ff */
[----:B------:R1:W-:Y:S04]  /*12b30*/  STL [R1+0x6e0], R6 ;  /* 0x0006e00601007387 */ /* 0x0003e80000100800 */
[----:B------:R-:W-:Y:S01]  /*12b40*/  STL [R1+0x6dc], R12 ;  /* 0x0006dc0c01007387 */ /* 0x000fe20000100800 */
[----:B--2---:R-:W-:-:S03]  /*12b50*/  SHF.L.U64.HI R13, R144, 0x2, R147 ;  /* 0x00000002900d7819 */ /* 0x004fc60000010293 */
[----:B------:R-:W2:Y:S01]  /*12b60*/  LDL.LU R147, [R1+0xa68] ;  /* 0x000a680001937983 */ /* 0x000ea20000300800 */
[----:B-1----:R-:W-:-:S05]  /*12b70*/  IMAD.SHL.U32 R6, R143, 0x4, RZ ;  /* 0x000000048f067824 */ /* 0x002fca00078e00ff */
[----:B------:R1:W-:Y:S04]  /*12b80*/  STL [R1+0x6d8], R6 ;  /* 0x0006d80601007387 */ /* 0x0003e80000100800 */
[----:B------:R4:W-:Y:S01]  /*12b90*/  STL [R1+0x6d4], R13 ;  /* 0x0006d40d01007387 */ /* 0x0009e20000100800 */
[----:B-1----:R-:W-:Y:S01]  /*12ba0*/  IMAD.SHL.U32 R6, R144, 0x4, RZ ;  /* 0x0000000490067824 */ /* 0x002fe200078e00ff */
[----:B---3--:R-:W-:Y:S02]  /*12bb0*/  SHF.L.U64.HI R12, R145, 0x2, R148 ;  /* 0x00000002910c7819 */ /* 0x008fe40000010294 */
[----:B------:R-:W3:Y:S04]  /*12bc0*/  LDL.LU R148, [R1+0xa64] ;  /* 0x000a640001947983 */ /* 0x000ee80000300800 */
[----:B------:R1:W-:Y:S04]  /*12bd0*/  STL [R1+0x6d0], R6 ;  /* 0x0006d00601007387 */ /* 0x0003e80000100800 */
[----:B------:R1:W-:Y:S01]  /*12be0*/  STL [R1+0x6cc], R12 ;  /* 0x0006cc0c01007387 */ /* 0x0003e20000100800 */
[----:B----4-:R-:W-:-:S03]  /*12bf0*/  SHF.L.U64.HI R13, R146, 0x2, R149 ;  /* 0x00000002920d7819 */ /* 0x010fc60000010295 */
[----:B------:R-:W4:Y:S01]  /*12c00*/  LDL.LU R149, [R1+0xa60] ;  /* 0x000a600001957983 */ /* 0x000f220000300800 */
[----:B-1----:R-:W-:Y:S02]  /*12c10*/  IMAD.SHL.U32 R6, R145, 0x4, RZ ;  /* 0x0000000491067824 */ /* 0x002fe400078e00ff */
[----:B------:R-:W-:-:S03]  /*12c20*/  IMAD.SHL.U32 R12, R146, 0x4, RZ ;  /* 0x00000004920c7824 */ /* 0x000fc600078e00ff */
[----:B------:R1:W-:Y:S04]  /*12c30*/  STL [R1+0x6c8], R6 ;  /* 0x0006c80601007387 */ /* 0x0003e80000100800 */
[----:B-1----:R-:W4:Y:S04]  /*12c40*/  LDL.LU R6, [R1+0x65c] ;  /* 0x00065c0001067983 */ /* 0x002f280000300800 */
[----:B------:R2:W-:Y:S04]  /*12c50*/  STL [R1+0x6c4], R13 ;  /* 0x0006c40d01007387 */ /* 0x0005e80000100800 */
[----:B------:R1:W-:Y:S01]  /*12c60*/  STL [R1+0x6c0], R12 ;  /* 0x0006c00c01007387 */ /* 0x0003e20000100800 */
[----:B--2---:R-:W-:-:S03]  /*12c70*/  SHF.L.U64.HI R13, R147, 0x2, R150 ;  /* 0x00000002930d7819 */ /* 0x004fc60000010296 */
[----:B------:R-:W2:Y:S01]  /*12c80*/  LDL.LU R150, [R1+0xa5c] ;  /* 0x000a5c0001967983 */ /* 0x000ea20000300800 */
[----:B-1----:R-:W-:-:S03]  /*12c90*/  SHF.L.U32 R12, R147, 0x2, RZ ;  /* 0x00000002930c7819 */ /* 0x002fc600000006ff */
[----:B------:R-:W2:Y:S04]  /*12ca0*/  LDL.LU R172, [R1+0x890] ;  /* 0x0008900001ac7983 */ /* 0x000ea80000300800 */
[----:B------:R-:W-:Y:S04]  /*12cb0*/  STL [R1+0x6bc], R13 ;  /* 0x0006bc0d01007387 */ /* 0x000fe80000100800 */
[----:B------:R1:W-:Y:S01]  /*12cc0*/  STL [R1+0x6b8], R12 ;  /* 0x0006b80c01007387 */ /* 0x0003e20000100800 */
[----:B---3--:R-:W-:-:S03]  /*12cd0*/  SHF.L.U64.HI R16, R148, 0x2, R151 ;  /* 0x0000000294107819 */ /* 0x008fc60000010297 */
[----:B------:R-:W3:Y:S01]  /*12ce0*/  LDL.LU R151, [R1+0xa58] ;  /* 0x000a580001977983 */ /* 0x000ee20000300800 */
[----:B-1----:R-:W-:-:S03]  /*12cf0*/  IMAD.SHL.U32 R12, R148, 0x4, RZ ;  /* 0x00000004940c7824 */ /* 0x002fc600078e00ff */
[----:B------:R-:W3:Y:S04]  /*12d00*/  LDL.LU R13, [R1+0x894] ;  /* 0x00089400010d7983 */ /* 0x000ee80000300800 */
[----:B------:R4:W-:Y:S04]  /*12d10*/  STL [R1+0x6b4], R16 ;  /* 0x0006b41001007387 */ /* 0x0009e80000100800 */
[----:B------:R1:W-:Y:S01]  /*12d20*/  STL [R1+0x6b0], R12 ;  /* 0x0006b00c01007387 */ /* 0x0003e20000100800 */
[----:B----4-:R-:W-:-:S03]  /*12d30*/  SHF.L.U64.HI R16, R149, 0x2, R152 ;  /* 0x0000000295107819 */ /* 0x010fc60000010298 */
[----:B------:R-:W4:Y:S01]  /*12d40*/  LDL.LU R152, [R1+0xa54] ;  /* 0x000a540001987983 */ /* 0x000f220000300800 */
[----:B-1----:R-:W-:-:S03]  /*12d50*/  IMAD.SHL.U32 R12, R149, 0x4, RZ ;  /* 0x00000004950c7824 */ /* 0x002fc600078e00ff */
[----:B------:R-:W-:Y:S01]  /*12d60*/  STL [R1+0x6ac], R16 ;  /* 0x0006ac1001007387 */ /* 0x000fe20000100800 */
[----:B--2---:R-:W-:-:S03]  /*12d70*/  SHF.L.U64.HI R19, R150, 0x2, R153 ;  /* 0x0000000296137819 */ /* 0x004fc60000010299 */
[----:B------:R-:W2:Y:S04]  /*12d80*/  LDL.LU R153, [R1+0xa50] ;  /* 0x000a500001997983 */ /* 0x000ea80000300800 */
[----:B------:R1:W-:Y:S04]  /*12d90*/  STL [R1+0x6a8], R12 ;  /* 0x0006a80c01007387 */ /* 0x0003e80000100800 */
[----:B------:R4:W-:Y:S01]  /*12da0*/  STL [R1+0x6a4], R19 ;  /* 0x0006a41301007387 */ /* 0x0009e20000100800 */
[----:B-1----:R-:W-:Y:S01]  /*12db0*/  IMAD.SHL.U32 R12, R150, 0x4, RZ ;  /* 0x00000004960c7824 */ /* 0x002fe200078e00ff */
[----:B---3--:R-:W-:-:S02]  /*12dc0*/  SHF.L.U64.HI R16, R151, 0x2, R154 ;  /* 0x0000000297107819 */ /* 0x008fc4000001029a */
[----:B------:R-:W3:Y:S04]  /*12dd0*/  LDL.LU R154, [R1+0xa4c] ;  /* 0x000a4c00019a7983 */ /* 0x000ee80000300800 */
[----:B------:R1:W-:Y:S04]  /*12de0*/  STL [R1+0x6a0], R12 ;  /* 0x0006a00c01007387 */ /* 0x0003e80000100800 */
[----:B------:R-:W-:Y:S01]  /*12df0*/  STL [R1+0x69c], R16 ;  /* 0x00069c1001007387 */ /* 0x000fe20000100800 */
[----:B----4-:R-:W-:-:S03]  /*12e00*/  SHF.L.U64.HI R19, R152, 0x2, R155 ;  /* 0x0000000298137819 */ /* 0x010fc6000001029b */
[----:B------:R-:W4:Y:S01]  /*12e10*/  LDL.LU R155, [R1+0xa48] ;  /* 0x000a4800019b7983 */ /* 0x000f220000300800 */
[----:B-1----:R-:W-:-:S05]  /*12e20*/  IMAD.SHL.U32 R12, R151, 0x4, RZ ;  /* 0x00000004970c7824 */ /* 0x002fca00078e00ff */
[----:B------:R1:W-:Y:S04]  /*12e30*/  STL [R1+0x698], R12 ;  /* 0x0006980c01007387 */ /* 0x0003e80000100800 */
[----:B------:R-:W-:Y:S01]  /*12e40*/  STL [R1+0x694], R19 ;  /* 0x0006941301007387 */ /* 0x000fe20000100800 */
[----:B-1----:R-:W-:Y:S01]  /*12e50*/  IMAD.SHL.U32 R12, R152, 0x4, RZ ;  /* 0x00000004980c7824 */ /* 0x002fe200078e00ff */
[C---:B--2---:R-:W-:Y:S02]  /*12e60*/  SHF.L.U64.HI R16, R153.reuse, 0x2, R156 ;  /* 0x0000000299107819 */ /* 0x044fe4000001029c */
[----:B------:R-:W2:Y:S04]  /*12e70*/  LDL.LU R156, [R1+0xa44] ;  /* 0x000a4400019c7983 */ /* 0x000ea80000300800 */
[----:B------:R1:W-:Y:S04]  /*12e80*/  STL [R1+0x690], R12 ;  /* 0x0006900c01007387 */ /* 0x0003e80000100800 */
[----:B------:R4:W-:Y:S01]  /*12e90*/  STL [R1+0x68c], R16 ;  /* 0x00068c1001007387 */ /* 0x0009e20000100800 */
[----:B-1----:R-:W-:-:S02]  /*12ea0*/  SHF.L.U32 R12, R153, 0x2, RZ ;  /* 0x00000002990c7819 */ /* 0x002fc400000006ff */
[----:B---3--:R-:W-:Y:S02]  /*12eb0*/  SHF.L.U64.HI R19, R154, 0x2, R157 ;  /* 0x000000029a137819 */ /* 0x008fe4000001029d */
        /* <DEDUP_REMOVED lines=12> */
[----:B------:R-:W-:Y:S01]  /*12f80*/  STL [R1+0x674], R19 ;  /* 0x0006741301007387 */ /* 0x000fe20000100800 */
[----:B-1----:R-:W-:Y:S01]  /*12f90*/  IMAD.SHL.U32 R12, R156, 0x4, RZ ;  /* 0x000000049c0c7824 */ /* 0x002fe200078e00ff */
[----:B---3--:R-:W-:-:S02]  /*12fa0*/  SHF.L.U64.HI R16, R157, 0x2, R159 ;  /* 0x000000029d107819 */ /* 0x008fc4000001029f */
[----:B------:R-:W3:Y:S04]  /*12fb0*/  LDL.LU R159, [R1+0xa34] ;  /* 0x000a3400019f7983 */ /* 0x000ee80000300800 */
[----:B------:R1:W-:Y:S04]  /*12fc0*/  STL [R1+0x670], R12 ;  /* 0x0006700c01007387 */ /* 0x0003e80000100800 */
[----:B------:R-:W3:Y:S01]  /*12fd0*/  LDL.LU R176, [R1+0x8b8] ;  /* 0x0008b80001b07983 */ /* 0x000ee20000300800 */
[----:B-1----:R-:W-:-:S03]  /*12fe0*/  IMAD.SHL.U32 R12, R157, 0x4, RZ ;  /* 0x000000049d0c7824 */ /* 0x002fc600078e00ff */
[----:B------:R4:W-:Y:S04]  /*12ff0*/  STL [R1+0x66c], R16 ;  /* 0x00066c1001007387 */ /* 0x0009e80000100800 */
[----:B------:R-:W3:Y:S04]  /*13000*/  LDL.LU R252, [R1+0x8bc] ;  /* 0x0008bc0001fc7983 */ /* 0x000ee80000300800 */
[----:B------:R1:W-:Y:S01]  /*13010*/  STL [R1+0x668], R12 ;  /* 0x0006680c01007387 */ /* 0x0003e20000100800 */
[----:B----4-:R-:W-:-:S03]  /*13020*/  SHF.L.U64.HI R16, R158, 0x2, R161 ;  /* 0x000000029e107819 */ /* 0x010fc600000102a1 */
[----:B------:R-:W4:Y:S01]  /*13030*/  LDL.LU R161, [R1+0xa30] ;  /* 0x000a300001a17983 */ /* 0x000f220000300800 */
[----:B------:R-:W-:-:S03]  /*13040*/  IMAD.SHL.U32 R19, R158, 0x4, RZ ;  /* 0x000000049e137824 */ /* 0x000fc600078e00ff */
[----:B-1----:R-:W4:Y:S04]  /*13050*/  LDL.LU R12, [R1+0x8c0] ;  /* 0x0008c000010c7983 */ /* 0x002f280000300800 */
[----:B------:R-:W-:Y:S04]  /*13060*/  STL [R1+0x664], R16 ;  /* 0x0006641001007387 */ /* 0x000fe80000100800 */
[----:B------:R-:W4:Y:S04]  /*13070*/  LDL.LU R174, [R1+0x8c4] ;  /* 0x0008c40001ae7983 */ /* 0x000f280000300800 */
[----:B------:R2:W-:Y:S02]  /*13080*/  STL [R1+0x660], R19 ;  /* 0x0006601301007387 */ /* 0x0005e40000100800 */
[----:B--2---:R-:W-:Y:S01]  /*13090*/  IMAD.SHL.U32 R19, R160, 0x4, RZ ;  /* 0x00000004a0137824 */ /* 0x004fe200078e00ff */
[----:B---3--:R-:W-:-:S02]  /*130a0*/  SHF.L.U64.HI R16, R159, 0x2, R6 ;  /* 0x000000029f107819 */ /* 0x008fc40000010206 */
[----:B------:R-:W2:Y:S01]  /*130b0*/  LDL.LU R6, [R1+0x8c8] ;  /* 0x0008c80001067983 */ /* 0x000ea20000300800 */
[----:B------:R-:W-:-:S03]  /*130c0*/  SHF.L.U32 R20, R159, 0x2, RZ ;  /* 0x000000029f147819 */ /* 0x000fc600000006ff */
[----:B------:R1:W-:Y:S04]  /*130d0*/  STL [R1+0x65c], R16 ;  /* 0x00065c1001007387 */ /* 0x0003e80000100800 */
[----:B------:R-:W-:Y:S01]  /*130e0*/  STL [R1+0x658], R20 ;  /* 0x0006581401007387 */ /* 0x000fe20000100800 */
[----:B-1----:R-:W-:-:S03]  /*130f0*/  SHF.L.U64.HI R16, R160, 0x2, R172 ;  /* 0x00000002a0107819 */ /* 0x002fc600000102ac */
[----:B------:R-:W3:Y:S04]  /*13100*/  LDL.LU R172, [R1+0x8d0] ;  /* 0x0008d00001ac7983 */ /* 0x000ee80000300800 */
[----:B------:R4:W-:Y:S04]  /*13110*/  STL [R1+0x654], R16 ;  /* 0x0006541001007387 */ /* 0x0009e80000100800 */
[----:B------:R1:W-:Y:S01]  /*13120*/  STL [R1+0x650], R19 ;  /* 0x0006501301007387 */ /* 0x0003e20000100800 */
[C---:B----4-:R-:W-:Y:S01]  /*13130*/  SHF.L.U64.HI R16, R161.reuse, 0x2, R13 ;  /* 0x00000002a1107819 */ /* 0x050fe2000001020d */
[----:B------:R-:W-:Y:S01]  /*13140*/  IMAD.SHL.U32 R13, R161, 0x4, RZ ;  /* 0x00000004a10d7824 */ /* 0x000fe200078e00ff */
[----:B-1----:R-:W-:-:S03]  /*13150*/  SHF.L.U64.HI R19, R162, 0x2, R165 ;  /* 0x00000002a2137819 */ /* 0x002fc600000102a5 */
[----:B------:R1:W-:Y:S04]  /*13160*/  STL [R1+0x64c], R16 ;  /* 0x00064c1001007387 */ /* 0x0003e80000100800 */
[----:B------:R-:W4:Y:S04]  /*13170*/  LDL.LU R165, [R1+0xa2c] ;  /* 0x000a2c0001a57983 */ /* 0x000f280000300800 */
[----:B------:R1:W-:Y:S02]  /*13180*/  STL [R1+0x648], R13 ;  /* 0x0006480d01007387 */ /* 0x0003e40000100800 */
[----:B-1----:R-:W-:-:S02]  /*13190*/  SHF.L.U64.HI R16, R163, 0x2, R166 ;  /* 0x00000002a3107819 */ /* 0x002fc400000102a6 */
[----:B------:R1:W-:Y:S04]  /*131a0*/  STL [R1+0x644], R19 ;  /* 0x0006441301007387 */ /* 0x0003e80000100800 */
[----:B------:R-:W2:Y:S01]  /*131b0*/  LDL.LU R166, [R1+0xa28] ;  /* 0x000a280001a67983 */ /* 0x000ea20000300800 */
[----:B------:R-:W-:Y:S01]  /*131c0*/  IMAD.SHL.U32 R13, R162, 0x4, RZ ;  /* 0x00000004a20d7824 */ /* 0x000fe200078e00ff */
[----:B-1----:R-:W-:-:S04]  /*131d0*/  SHF.L.U64.HI R19, R164, 0x2, R167 ;  /* 0x00000002a4137819 */ /* 0x002fc800000102a7 */
[----:B------:R1:W-:Y:S04]  /*131e0*/  STL [R1+0x640], R13 ;  /* 0x0006400d01007387 */ /* 0x0003e80000100800 */
[----:B------:R-:W-:Y:S04]  /*131f0*/  STL [R1+0x63c], R16 ;  /* 0x00063c1001007387 */ /* 0x000fe80000100800 */
[----:B------:R-:W3:Y:S01]  /*13200*/  LDL.LU R167, [R1+0xa24] ;  /* 0x000a240001a77983 */ /* 0x000ee20000300800 */
[----:B-1----:R-:W-:-:S05]  /*13210*/  IMAD.SHL.U32 R13, R163, 0x4, RZ ;  /* 0x00000004a30d7824 */ /* 0x002fca00078e00ff */
[----:B------:R1:W-:Y:S04]  /*13220*/  STL [R1+0x638], R13 ;  /* 0x0006380d01007387 */ /* 0x0003e80000100800 */
[----:B------:R2:W-:Y:S01]  /*13230*/  STL [R1+0x634], R19 ;  /* 0x0006341301007387 */ /* 0x0005e20000100800 */
[----:B-1----:R-:W-:Y:S01]  /*13240*/  IMAD.SHL.U32 R13, R164, 0x4, RZ ;  /* 0x00000004a40d7824 */ /* 0x002fe200078e00ff */
[----:B----4-:R-:W-:Y:S02]  /*13250*/  SHF.L.U64.HI R16, R165, 0x2, R168 ;  /* 0x00000002a5107819 */ /* 0x010fe400000102a8 */
[----:B------:R-:W4:Y:S04]  /*13260*/  LDL.LU R168, [R1+0xa20] ;  /* 0x000a200001a87983 */ /* 0x000f280000300800 */
[----:B------:R1:W-:Y:S04]  /*13270*/  STL [R1+0x630], R13 ;  /* 0x0006300d01007387 */ /* 0x0003e80000100800 */
[----:B------:R3:W-:Y:S01]  /*13280*/  STL [R1+0x62c], R16 ;  /* 0x00062c1001007387 */ /* 0x0007e20000100800 */
[----:B--2---:R-:W-:-:S03]  /*13290*/  SHF.L.U64.HI R19, R166, 0x2, R169 ;  /* 0x00000002a6137819 */ /* 0x004fc600000102a9 */
[----:B------:R-:W2:Y:S01]  /*132a0*/  LDL.LU R169, [R1+0xa1c] ;  /* 0x000a1c0001a97983 */ /* 0x000ea20000300800 */
[----:B-1----:R-:W-:-:S05]  /*132b0*/  SHF.L.U32 R13, R165, 0x2, RZ ;  /* 0x00000002a50d7819 */ /* 0x002fca00000006ff */
[----:B------:R1:W-:Y:S04]  /*132c0*/  STL [R1+0x628], R13 ;  /* 0x0006280d01007387 */ /* 0x0003e80000100800 */
[----:B------:R-:W-:Y:S01]  /*132d0*/  STL [R1+0x624], R19 ;  /* 0x0006241301007387 */ /* 0x000fe20000100800 */
[----:B---3--:R-:W-:-:S03]  /*132e0*/  SHF.L.U64.HI R16, R167, 0x2, R170 ;  /* 0x00000002a7107819 */ /* 0x008fc600000102aa */
[----:B------:R-:W3:Y:S01]  /*132f0*/  LDL.LU R170, [R1+0xa18] ;  /* 0x000a180001aa7983 */ /* 0x000ee20000300800 */
[----:B-1----:R-:W-:-:S05]  /*13300*/  IMAD.SHL.U32 R13, R166, 0x4, RZ ;  /* 0x00000004a60d7824 */ /* 0x002fca00078e00ff */
[----:B------:R1:W-:Y:S04]  /*13310*/  STL [R1+0x620], R13 ;  /* 0x0006200d01007387 */ /* 0x0003e80000100800 */
[----:B------:R4:W-:Y:S01]  /*13320*/  STL [R1+0x61c], R16 ;  /* 0x00061c1001007387 */ /* 0x0009e20000100800 */
[----:B-1----:R-:W-:Y:S01]  /*13330*/  IMAD.SHL.U32 R13, R167, 0x4, RZ ;  /* 0x00000004a70d7824 */ /* 0x002fe200078e00ff */
[----:B------:R-:W-:Y:S02]  /*13340*/  SHF.L.U64.HI R244, R243, 0x2, R235 ;  /* 0x00000002f3f47819 */ /* 0x000fe400000102eb */
[----:B------:R-:W-:Y:S02]  /*13350*/  SHF.L.U64.HI R240, R239, 0x2, R233 ;  /* 0x00000002eff07819 */ /* 0x000fe400000102e9 */
[----:B------:R-:W-:-:S02]  /*13360*/  SHF.L.U64.HI R246, R245, 0x2, R6 ;  /* 0x00000002f5f67819 */ /* 0x000fc40000010206 */
[----:B------:R-:W-:Y:S02]  /*13370*/  SHF.L.U64.HI R238, R237, 0x2, R231 ;  /* 0x00000002edee7819 */ /* 0x000fe400000102e7 */
[C---:B----4-:R-:W-:Y:S01]  /*13380*/  SHF.L.U64.HI R19, R168.reuse, 0x2, R251 ;  /* 0x00000002a8137819 */ /* 0x050fe200000102fb */
[----:B------:R-:W-:Y:S01]  /*13390*/  IMAD.SHL.U32 R16, R168, 0x4, RZ ;  /* 0x00000004a8107824 */ /* 0x000fe200078e00ff */
[----:B------:R-:W4:Y:S04]  /*133a0*/  LDL.LU R251, [R1+0xa14] ;  /* 0x000a140001fb7983 */ /* 0x000f280000300800 */
[----:B------:R2:W-:Y:S04]  /*133b0*/  STL [R1+0x618], R13 ;  /* 0x0006180d01007387 */ /* 0x0005e80000100800 */
[----:B------:R1:W-:Y:S01]  /*133c0*/  STL [R1+0x614], R19 ;  /* 0x0006141301007387 */ /* 0x0003e20000100800 */
[----:B--2---:R-:W-:-:S03]  /*133d0*/  SHF.L.U64.HI R13, R169, 0x2, R247 ;  /* 0x00000002a90d7819 */ /* 0x004fc600000102f7 */
[----:B------:R-:W2:Y:S01]  /*133e0*/  LDL.LU R247, [R1+0xa10] ;  /* 0x000a100001f77983 */ /* 0x000ea20000300800 */
[----:B-1----:R-:W-:-:S03]  /*133f0*/  IMAD.SHL.U32 R19, R169, 0x4, RZ ;  /* 0x00000004a9137824 */ /* 0x002fc600078e00ff */
[----:B------:R3:W-:Y:S04]  /*13400*/  STL [R1+0x610], R16 ;  /* 0x0006101001007387 */ /* 0x0007e80000100800 */
[----:B------:R1:W-:Y:S01]  /*13410*/  STL [R1+0x60c], R13 ;  /* 0x00060c0d01007387 */ /* 0x0003e20000100800 */
[----:B---3--:R-:W-:-:S03]  /*13420*/  SHF.L.U64.HI R16, R170, 0x2, R176 ;  /* 0x00000002aa107819 */ /* 0x008fc600000102b0 */
[----:B------:R3:W-:Y:S01]  /*13430*/  STL [R1+0x608], R19 ;  /* 0x0006081301007387 */ /* 0x0007e20000100800 */
[----:B-1----:R-:W-:-:S03]  /*13440*/  IMAD.SHL.U32 R13, R170, 0x4, RZ ;  /* 0x00000004aa0d7824 */ /* 0x002fc600078e00ff */
[----:B------:R1:W-:Y:S04]  /*13450*/  STL [R1+0x604], R16 ;  /* 0x0006041001007387 */ /* 0x0003e80000100800 */
[----:B------:R1:W-:Y:S04]  /*13460*/  STL [R1+0x600], R13 ;  /* 0x0006000d01007387 */ /* 0x0003e80000100800 */
[----:B------:R-:W3:Y:S04]  /*13470*/  LDL.LU R235, [R1+0xa0c] ;  /* 0x000a0c0001eb7983 */ /* 0x000ee80000300800 */
[----:B------:R-:W4:Y:S04]  /*13480*/  LDL.LU R233, [R1+0xa08] ;  /* 0x000a080001e97983 */ /* 0x000f280000300800 */
[----:B------:R-:W2:Y:S04]  /*13490*/  LDL.LU R6, [R1+0x8f8] ;  /* 0x0008f80001067983 */ /* 0x000ea80000300800 */
[----:B------:R-:W2:Y:S01]  /*134a0*/  LDL.LU R231, [R1+0xa04] ;  /* 0x000a040001e77983 */ /* 0x000ea20000300800 */
[----:B------:R-:W-:-:S03]  /*134b0*/  SHF.L.U64.HI R242, R241, 0x2, R172 ;  /* 0x00000002f1f27819 */ /* 0x000fc600000102ac */
[----:B------:R-:W2:Y:S01]  /*134c0*/  LDL.LU R172, [R1+0x8fc] ;  /* 0x0008fc0001ac7983 */ /* 0x000ea20000300800 */
[----:B---3--:R-:W-:-:S03]  /*134d0*/  SHF.L.U64.HI R236, R235, 0x2, R229 ;  /* 0x00000002ebec7819 */ /* 0x008fc600000102e5 */
[----:B------:R-:W3:Y:S01]  /*134e0*/  LDL.LU R229, [R1+0xa00] ;  /* 0x000a000001e57983 */ /* 0x000ee20000300800 */
[----:B----4-:R-:W-:-:S03]  /*134f0*/  SHF.L.U64.HI R234, R233, 0x2, R227 ;  /* 0x00000002e9ea7819 */ /* 0x010fc600000102e3 */
[----:B------:R-:W4:Y:S04]  /*13500*/  LDL.LU R186, [R1+0x900] ;  /* 0x0009000001ba7983 */ /* 0x000f280000300800 */
[----:B------:R-:W4:Y:S01]  /*13510*/  LDL.LU R227, [R1+0x9fc] ;  /* 0x0009fc0001e37983 */ /* 0x000f220000300800 */
[----:B--2---:R-:W-:-:S03]  /*13520*/  SHF.L.U64.HI R232, R231, 0x2, R225 ;  /* 0x00000002e7e87819 */ /* 0x004fc600000102e1 */
[----:B------:R-:W2:Y:S04]  /*13530*/  LDL.LU R21, [R1+0x904] ;  /* 0x0009040001157983 */ /* 0x000ea80000300800 */
[----:B------:R-:W2:Y:S04]  /*13540*/  LDL.LU R184, [R1+0x908] ;  /* 0x0009080001b87983 */ /* 0x000ea80000300800 */
[----:B------:R-:W2:Y:S04]  /*13550*/  LDL.LU R225, [R1+0x9f8] ;  /* 0x0009f80001e17983 */ /* 0x000ea80000300800 */
[----:B------:R-:W2:Y:S04]  /*13560*/  LDL.LU R20, [R1+0x90c] ;  /* 0x00090c0001147983 */ /* 0x000ea80000300800 */
[----:B------:R-:W2:Y:S01]  /*13570*/  LDL.LU R182, [R1+0x914] ;  /* 0x0009140001b67983 */ /* 0x000ea20000300800 */
[----:B---3--:R-:W-:-:S03]  /*13580*/  SHF.L.U64.HI R230, R229, 0x2, R223 ;  /* 0x00000002e5e67819 */ /* 0x008fc600000102df */
[----:B------:R-:W3:Y:S04]  /*13590*/  LDL.LU R223, [R1+0x9f4] ;  /* 0x0009f40001df7983 */ /* 0x000ee80000300800 */
[----:B------:R-:W3:Y:S01]  /*135a0*/  LDL.LU R19, [R1+0x918] ;  /* 0x0009180001137983 */ /* 0x000ee20000300800 */
[----:B----4-:R-:W-:-:S03]  /*135b0*/  SHF.L.U64.HI R228, R227, 0x2, R221 ;  /* 0x00000002e3e47819 */ /* 0x010fc600000102dd */
[----:B------:R-:W4:Y:S04]  /*135c0*/  LDL.LU R180, [R1+0x91c] ;  /* 0x00091c0001b47983 */ /* 0x000f280000300800 */
[----:B------:R-:W4:Y:S04]  /*135d0*/  LDL.LU R221, [R1+0x9f0] ;  /* 0x0009f00001dd7983 */ /* 0x000f280000300800 */
[----:B-1----:R-:W4:Y:S01]  /*135e0*/  LDL.LU R16, [R1+0x920] ;  /* 0x0009200001107983 */ /* 0x002f220000300800 */
[----:B--2---:R-:W-:-:S03]  /*135f0*/  SHF.L.U64.HI R226, R225, 0x2, R219 ;  /* 0x00000002e1e27819 */ /* 0x004fc600000102db */
[----:B------:R-:W2:Y:S04]  /*13600*/  LDL.LU R178, [R1+0x924] ;  /* 0x0009240001b27983 */ /* 0x000ea80000300800 */
[----:B------:R-:W2:Y:S01]  /*13610*/  LDL.LU R219, [R1+0x9ec] ;  /* 0x0009ec0001db7983 */ /* 0x000ea20000300800 */
[----:B------:R-:W-:-:S03]  /*13620*/  SHF.L.U64.HI R250, R249, 0x2, R12 ;  /* 0x00000002f9fa7819 */ /* 0x000fc6000001020c */
[----:B------:R-:W2:Y:S01]  /*13630*/  LDL.LU R13, [R1+0x928] ;  /* 0x00092800010d7983 */ /* 0x000ea20000300800 */
[----:B------:R-:W-:-:S03]  /*13640*/  SHF.L.U64.HI R248, R247, 0x2, R174 ;  /* 0x00000002f7f87819 */ /* 0x000fc600000102ae */
[----:B------:R-:W2:Y:S01]  /*13650*/  LDL.LU R176, [R1+0x92c] ;  /* 0x00092c0001b07983 */ /* 0x000ea20000300800 */
[----:B------:R-:W-:Y:S02]  /*13660*/  SHF.L.U64.HI R190, R189, 0x2, R183 ;  /* 0x00000002bdbe7819 */ /* 0x000fe400000102b7 */
[----:B---3--:R-:W-:Y:S02]  /*13670*/  SHF.L.U64.HI R224, R223, 0x2, R215 ;  /* 0x00000002dfe07819 */ /* 0x008fe400000102d7 */
[----:B------:R-:W3:Y:S04]  /*13680*/  LDL.LU R215, [R1+0x9e8] ;  /* 0x0009e80001d77983 */ /* 0x000ee80000300800 */
[----:B------:R-:W3:Y:S04]  /*13690*/  LDL.LU R12, [R1+0x930] ;  /* 0x00093000010c7983 */ /* 0x000ee80000300800 */
[----:B------:R-:W3:Y:S01]  /*136a0*/  LDL.LU R174, [R1+0x934] ;  /* 0x0009340001ae7983 */ /* 0x000ee20000300800 */
[----:B----4-:R-:W-:-:S03]  /*136b0*/  SHF.L.U64.HI R222, R221, 0x2, R6 ;  /* 0x00000002ddde7819 */ /* 0x010fc60000010206 */
[----:B------:R-:W4:Y:S01]  /*136c0*/  LDL.LU R6, [R1+0x938] ;  /* 0x0009380001067983 */ /* 0x000f220000300800 */
[----:B--2---:R-:W-:-:S03]  /*136d0*/  SHF.L.U64.HI R220, R219, 0x2, R172 ;  /* 0x00000002dbdc7819 */ /* 0x004fc600000102ac */
[----:B------:R-:W2:Y:S04]  /*136e0*/  LDL.LU R172, [R1+0x940] ;  /* 0x0009400001ac7983 */ /* 0x000ea80000300800 */
[----:B------:R-:W4:Y:S01]  /*136f0*/  LDL.LU R183, [R1+0x9e4] ;  /* 0x0009e40001b77983 */ /* 0x000f220000300800 */
[----:B------:R-:W-:Y:S02]  /*13700*/  SHF.L.U64.HI R206, R205, 0x2, R180 ;  /* 0x00000002cdce7819 */ /* 0x000fe400000102b4 */
[----:B------:R-:W-:Y:S01]  /*13710*/  SHF.L.U64.HI R218, R217, 0x2, R186 ;  /* 0x00000002d9da7819 */ /* 0x000fe200000102ba */
[----:B------:R-:W2:Y:S01]  /*13720*/  LDL.LU R180, [R1+0x950] ;  /* 0x0009500001b47983 */ /* 0x000ea20000300800 */
[----:B------:R-:W-:Y:S02]  /*13730*/  SHF.L.U64.HI R202, R201, 0x2, R178 ;  /* 0x00000002c9ca7819 */ /* 0x000fe400000102b2 */
[----:B------:R-:W-:Y:S01]  /*13740*/  SHF.L.U64.HI R186, R185, 0x2, R179 ;  /* 0x00000002b9ba7819 */ /* 0x000fe200000102b3 */
[----:B------:R-:W2:Y:S01]  /*13750*/  LDL.LU R178, [R1+0x954] ;  /* 0x0009540001b27983 */ /* 0x000ea20000300800 */
[----:B------:R-:W-:-:S02]  /*13760*/  SHF.L.U64.HI R198, R197, 0x2, R176 ;  /* 0x00000002c5c67819 */ /* 0x000fc400000102b0 */
[----:B------:R-:W-:Y:S01]  /*13770*/  SHF.L.U64.HI R214, R213, 0x2, R184 ;  /* 0x00000002d5d67819 */ /* 0x000fe200000102b8 */
[----:B------:R-:W2:Y:S04]  /*13780*/  LDL.LU R179, [R1+0x9e0] ;  /* 0x0009e00001b37983 */ /* 0x000ea80000300800 */
[----:B------:R-:W2:Y:S01]  /*13790*/  LDL.LU R176, [R1+0x958] ;  /* 0x0009580001b07983 */ /* 0x000ea20000300800 */
[----:B---3--:R-:W-:-:S03]  /*137a0*/  SHF.L.U64.HI R194, R193, 0x2, R174 ;  /* 0x00000002c1c27819 */ /* 0x008fc600000102ae */
[----:B------:R-:W3:Y:S01]  /*137b0*/  LDL.LU R174, [R1+0x95c] ;  /* 0x00095c0001ae7983 */ /* 0x000ee20000300800 */
[----:B----4-:R-:W-:-:S03]  /*137c0*/  SHF.L.U64.HI R184, R183, 0x2, R181 ;  /* 0x00000002b7b87819 */ /* 0x010fc600000102b5 */
[----:B------:R-:W4:Y:S01]  /*137d0*/  LDL.LU R181, [R1+0x9dc] ;  /* 0x0009dc0001b57983 */ /* 0x000f220000300800 */
[----:B--2---:R-:W-:-:S03]  /*137e0*/  SHF.L.U64.HI R188, R187, 0x2, R172 ;  /* 0x00000002bbbc7819 */ /* 0x004fc600000102ac */
[----:B------:R-:W2:Y:S04]  /*137f0*/  LDL.LU R172, [R1+0x960] ;  /* 0x0009600001ac7983 */ /* 0x000ea80000300800 */
[----:B------:R-:W2:Y:S04]  /*13800*/  LDL.LU R116, [R1+0x964] ;  /* 0x0009640001747983 */ /* 0x000ea80000300800 */
[----:B------:R-:W3:Y:S04]  /*13810*/  LDL R115, [R1+0x848] ;  /* 0x0008480001737983 */ /* 0x000ee80000100800 */
[----:B------:R-:W2:Y:S04]  /*13820*/  LDL.LU R114, [R1+0x968] ;  /* 0x0009680001727983 */ /* 0x000ea80000300800 */
[----:B------:R-:W2:Y:S04]  /*13830*/  LDL R113, [R1+0x84c] ;  /* 0x00084c0001717983 */ /* 0x000ea80000100800 */
[----:B------:R-:W2:Y:S04]  /*13840*/  LDL.LU R112, [R1+0x96c] ;  /* 0x00096c0001707983 */ /* 0x000ea80000300800 */
[----:B------:R-:W2:Y:S04]  /*13850*/  LDL R111, [R1+0x868] ;  /* 0x00086800016f7983 */ /* 0x000ea80000100800 */
[----:B------:R-:W2:Y:S04]  /*13860*/  LDL.LU R110, [R1+0x970] ;  /* 0x00097000016e7983 */ /* 0x000ea80000300800 */
[----:B------:R-:W2:Y:S01]  /*13870*/  LDL.LU R109, [R1+0x86c] ;  /* 0x00086c00016d7983 */ /* 0x000ea20000300800 */
[----:B------:R-:W-:-:S03]  /*13880*/  SHF.L.U64.HI R216, R215, 0x2, R21 ;  /* 0x00000002d7d87819 */ /* 0x000fc60000010215 */
[----:B------:R-:W2:Y:S01]  /*13890*/  LDL.LU R108, [R1+0x974] ;  /* 0x00097400016c7983 */ /* 0x000ea20000300800 */
[----:B------:R-:W-:-:S03]  /*138a0*/  SHF.L.U64.HI R210, R209, 0x2, R182 ;  /* 0x00000002d1d27819 */ /* 0x000fc600000102b6 */
[----:B------:R-:W2:Y:S01]  /*138b0*/  LDL.LU R107, [R1+0x870] ;  /* 0x00087000016b7983 */ /* 0x000ea20000300800 */
[----:B------:R-:W-:-:S03]  /*138c0*/  SHF.L.U64.HI R212, R211, 0x2, R20 ;  /* 0x00000002d3d47819 */ /* 0x000fc60000010214 */
[----:B------:R-:W3:Y:S04]  /*138d0*/  LDL.LU R23, [R1+0x874] ;  /* 0x0008740001177983 */ /* 0x000ee80000300800 */
[----:B------:R-:W2:Y:S04]  /*138e0*/  LDL.LU R22, [R1+0x97c] ;  /* 0x00097c0001167983 */ /* 0x000ea80000300800 */
[----:B------:R-:W2:Y:S01]  /*138f0*/  LDL.LU R21, [R1+0x878] ;  /* 0x0008780001157983 */ /* 0x000ea20000300800 */
[----:B----4-:R-:W-:-:S03]  /*13900*/  SHF.L.U64.HI R182, R181, 0x2, R175 ;  /* 0x00000002b5b67819 */ /* 0x010fc600000102af */
[----:B------:R-:W4:Y:S04]  /*13910*/  LDL.LU R175, [R1+0x9d8] ;  /* 0x0009d80001af7983 */ /* 0x000f280000300800 */
[----:B------:R-:W2:Y:S01]  /*13920*/  LDL.LU R20, [R1+0x87c] ;  /* 0x00087c0001147983 */ /* 0x000ea20000300800 */
[----:B------:R-:W-:Y:S02]  /*13930*/  SHF.L.U64.HI R208, R207, 0x2, R19 ;  /* 0x00000002cfd07819 */ /* 0x000fe40000010213 */
[----:B------:R-:W-:Y:S01]  /*13940*/  SHF.L.U64.HI R204, R203, 0x2, R16 ;  /* 0x00000002cbcc7819 */ /* 0x000fe20000010210 */
[----:B------:R-:W4:Y:S01]  /*13950*/  LDL.LU R19, [R1+0x984] ;  /* 0x0009840001137983 */ /* 0x000f220000300800 */
[----:B------:R-:W-:Y:S02]  /*13960*/  SHF.L.U64.HI R200, R199, 0x2, R13 ;  /* 0x00000002c7c87819 */ /* 0x000fe4000001020d */
[----:B------:R-:W-:Y:S01]  /*13970*/  SHF.L.U64.HI R196, R195, 0x2, R12 ;  /* 0x00000002c3c47819 */ /* 0x000fe2000001020c */
[----:B------:R-:W4:Y:S01]  /*13980*/  LDL.LU R16, [R1+0x880] ;  /* 0x0008800001107983 */ /* 0x000f220000300800 */
[----:B------:R-:W-:-:S03]  /*13990*/  SHF.L.U64.HI R192, R191, 0x2, R6 ;  /* 0x00000002bfc07819 */ /* 0x000fc60000010206 */
[----:B------:R-:W4:Y:S04]  /*139a0*/  LDL.LU R13, [R1+0x988] ;  /* 0x00098800010d7983 */ /* 0x000f280000300800 */
[----:B------:R-:W4:Y:S04]  /*139b0*/  LDL.LU R12, [R1+0x884] ;  /* 0x00088400010c7983 */ /* 0x000f280000300800 */
[----:B------:R-:W4:Y:S01]  /*139c0*/  LDL.LU R6, [R1+0x98c] ;  /* 0x00098c0001067983 */ /* 0x000f220000300800 */
[----:B---3--:R-:W-:-:S03]  /*139d0*/  SHF.L.U64.HI R160, R23, 0x2, R15 ;  /* 0x0000000217a07819 */ /* 0x008fc6000001020f */
[----:B------:R-:W3:Y:S01]  /*139e0*/  LDL.LU R15, [R1+0x9d4] ;  /* 0x0009d400010f7983 */ /* 0x000ee20000300800 */
[----:B--2---:R-:W-:-:S03]  /*139f0*/  SHF.L.U64.HI R156, R20, 0x2, R10 ;  /* 0x00000002149c7819 */ /* 0x004fc6000001020a */
[----:B------:R-:W2:Y:S01]  /*13a00*/  LDL.LU R10, [R1+0x9d0] ;  /* 0x0009d000010a7983 */ /* 0x000ea20000300800 */
[----:B------:R-:W-:Y:S02]  /*13a10*/  SHF.R.S32.HI R7, RZ, 0x1f, R9 ;  /* 0x0000001fff077819 */ /* 0x000fe40000011409 */
[----:B------:R-:W-:Y:S01]  /*13a20*/  SHF.R.S32.HI R0, RZ, 0x1f, R106 ;  /* 0x0000001fff007819 */ /* 0x000fe2000001146a */
[----:B------:R-:W-:Y:S02]  /*13a30*/  IMAD.X R11, R17, 0x1, R3, P0 ;  /* 0x00000001110b7824 */ /* 0x000fe400000e0603 */
[----:B------:R-:W-:Y:S01]  /*13a40*/  IMAD R14, R7, 0x14, RZ ;  /* 0x00000014070e7824 */ /* 0x000fe200078e02ff */
[----:B------:R-:W-:Y:S01]  /*13a50*/  LEA.HI R7, R0, R106, RZ, 0x5 ;  /* 0x0000006a00077211 */ /* 0x000fe200078f28ff */
[C---:B------:R-:W-:Y:S01]  /*13a60*/  IMAD.SHL.U32 R157, R21.reuse, 0x4, RZ ;  /* 0x00000004159d7824 */ /* 0x040fe200078e00ff */
[----:B------:R-:W-:Y:S02]  /*13a70*/  SHF.L.U64.HI R158, R21, 0x2, R22 ;  /* 0x00000002159e7819 */ /* 0x000fe40000010216 */
[----:B------:R-:W-:Y:S01]  /*13a80*/  SHF.L.U32 R155, R20, 0x2, RZ ;  /* 0x00000002149b7819 */ /* 0x000fe200000006ff */
[C---:B----4-:R-:W-:Y:S01]  /*13a90*/  IMAD.SHL.U32 R153, R16.reuse, 0x4, RZ ;  /* 0x0000000410997824 */ /* 0x050fe200078e00ff */
[----:B------:R-:W-:Y:S01]  /*13aa0*/  SHF.L.U64.HI R154, R16, 0x2, R19 ;  /* 0x00000002109a7819 */ /* 0x000fe20000010213 */
[----:B------:R-:W1:Y:S01]  /*13ab0*/  LDC R106, c[0x0][0x230] ;  /* 0x00008c00ff6a7b82 */ /* 0x000e620000000800 */
[----:B------:R-:W-:-:S02]  /*13ac0*/  SHF.R.S32.HI R16, RZ, 0x5, R7 ;  /* 0x00000005ff107819 */ /* 0x000fc40000011407 */
[C---:B---3--:R-:W-:Y:S01]  /*13ad0*/  SHF.L.U64.HI R22, R15.reuse, 0x2, R6 ;  /* 0x000000020f167819 */ /* 0x048fe20000010206 */
[----:B------:R-:W-:Y:S02]  /*13ae0*/  IMAD.SHL.U32 R21, R15, 0x4, RZ ;  /* 0x000000040f157824 */ /* 0x000fe400078e00ff */
[----:B------:R3:W5:Y:S01]  /*13af0*/  LDL.LU R15, [R1+0x9cc] ;  /* 0x0009cc00010f7983 */ /* 0x0007620000300800 */
[C---:B--2---:R-:W-:Y:S01]  /*13b00*/  SHF.L.U64.HI R20, R10.reuse, 0x2, R11 ;  /* 0x000000020a147819 */ /* 0x044fe2000001020b */
[----:B------:R-:W-:Y:S02]  /*13b10*/  IMAD.SHL.U32 R19, R10, 0x4, RZ ;  /* 0x000000040a137824 */ /* 0x000fe400078e00ff */
[----:B------:R3:W5:Y:S04]  /*13b20*/  LDL.LU R11, [R1+0x9c8] ;  /* 0x0009c800010b7983 */ /* 0x0007680000300800 */
[----:B------:R3:W5:Y:S04]  /*13b30*/  LDL.LU R10, [R1+0x9c4] ;  /* 0x0009c400010a7983 */ /* 0x0007680000300800 */
[----:B------:R3:W5:Y:S01]  /*13b40*/  LDL.LU R7, [R1+0x9c0] ;  /* 0x0009c00001077983 */ /* 0x0007620000300800 */
[----:B------:R-:W-:Y:S01]  /*13b50*/  SHF.R.S32.HI R24, RZ, 0x1f, R8 ;  /* 0x0000001fff187819 */ /* 0x000fe20000011408 */
[----:B------:R-:W-:Y:S01]  /*13b60*/  IMAD.WIDE.U32 R2, R8, 0x14, R26 ;  /* 0x0000001408027825 */ /* 0x000fe200078e001a */
[----:B-1----:R-:W-:-:S03]  /*13b70*/  IADD3 R106, R106, -0xa0, RZ ;  /* 0xffffff606a6a7810 */ /* 0x002fc60007ffe0ff */
[----:B------:R-:W-:Y:S01]  /*13b80*/  IMAD R24, R24, 0x14, RZ ;  /* 0x0000001418187824 */ /* 0x000fe200078e02ff */
[----:B------:R-:W-:Y:S01]  /*13b90*/  SHF.L.U64.HI R152, R12, 0x2, R13 ;  /* 0x000000020c987819 */ /* 0x000fe2000001020d */
[----:B------:R-:W-:Y:S01]  /*13ba0*/  IMAD.WIDE.U32 R4, R9, 0x14, R28 ;  /* 0x0000001409047825 */ /* 0x000fe200078e001c */
[----:B------:R-:W-:-:S03]  /*13bb0*/  SHF.R.S32.HI R6, RZ, 0x1f, R9 ;  /* 0x0000001fff067819 */ /* 0x000fc60000011409 */
[----:B------:R-:W-:Y:S02]  /*13bc0*/  IMAD.SHL.U32 R159, R23, 0x4, RZ ;  /* 0x00000004179f7824 */ /* 0x000fe400078e00ff */
[----:B------:R-:W-:Y:S01]  /*13bd0*/  IMAD.SHL.U32 R23, R12, 0x4, RZ ;  /* 0x000000040c177824 */ /* 0x000fe200078e00ff */
[----:B------:R-:W-:Y:S01]  /*13be0*/  SHF.R.S32.HI R12, RZ, 0x1f, R8 ;  /* 0x0000001fff0c7819 */ /* 0x000fe20000011408 */
[----:B------:R-:W-:Y:S01]  /*13bf0*/  IMAD.IADD R0, R3, 0x1, R24 ;  /* 0x0000000103007824 */ /* 0x000fe200078e0218 */
[----:B------:R-:W-:Y:S01]  /*13c00*/  SHF.L.U64.HI R17, R105, 0x2, R17 ;  /* 0x0000000269117819 */ /* 0x000fe20000010211 */
[----:B------:R-:W-:Y:S01]  /*13c10*/  IMAD.IADD R3, R5, 0x1, R14 ;  /* 0x0000000105037824 */ /* 0x000fe200078e020e */
[----:B------:R-:W-:Y:S01]  /*13c20*/  SHF.L.U64.HI R252, R251, 0x2, R252 ;  /* 0x00000002fbfc7819 */ /* 0x000fe200000102fc */
[----:B------:R-:W-:Y:S01]  /*13c30*/  IMAD.MOV.U32 R5, RZ, RZ, R106 ;  /* 0x000000ffff057224 */ /* 0x000fe200078e006a */
[----:B------:R-:W-:Y:S01]  /*13c40*/  SHF.L.U64.HI R180, R179, 0x2, R180 ;  /* 0x00000002b3b47819 */ /* 0x000fe200000102b4 */
[----:B------:R-:W-:Y:S01]  /*13c50*/  IMAD.SHL.U32 R169, R115, 0x4, RZ ;  /* 0x0000000473a97824 */ /* 0x000fe200078e00ff */
[----:B------:R-:W-:Y:S01]  /*13c60*/  SHF.L.U64.HI R178, R177, 0x2, R178 ;  /* 0x00000002b1b27819 */ /* 0x000fe200000102b2 */
[----:B------:R-:W-:Y:S01]  /*13c70*/  IMAD.SHL.U32 R165, R111, 0x4, RZ ;  /* 0x000000046fa57824 */ /* 0x000fe200078e00ff */
[----:B------:R-:W-:Y:S01]  /*13c80*/  SHF.L.U64.HI R176, R175, 0x2, R176 ;  /* 0x00000002afb07819 */ /* 0x000fe200000102b0 */
[----:B------:R-:W-:Y:S01]  /*13c90*/  IMAD.SHL.U32 R163, R109, 0x4, RZ ;  /* 0x000000046da37824 */ /* 0x000fe200078e00ff */
[----:B------:R-:W-:Y:S01]  /*13ca0*/  SHF.L.U64.HI R174, R173, 0x2, R174 ;  /* 0x00000002adae7819 */ /* 0x000fe200000102ae */
[----:B------:R-:W-:Y:S01]  /*13cb0*/  IMAD.SHL.U32 R161, R107, 0x4, RZ ;  /* 0x000000046ba17824 */ /* 0x000fe200078e00ff */
[----:B------:R-:W-:Y:S01]  /*13cc0*/  SHF.L.U64.HI R172, R171, 0x2, R172 ;  /* 0x00000002abac7819 */ /* 0x000fe200000102ac */
[----:B------:R-:W-:Y:S01]  /*13cd0*/  IMAD.MOV.U32 R14, RZ, RZ, RZ ;  /* 0x000000ffff0e7224 */ /* 0x000fe200078e00ff */
[----:B------:R-:W-:-:S02]  /*13ce0*/  SHF.L.U64.HI R170, R115, 0x2, R116 ;  /* 0x0000000273aa7819 */ /* 0x000fc40000010274 */
[----:B------:R-:W-:Y:S02]  /*13cf0*/  CS2R R24, SRZ ;  /* 0x0000000000187805 */ /* 0x000fe4000001ff00 */
[C---:B------:R-:W-:Y:S02]  /*13d00*/  SHF.L.U64.HI R168, R113.reuse, 0x2, R114 ;  /* 0x0000000271a87819 */ /* 0x040fe40000010272 */
[----:B------:R-:W-:Y:S02]  /*13d10*/  CS2R R26, SRZ ;  /* 0x00000000001a7805 */ /* 0x000fe4000001ff00 */
[----:B------:R-:W-:Y:S02]  /*13d20*/  SHF.L.U32 R167, R113, 0x2, RZ ;  /* 0x0000000271a77819 */ /* 0x000fe400000006ff */
[----:B------:R-:W-:Y:S02]  /*13d30*/  CS2R R28, SRZ ;  /* 0x00000000001c7805 */ /* 0x000fe4000001ff00 */
[----:B------:R-:W-:-:S02]  /*13d40*/  SHF.L.U64.HI R166, R111, 0x2, R112 ;  /* 0x000000026fa67819 */ /* 0x000fc40000010270 */
[----:B------:R-:W-:Y:S02]  /*13d50*/  CS2R R30, SRZ ;  /* 0x00000000001e7805 */ /* 0x000fe4000001ff00 */
[----:B------:R-:W-:Y:S02]  /*13d60*/  SHF.L.U64.HI R164, R109, 0x2, R110 ;  /* 0x000000026da47819 */ /* 0x000fe4000001026e */
[----:B------:R-:W-:Y:S02]  /*13d70*/  CS2R R32, SRZ ;  /* 0x0000000000207805 */ /* 0x000fe4000001ff00 */
[----:B------:R-:W-:Y:S02]  /*13d80*/  SHF.L.U64.HI R162, R107, 0x2, R108 ;  /* 0x000000026ba27819 */ /* 0x000fe4000001026c */
[----:B------:R-:W-:Y:S02]  /*13d90*/  CS2R R34, SRZ ;  /* 0x0000000000227805 */ /* 0x000fe4000001ff00 */
[----:B------:R-:W-:-:S02]  /*13da0*/  SHF.L.U64.HI R6, R9, 0x2, R6 ;  /* 0x0000000209067819 */ /* 0x000fc40000010206 */
        /* <DEDUP_REMOVED lines=35> */
[----:B------:R-:W-:Y:S01]  /*13fe0*/  SHF.L.U32 R251, R251, 0x2, RZ ;  /* 0x00000002fbfb7819 */ /* 0x000fe200000006ff */
[----:B------:R-:W-:Y:S01]  /*13ff0*/  IMAD.SHL.U32 R249, R249, 0x4, RZ ;  /* 0x00000004f9f97824 */ /* 0x000fe200078e00ff */
        /* <DEDUP_REMOVED lines=12> */
[----:B------:R-:W-:Y:S01]  /*140c0*/  SHF.L.U64.HI R12, R8, 0x2, R12 ;  /* 0x00000002080c7819 */ /* 0x000fe2000001020c */
[----:B------:R-:W-:Y:S01]  /*140d0*/  IMAD.SHL.U32 R233, R233, 0x4, RZ ;  /* 0x00000004e9e97824 */ /* 0x000fe200078e00ff */
[----:B------:R-:W-:Y:S01]  /*140e0*/  CS2R R106, SRZ ;  /* 0x00000000006a7805 */ /* 0x000fe2000001ff00 */
        /* <DEDUP_REMOVED lines=44> */
[----:B------:R-:W-:-:S02]  /*143b0*/  IMAD.SHL.U32 R177, R177, 0x4, RZ ;  /* 0x00000004b1b17824 */ /* 0x000fc400078e00ff */
[----:B------:R-:W-:Y:S02]  /*143c0*/  IMAD.SHL.U32 R175, R175, 0x4, RZ ;  /* 0x00000004afaf7824 */ /* 0x000fe400078e00ff */
[----:B------:R-:W-:Y:S02]  /*143d0*/  IMAD.SHL.U32 R173, R173, 0x4, RZ ;  /* 0x00000004adad7824 */ /* 0x000fe400078e00ff */
[----:B------:R-:W-:Y:S02]  /*143e0*/  IMAD.SHL.U32 R171, R171, 0x4, RZ ;  /* 0x00000004abab7824 */ /* 0x000fe400078e00ff */
[----:B------:R-:W-:Y:S01]  /*143f0*/  VIADD R6, R16, 0xfffffffb ;  /* 0xfffffffb10067836 */ /* 0x000fe20000000000 */
[----:B------:R-:W-:Y:S01]  /*14400*/  UMOV UR14, 0x4 ;  /* 0x00000004000e7882 */ /* 0x000fe20000000000 */
[----:B---3--:R-:W-:-:S05]  /*14410*/  UMOV UR13, 0xffffffff ;  /* 0xffffffff000d7882 */ /* 0x008fca0000000000 */
.L_x_1:
[----:B------:R-:W-:Y:S01]  /*14420*/  STL.64 [R1+0xbb8], R250 ;  /* 0x000bb8fa01007387 */ /* 0x000fe20000100a00 */
[----:B------:R-:W-:Y:S01]  /*14430*/  UIADD3 UR13, UR13, 0x1, URZ ;  /* 0x000000010d0d7890 */ /* 0x000fe2000fffe03f */
[----:B------:R-:W-:-:S04]  /*14440*/  DEPBAR.LE SB0, 0x8 ;  /* 0x000082000000791a */ /* 0x000fc80000000000 */
[----:B------:R-:W-:Y:S04]  /*14450*/  STL.64 [R1+0xbb0], R248 ;  /* 0x000bb0f801007387 */ /* 0x000fe80000100a00 */
        /* <DEDUP_REMOVED lines=61> */
[----:B------:R1:W-:Y:S04]  /*14830*/  STL.64 [R1+0x9c0], R124 ;  /* 0x0009c07c01007387 */ /* 0x0003e80000100a00 */
[----:B-1----:R-:W2:Y:S04]  /*14840*/  LDL.LU.64 R124, [R1] ;  /* 0x00000000017c7983 */ /* 0x002ea80000300a00 */
[----:B------:R-:W3:Y:S04]  /*14850*/  LDL.LU.64 R126, [R1+0x8] ;  /* 0x00000800017e7983 */ /* 0x000ee80000300a00 */
[----:B------:R-:W4:Y:S04]  /*14860*/  LDL.LU.64 R128, [R1+0x10] ;  /* 0x0000100001807983 */ /* 0x000f280000300a00 */
[----:B------:R-:W2:Y:S04]  /*14870*/  LDL.LU.64 R130, [R1+0x18] ;  /* 0x0000180001827983 */ /* 0x000ea80000300a00 */
        /* <DEDUP_REMOVED lines=9> */
[----:B------:R-:W3:Y:S01]  /*14910*/  LDL.LU.64 R150, [R1+0x68] ;  /* 0x0000680001967983 */ /* 0x000ee20000300a00 */
[----:B------:R-:W-:Y:S01]  /*14920*/  UISETP.GT.AND UP0, UPT, UR13, 0x5, UPT ;  /* 0x000000050d00788c */ /* 0x000fe2000bf04270 */
[----:B------:R-:W-:Y:S01]  /*14930*/  UMOV UR7, 0x40000040 ;  /* 0x4000004000077882 */ /* 0x000fe20000000000 */
[----:B------:R-:W-:Y:S06]  /*14940*/  BAR.SYNC.DEFER_BLOCKING 0x0 ;  /* 0x0000000000007b1d */ /* 0x000fec0000010000 */
[----:B---3--:R-:W-:Y:S04]  /*14950*/  STL.64 [R1+0xdb8], R150 ;  /* 0x000db89601007387 */ /* 0x008fe80000100a00 */
[----:B--2---:R-:W-:Y:S04]  /*14960*/  STL.64 [R1+0xdb0], R148 ;  /* 0x000db09401007387 */ /* 0x004fe80000100a00 */
[----:B----4-:R-:W-:Y:S04]  /*14970*/  STL.64 [R1+0xda8], R146 ;  /* 0x000da89201007387 */ /* 0x010fe80000100a00 */
        /* <DEDUP_REMOVED lines=61> */
[----:B-1----:R-:W2:Y:S04]  /*14d50*/  LDL.LU.64 R24, [R1+0x200] ;  /* 0x0002000001187983 */ /* 0x002ea80000300a00 */
        /* <DEDUP_REMOVED lines=63> */
[----:B--2---:R-:W-:Y:S04]  /*15150*/  STL.64 [R1+0xfb8], R150 ;  /* 0x000fb89601007387 */ /* 0x004fe80000100a00 */
[----:B----4-:R-:W-:Y:S04]  /*15160*/  STL.64 [R1+0xfb0], R148 ;  /* 0x000fb09401007387 */ /* 0x010fe80000100a00 */
[----:B---3--:R-:W-:Y:S04]  /*15170*/  STL.64 [R1+0xfa8], R146 ;  /* 0x000fa89201007387 */ /* 0x008fe80000100a00 */
        /* <DEDUP_REMOVED lines=62> */
[----:B------:R-:W2:Y:S04]  /*15560*/  LDL.LU.64 R26, [R1+0x408] ;  /* 0x00040800011a7983 */ /* 0x000ea80000300a00 */
        /* <DEDUP_REMOVED lines=61> */
[----:B------:R-:W2:Y:S01]  /*15940*/  LDL.LU.64 R150, [R1+0x5f8] ;  /* 0x0005f80001967983 */ /* 0x000ea20000300a00 */
[----:B------:R-:W-:-:S03]  /*15950*/  USEL UR13, UR13, URZ, !UP0 ;  /* 0x0000003f0d0d7287 */ /* 0x000fc6000c000000 */
[----:B------:R-:W3:Y:S01]  /*15960*/  LDL.LU.64 R152, [R1+0x70] ;  /* 0x0000700001987983 */ /* 0x000ee20000300a00 */
[----:B------:R-:W-:-:S03]  /*15970*/  ULEA UR4, UR13, UR12, 0xf ;  /* 0x0000000c0d047291 */ /* 0x000fc6000f8e783f */
[----:B------:R-:W3:Y:S01]  /*15980*/  LDL.LU.64 R154, [R1+0x78] ;  /* 0x00007800019a7983 */ /* 0x000ee20000300a00 */
[----:B------:R-:W-:Y:S02]  /*15990*/  UIADD3 UR5, UR4, 0x30000, URZ ;  /* 0x0003000004057890 */ /* 0x000fe4000fffe03f */
[----:B------:R-:W-:Y:S01]  /*159a0*/  USHF.R.U32.HI UR4, URZ, 0x4, UR4 ;  /* 0x000000043f047899 */ /* 0x000fe20008011604 */
[----:B------:R-:W3:Y:S01]  /*159b0*/  LDL.LU.64 R156, [R1+0x80] ;  /* 0x00008000019c7983 */ /* 0x000ee20000300a00 */
[----:B------:R-:W-:Y:S02]  /*159c0*/  USHF.R.U32.HI UR5, URZ, 0x4, UR5 ;  /* 0x000000043f057899 */ /* 0x000fe40008011605 */
[----:B------:R-:W-:Y:S01]  /*159d0*/  USGXT.U32 UR4, UR4, 0xe ;  /* 0x0000000e0404789a */ /* 0x000fe20008000000 */
[----:B------:R-:W3:Y:S01]  /*159e0*/  LDL.LU.64 R158, [R1+0x88] ;  /* 0x00008800019e7983 */ /* 0x000ee20000300a00 */
[----:B------:R-:W-:-:S03]  /*159f0*/  USGXT.U32 UR6, UR5, 0xe ;  /* 0x0000000e0506789a */ /* 0x000fc60008000000 */
[----:B------:R-:W-:Y:S01]  /*15a00*/  UMOV UR5, 0x40000040 ;  /* 0x4000004000057882 */ /* 0x000fe20000000000 */
[----:B------:R-:W-:Y:S01]  /*15a10*/  UIADD3 UR8, UP0, UR4, 0x2, URZ ;  /* 0x0000000204087890 */ /* 0x000fe2000ff1e03f */
[----:B------:R-:W3:Y:S01]  /*15a20*/  LDL.LU.64 R160, [R1+0x90] ;  /* 0x0000900001a07983 */ /* 0x000ee20000300a00 */
[----:B------:R-:W-:-:S03]  /*15a30*/  UIADD3 UR10, UP1, UR6, 0x2, URZ ;  /* 0x00000002060a7890 */ /* 0x000fc6000ff3e03f */
[----:B------:R-:W3:Y:S04]  /*15a40*/  LDL.LU.64 R162, [R1+0x98] ;  /* 0x0000980001a27983 */ /* 0x000ee80000300a00 */
        /* <DEDUP_REMOVED lines=43> */
[----:B------:R-:W3:Y:S01]  /*15d00*/  LDL.LU.64 R250, [R1+0x1f8] ;  /* 0x0001f80001fa7983 */ /* 0x000ee20000300a00 */
[----:B--2---:R-:W-:-:S06]  /*15d10*/  WARPGROUP.ARRIVE ;  /* 0x00000000000079c5 */ /* 0x004fcc0000000000 */
[----:B------:R-:W-:Y:S01]  /*15d20*/  HGMMA.64x256x8.F32.TF32 R24, gdesc[UR4], R24, gsb0 ;  /* 0x07e00000041879f0 */ /* 0x000fe20008002818 */
[----:B------:R-:W-:Y:S01]  /*15d30*/  UMOV UR4, URZ ;  /* 0x0000003f00047c82 */ /* 0x000fe20008000000 */
[----:B------:R-:W-:Y:S01]  /*15d40*/  UMOV UR5, URZ ;  /* 0x0000003f00057c82 */ /* 0x000fe20008000000 */
[----:B------:R-:W-:Y:S02]  /*15d50*/  UIADD3.X UR9, UR4, 0x40000040, URZ, UP0, !UPT ;  /* 0x4000004004097890 */ /* 0x000fe400087fe43f */
[----:B------:R-:W-:Y:S02]  /*15d60*/  UIADD3.X UR11, UR5, 0x40000040, URZ, UP1, !UPT ;  /* 0x40000040050b7890 */ /* 0x000fe40008ffe43f */
[----:B------:R-:W-:Y:S02]  /*15d70*/  UIADD3.64 UR24, UR8, 0x2, URZ ;  /* 0x0000000208187897 */ /* 0x000fe4000fffe03f */
[----:B------:R-:W-:Y:S02]  /*15d80*/  UIADD3.64 UR26, UR10, 0x2, URZ ;  /* 0x000000020a1a7897 */ /* 0x000fe4000fffe03f */
[----:B------:R-:W-:-:S02]  /*15d90*/  UIADD3.64 UR20, UR8, 0x4, URZ ;  /* 0x0000000408147897 */ /* 0x000fc4000fffe03f */
[----:B------:R-:W-:Y:S01]  /*15da0*/  UIADD3.64 UR22, UR10, 0x4, URZ ;  /* 0x000000040a167897 */ /* 0x000fe2000fffe03f */
[----:B------:R-:W-:Y:S02]  /*15db0*/  WARPGROUP.DEPBAR.LE gsb0, 0x0 ;  /* 0x00008000000079c5 */ /* 0x000fe40000010000 */
[----:B------:R-:W-:-:S12]  /*15dc0*/  WARPGROUP.ARRIVE ;  /* 0x00000000000079c5 */ /* 0x000fd80000000000 */
[----:B------:R-:W-:Y:S03]  /*15dd0*/  HGMMA.64x256x8.F32.TF32 R24, gdesc[UR8], R24, gsb0 ;  /* 0x07e00000081879f0 */ /* 0x000fe60008002818 */
[----:B------:R-:W-:Y:S02]  /*15de0*/  WARPGROUP.DEPBAR.LE gsb0, 0x0 ;  /* 0x00008000000079c5 */ /* 0x000fe40000010000 */
[----:B------:R-:W-:-:S15]  /*15df0*/  WARPGROUP.ARRIVE ;  /* 0x00000000000079c5 */ /* 0x000fde0000000000 */
[----:B------:R-:W-:-:S08]  /*15e00*/  NOP ;  /* 0x0000000000007918 */ /* 0x000fd00000000000 */
[----:B------:R-:W-:Y:S03]  /*15e10*/  HGMMA.64x256x8.F32.TF32 R24, gdesc[UR24], R24, gsb0 ;  /* 0x07e00000181879f0 */ /* 0x000fe60008002818 */
[----:B------:R-:W-:Y:S02]  /*15e20*/  WARPGROUP.DEPBAR.LE gsb0, 0x0 ;  /* 0x00008000000079c5 */ /* 0x000fe40000010000 */
[----:B------:R-:W-:-:S15]  /*15e30*/  WARPGROUP.ARRIVE ;  /* 0x00000000000079c5 */ /* 0x000fde0000000000 */
[----:B------:R-:W-:-:S08]  /*15e40*/  NOP ;  /* 0x0000000000007918 */ /* 0x000fd00000000000 */
[----:B------:R-:W-:Y:S03]  /*15e50*/  HGMMA.64x256x8.F32.TF32 R24, gdesc[UR20], R24, gsb0 ;  /* 0x07e00000141879f0 */ /* 0x000fe60008002818 */
[----:B------:R-:W-:Y:S02]  /*15e60*/  WARPGROUP.DEPBAR.LE gsb0, 0x0 ;  /* 0x00008000000079c5 */ /* 0x000fe40000010000 */
        /* <DEDUP_REMOVED lines=128> */
[----:B------:R-:W-:-:S02]  /*16670*/  UIADD3.64 UR4, UR8, 0x1fe, URZ ;  /* 0x000001fe08047897 */ /* 0x000fc4000fffe03f */
[----:B------:R-:W-:Y:S01]  /*16680*/  UIADD3.64 UR28, UR8, 0x200, URZ ;  /* 0x00000200081c7897 */ /* 0x000fe2000fffe03f */
[----:B------:R-:W-:Y:S01]  /*16690*/  UMOV UR30, UR10 ;  /* 0x0000000a001e7c82 */ /* 0x000fe20008000000 */
[----:B------:R-:W-:Y:S01]  /*166a0*/  UMOV UR31, UR11 ;  /* 0x0000000b001f7c82 */ /* 0x000fe20008000000 */
[----:B------:R-:W-:Y:S02]  /*166b0*/  UIADD3.64 UR24, UR8, 0x202, URZ ;  /* 0x0000020208187897 */ /* 0x000fe4000fffe03f */
[----:B------:R-:W-:Y:S01]  /*166c0*/  UIADD3.64 UR20, UR8, 0x204, URZ ;  /* 0x0000020408147897 */ /* 0x000fe2000fffe03f */
[----:B--2---:R-:W-:-:S06]  /*166d0*/  WARPGROUP.ARRIVE ;  /* 0x00000000000079c5 */ /* 0x004fcc0000000000 */
        /* <DEDUP_REMOVED lines=78> */
[----:B-1----:R-:W3:Y:S04]  /*16bc0*/  LDL.LU.64 R150, [R1+0xdb8] ;  /* 0x000db80001967983 */ /* 0x002ee80000300a00 */
        /* <DEDUP_REMOVED lines=13> */
[----:B------:R-:W-:-:S02]  /*16ca0*/  UIADD3.64 UR4, UR8, 0x3fe, URZ ;  /* 0x000003fe08047897 */ /* 0x000fc4000fffe03f */
[----:B------:R-:W-:Y:S01]  /*16cb0*/  UIADD3.64 UR28, UR8, 0x400, URZ ;  /* 0x00000400081c7897 */ /* 0x000fe2000fffe03f */
[----:B------:R-:W2:Y:S01]  /*16cc0*/  LDL.LU.64 R122, [R1+0xd48] ;  /* 0x000d4800017a7983 */ /* 0x000ea20000300a00 */
[----:B------:R-:W-:Y:S01]  /*16cd0*/  UMOV UR30, UR10 ;  /* 0x0000000a001e7c82 */ /* 0x000fe20008000000 */
[----:B------:R-:W-:Y:S01]  /*16ce0*/  UMOV UR31, UR11 ;  /* 0x0000000b001f7c82 */ /* 0x000fe20008000000 */
[----:B------:R-:W-:Y:S01]  /*16cf0*/  UIADD3.64 UR24, UR8, 0x402, URZ ;  /* 0x0000040208187897 */ /* 0x000fe2000fffe03f */
[----:B------:R-:W2:Y:S01]  /*16d00*/  LDL.LU.64 R120, [R1+0xd40] ;  /* 0x000d400001787983 */ /* 0x000ea20000300a00 */
[----:B------:R-:W-:-:S03]  /*16d10*/  UIADD3.64 UR20, UR8, 0x404, URZ ;  /* 0x0000040408147897 */ /* 0x000fc6000fffe03f */
        /* <DEDUP_REMOVED lines=48> */
[----:B---3--:R-:W-:-:S06]  /*17020*/  WARPGROUP.ARRIVE ;  /* 0x00000000000079c5 */ /* 0x008fcc0000000000 */
        /* <DEDUP_REMOVED lines=14> */
[----:B------:R-:W-:Y:S04]  /*17110*/  STL.64 [R1], R124 ;  /* 0x0000007c01007387 */ /* 0x000fe80000100a00 */
        /* <DEDUP_REMOVED lines=64> */
[----:B------:R-:W4:Y:S04]  /*17520*/  LDL.LU.64 R248, [R1+0xbb0] ;  /* 0x000bb00001f87983 */ /* 0x000f280000300a00 */
[----:B------:R-:W3:Y:S04]  /*17530*/  LDL.LU.64 R246, [R1+0xba8] ;  /* 0x000ba80001f67983 */ /* 0x000ee80000300a00 */
        /* <DEDUP_REMOVED lines=63> */
[----:B------:R-:W3:Y:S01]  /*17930*/  LDL R12, [R1+0x85c] ;  /* 0x00085c00010c7983 */ /* 0x000ee20000100800 */
[----:B------:R-:W-:Y:S01]  /*17940*/  IADD3 R6, R16, -0x5, RZ ;  /* 0xfffffffb10067810 */ /* 0x000fe20007ffe0ff */
[----:B------:R-:W-:Y:S01]  /*17950*/  UIADD3 UR14, UR14, 0x1, URZ ;  /* 0x000000010e0e7890 */ /* 0x000fe2000fffe03f */
[----:B------:R-:W-:Y:S02]  /*17960*/  ISETP.GT.AND P1, PT, R5, RZ, PT ;  /* 0x000000ff0500720c */ /* 0x000fe40003f24270 */
[----:B------:R-:W-:Y:S01]  /*17970*/  ISETP.GE.AND P0, PT, R14, R6, PT ;  /* 0x000000060e00720c */ /* 0x000fe20003f06270 */
[----:B------:R-:W-:Y:S01]  /*17980*/  UISETP.GT.AND UP0, UPT, UR14, 0x5, UPT ;  /* 0x000000050e00788c */ /* 0x000fe2000bf04270 */
[----:B------:R-:W-:-:S03]  /*17990*/  SEL R6, RZ, 0x4, !P1 ;  /* 0x00000004ff067807 */ /* 0x000fc60004800000 */
[----:B------:R-:W-:Y:S01]  /*179a0*/  USEL UR14, UR14, URZ, !UP0 ;  /* 0x0000003f0e0e7287 */ /* 0x000fe2000c000000 */
[----:B------:R-:W-:-:S04]  /*179b0*/  SEL R6, R6, RZ, !P0 ;  /* 0x000000ff06067207 */ /* 0x000fc80004000000 */
[----:B------:R-:W-:Y:S01]  /*179c0*/  ISETP.NE.U32.AND P2, PT, R6, RZ, PT ;  /* 0x000000ff0600720c */ /* 0x000fe20003f45070 */
[----:B--2---:R-:W-:Y:S01]  /*179d0*/  WARPGROUP.ARRIVE ;  /* 0x00000000000079c5 */ /* 0x004fe20000000000 */
[----:B---3--:R-:W-:-:S05]  /*179e0*/  IADD3 R12, P1, R4, R12, RZ ;  /* 0x0000000c040c7210 */ /* 0x008fca0007f3e0ff */
[----:B------:R-:W-:Y:S01]  /*179f0*/  HGMMA.64x256x8.F32.TF32 R24, gdesc[UR4], R24, gsb0 ;  /* 0x07e00000041879f0 */ /* 0x000fe20008002818 */
[----:B------:R-:W-:Y:S01]  /*17a00*/  UIADD3.64 UR4, UR8, 0x600, URZ ;  /* 0x0000060008047897 */ /* 0x000fe2000fffe03f */
[----:B------:R-:W-:Y:S01]  /*17a10*/  UMOV UR6, UR10 ;  /* 0x0000000a00067c82 */ /* 0x000fe20008000000 */
[----:B------:R-:W-:Y:S01]  /*17a20*/  UMOV UR7, UR11 ;  /* 0x0000000b00077c82 */ /* 0x000fe20008000000 */
[----:B------:R-:W-:Y:S01]  /*17a30*/  UIADD3.64 UR8, UR8, 0x604, URZ ;  /* 0x0000060408087897 */ /* 0x000fe2000fffe03f */
[----:B------:R-:W-:Y:S01]  /*17a40*/  IMAD.X R13, R3, 0x1, R17, P1 ;  /* 0x00000001030d7824 */ /* 0x000fe200008e0611 */
[----:B------:R-:W-:Y:S01]  /*17a50*/  UMOV UR10, UR22 ;  /* 0x00000016000a7c82 */ /* 0x000fe20008000000 */
[----:B------:R-:W-:Y:S01]  /*17a60*/  UMOV UR11, UR23 ;  /* 0x00000017000b7c82 */ /* 0x000fe20008000000 */
[----:B------:R-:W-:Y:S02]  /*17a70*/  WARPGROUP.DEPBAR.LE gsb0, 0x0 ;  /* 0x00008000000079c5 */ /* 0x000fe40000010000 */
[----:B------:R-:W-:-:S15]  /*17a80*/  WARPGROUP.ARRIVE ;  /* 0x00000000000079c5 */ /* 0x000fde0000000000 */
[----:B------:R-:W-:-:S03]  /*17a90*/  NOP ;  /* 0x0000000000007918 */ /* 0x000fc60000000000 */
[----:B------:R-:W-:Y:S01]  /*17aa0*/  HGMMA.64x256x8.F32.TF32 R24, gdesc[UR4], R24, gsb0 ;  /* 0x07e00000041879f0 */ /* 0x000fe20008002818 */
[----:B------:R-:W-:-:S06]  /*17ab0*/  ULEA UR4, UR14, UR12, 0xf ;  /* 0x0000000c0e047291 */ /* 0x000fcc000f8e783f */
[----:B-----5:R-:W-:Y:S01]  /*17ac0*/  VIADD R6, R15, UR4 ;  /* 0x000000040f067c36 */ /* 0x020fe20008000000 */
[----:B------:R-:W-:Y:S02]  /*17ad0*/  WARPGROUP.DEPBAR.LE gsb0, 0x0 ;  /* 0x00008000000079c5 */ /* 0x000fe40000010000 */
[----:B------:R-:W-:-:S15]  /*17ae0*/  WARPGROUP.ARRIVE ;  /* 0x00000000000079c5 */ /* 0x000fde0000000000 */
[----:B------:R-:W-:-:S03]  /*17af0*/  NOP ;  /* 0x0000000000007918 */ /* 0x000fc60000000000 */
[----:B------:R-:W-:Y:S03]  /*17b00*/  HGMMA.64x256x8.F32.TF32 R24, gdesc[UR24], R24, gsb0 ;  /* 0x07e00000181879f0 */ /* 0x000fe60008002818 */
[----:B------:R-:W-:Y:S02]  /*17b10*/  WARPGROUP.DEPBAR.LE gsb0, 0x0 ;  /* 0x00008000000079c5 */ /* 0x000fe40000010000 */
[----:B------:R-:W-:-:S15]  /*17b20*/  WARPGROUP.ARRIVE ;  /* 0x00000000000079c5 */ /* 0x000fde0000000000 */
[----:B------:R-:W-:-:S08]  /*17b30*/  NOP ;  /* 0x0000000000007918 */ /* 0x000fd00000000000 */
[----:B------:R-:W-:Y:S03]  /*17b40*/  HGMMA.64x256x8.F32.TF32 R24, gdesc[UR8], R24, gsb0 ;  /* 0x07e00000081879f0 */ /* 0x000fe60008002818 */
[----:B------:R-:W-:Y:S02]  /*17b50*/  WARPGROUP.DEPBAR.LE gsb0, 0x0 ;  /* 0x00008000000079c5 */ /* 0x000fe40000010000 */
[----:B------:R-:W-:Y:S06]  /*17b60*/  BAR.SYNC.DEFER_BLOCKING 0x0 ;  /* 0x0000000000007b1d */ /* 0x000fec0000010000 */
[----:B------:R-:W-:Y:S01]  /*17b70*/  @!PT LDS RZ, [RZ] ;  /* 0x00000000fffff984 */ /* 0x000fe20000000800 */
[----:B------:R-:W-:Y:S01]  /*17b80*/  @!PT LDS RZ, [RZ] ;  /* 0x00000000fffff984 */ /* 0x000fe20000000800 */
[----:B------:R-:W-:Y:S01]  /*17b90*/  @!PT LDS RZ, [RZ] ;  /* 0x00000000fffff984 */ /* 0x000fe20000000800 */
[----:B------:R1:W-:Y:S04]  /*17ba0*/  LDGSTS.E [R6], desc[UR16][R12.64], P2 ;  /* 0x000000000c067fae */ /* 0x0003e80009121850 */
[----:B------:R-:W2:Y:S01]  /*17bb0*/  LDL R13, [R1+0x858] ;  /* 0x00085800010d7983 */ /* 0x000ea20000100800 */
[----:B------:R-:W-:-:S04]  /*17bc0*/  ISETP.GT.AND P1, PT, R5, 0x1, PT ;  /* 0x000000010500780c */ /* 0x000fc80003f24270 */
[----:B-1----:R-:W-:-:S04]  /*17bd0*/  SEL R12, RZ, 0x4, !P1 ;  /* 0x00000004ff0c7807 */ /* 0x002fc80004800000 */
[----:B------:R-:W-:-:S04]  /*17be0*/  SEL R12, R12, RZ, !P0 ;  /* 0x000000ff0c0c7207 */ /* 0x000fc80004000000 */
[----:B------:R-:W-:Y:S02]  /*17bf0*/  ISETP.NE.U32.AND P1, PT, R12, RZ, PT ;  /* 0x000000ff0c00720c */ /* 0x000fe40003f25070 */
[----:B--2---:R-:W-:-:S05]  /*17c00*/  IADD3 R12, P3, R4, R13, RZ ;  /* 0x0000000d040c7210 */ /* 0x004fca0007f7e0ff */
[----:B------:R-:W-:-:S05]  /*17c10*/  IMAD.X R13, R3, 0x1, R18, P3 ;  /* 0x00000001030d7824 */ /* 0x000fca00018e0612 */
[----:B------:R1:W-:Y:S02]  /*17c20*/  LDGSTS.E [R6+0x4000], desc[UR16][R12.64], P2 ;  /* 0x040000000c067fae */ /* 0x0003e40009121850 */
[----:B-1----:R-:W-:-:S05]  /*17c30*/  IADD3 R12, P2, R4, R19, RZ ;  /* 0x00000013040c7210 */ /* 0x002fca0007f5e0ff */
[----:B------:R-:W-:Y:S01]  /*17c40*/  IMAD.X R13, R3, 0x1, R20, P2 ;  /* 0x00000001030d7824 */ /* 0x000fe200010e0614 */
[----:B------:R-:W-:-:S04]  /*17c50*/  ISETP.GT.AND P2, PT, R5, 0x2, PT ;  /* 0x000000020500780c */ /* 0x000fc80003f44270 */
[----:B------:R1:W-:Y:S02]  /*17c60*/  LDGSTS.E [R6+0x4], desc[UR16][R12.64], P1 ;  /* 0x000040000c067fae */ /* 0x0003e40008921850 */
[----:B-1----:R-:W-:-:S04]  /*17c70*/  SEL R12, RZ, 0x4, !P2 ;  /* 0x00000004ff0c7807 */ /* 0x002fc80005000000 */
[----:B------:R-:W-:-:S04]  /*17c80*/  SEL R12, R12, RZ, !P0 ;  /* 0x000000ff0c0c7207 */ /* 0x000fc80004000000 */
[----:B------:R-:W-:Y:S02]  /*17c90*/  ISETP.NE.U32.AND P2, PT, R12, RZ, PT ;  /* 0x000000ff0c00720c */ /* 0x000fe40003f45070 */
[----:B------:R-:W-:-:S05]  /*17ca0*/  IADD3 R12, P3, R4, R21, RZ ;  /* 0x00000015040c7210 */ /* 0x000fca0007f7e0ff */
[----:B------:R-:W-:-:S05]  /*17cb0*/  IMAD.X R13, R3, 0x1, R22, P3 ;  /* 0x00000001030d7824 */ /* 0x000fca00018e0616 */
[----:B------:R1:W-:Y:S02]  /*17cc0*/  LDGSTS.E [R6+0x4004], desc[UR16][R12.64], P1 ;  /* 0x040040000c067fae */ /* 0x0003e40008921850 */
[----:B-1----:R-:W-:-:S04]  /*17cd0*/  IADD3 R12, P1, R4, R23, RZ ;  /* 0x00000017040c7210 */ /* 0x002fc80007f3e0ff */
[----:B----4-:R-:W-:Y:S02]  /*17ce0*/  IADD3.X R13, R3, R152, RZ, P1, !PT ;  /* 0x00000098030d7210 */ /* 0x010fe40000ffe4ff */
[----:B------:R-:W-:-:S03]  /*17cf0*/  ISETP.GT.AND P1, PT, R5, 0x3, PT ;  /* 0x000000030500780c */ /* 0x000fc60003f24270 */
[----:B------:R1:W-:Y:S02]  /*17d00*/  LDGSTS.E [R6+0x8], desc[UR16][R12.64], P2 ;  /* 0x000080000c067fae */ /* 0x0003e40009121850 */
[----:B-1----:R-:W-:-:S04]  /*17d10*/  SEL R12, RZ, 0x4, !P1 ;  /* 0x00000004ff0c7807 */ /* 0x002fc80004800000 */
[----:B------:R-:W-:-:S04]  /*17d20*/  SEL R12, R12, RZ, !P0 ;  /* 0x000000ff0c0c7207 */ /* 0x000fc80004000000 */
[----:B------:R-:W-:Y:S02]  /*17d30*/  ISETP.NE.U32.AND P1, PT, R12, RZ, PT ;  /* 0x000000ff0c00720c */ /* 0x000fe40003f25070 */
[----:B------:R-:W-:-:S05]  /*17d40*/  IADD3 R12, P3, R4, R153, RZ ;  /* 0x00000099040c7210 */ /* 0x000fca0007f7e0ff */
[----:B------:R-:W-:-:S05]  /*17d50*/  IMAD.X R13, R3, 0x1, R154, P3 ;  /* 0x00000001030d7824 */ /* 0x000fca00018e069a */
[----:B------:R1:W-:Y:S02]  /*17d60*/  LDGSTS.E [R6+0x4008], desc[UR16][R12.64], P2 ;  /* 0x040080000c067fae */ /* 0x0003e40009121850 */
[----:B-1----:R-:W-:-:S05]  /*17d70*/  IADD3 R12, P2, R4, R155, RZ ;  /* 0x0000009b040c7210 */ /* 0x002fca0007f5e0ff */
[----:B------:R-:W-:-:S05]  /*17d80*/  IMAD.X R13, R3, 0x1, R156, P2 ;  /* 0x00000001030d7824 */ /* 0x000fca00010e069c */
[----:B------:R1:W-:Y:S02]  /*17d90*/  LDGSTS.E [R6+0xc], desc[UR16][R12.64], P1 ;  /* 0x0000c0000c067fae */ /* 0x0003e40008921850 */
[----:B-1----:R-:W-:-:S05]  /*17da0*/  IADD3 R12, P2, R4, R157, RZ ;  /* 0x0000009d040c7210 */ /* 0x002fca0007f5e0ff */
[----:B------:R-:W-:-:S05]  /*17db0*/  IMAD.X R13, R3, 0x1, R158, P2 ;  /* 0x00000001030d7824 */ /* 0x000fca00010e069e */
[----:B------:R1:W-:Y:S01]  /*17dc0*/  LDGSTS.E [R6+0x400c], desc[UR16][R12.64], P1 ;  /* 0x0400c0000c067fae */ /* 0x0003e20008921850 */
[----:B------:R-:W-:-:S04]  /*17dd0*/  ISETP.GT.AND P1, PT, R5, 0x4, PT ;  /* 0x000000040500780c */ /* 0x000fc80003f24270 */
[----:B-1----:R-:W-:Y:S02]  /*17de0*/  SEL R6, RZ, 0x4, !P1 ;  /* 0x00000004ff067807 */ /* 0x002fe40004800000 */
[----:B------:R-:W-:Y:S02]  /*17df0*/  IADD3 R12, P1, R4, R159, RZ ;  /* 0x0000009f040c7210 */ /* 0x000fe40007f3e0ff */
[----:B------:R-:W-:-:S03]  /*17e00*/  SEL R6, R6, RZ, !P0 ;  /* 0x000000ff06067207 */ /* 0x000fc60004000000 */
[----:B------:R-:W-:Y:S01]  /*17e10*/  IMAD.X R13, R3, 0x1, R160, P1 ;  /* 0x00000001030d7824 */ /* 0x000fe200008e06a0 */
[----:B------:R-:W-:Y:S02]  /*17e20*/  ISETP.NE.U32.AND P2, PT, R6, RZ, PT ;  /* 0x000000ff0600720c */ /* 0x000fe40003f45070 */
[----:B------:R-:W-:Y:S02]  /*17e30*/  LOP3.LUT R6, R15, 0x10, RZ, 0x3c, !PT ;  /* 0x000000100f067812 */ /* 0x000fe400078e3cff */
[----:B------:R-:W-:-:S03]  /*17e40*/  ISETP.GT.AND P1, PT, R5, 0x5, PT ;  /* 0x000000050500780c */ /* 0x000fc60003f24270 */
[----:B------:R-:W-:-:S06]  /*17e50*/  VIADD R6, R6, UR4 ;  /* 0x0000000406067c36 */ /* 0x000fcc0008000000 */
[----:B------:R1:W-:Y:S02]  /*17e60*/  LDGSTS.E [R6], desc[UR16][R12.64], P2 ;  /* 0x000000000c067fae */ /* 0x0003e40009121850 */
[----:B-1----:R-:W-:-:S04]  /*17e70*/  SEL R12, RZ, 0x4, !P1 ;  /* 0x00000004ff0c7807 */ /* 0x002fc80004800000 */
[----:B------:R-:W-:-:S04]  /*17e80*/  SEL R12, R12, RZ, !P0 ;  /* 0x000000ff0c0c7207 */ /* 0x000fc80004000000 */
[----:B------:R-:W-:Y:S02]  /*17e90*/  ISETP.NE.U32.AND P1, PT, R12, RZ, PT ;  /* 0x000000ff0c00720c */ /* 0x000fe40003f25070 */
[----:B------:R-:W-:-:S04]  /*17ea0*/  IADD3 R12, P3, R4, R161, RZ ;  /* 0x000000a1040c7210 */ /* 0x000fc80007f7e0ff */
[----:B------:R-:W-:-:S05]  /*17eb0*/  IADD3.X R13, R3, R162, RZ, P3, !PT ;  /* 0x000000a2030d7210 */ /* 0x000fca0001ffe4ff */
        /* <DEDUP_REMOVED lines=24> */
[----:B-1----:R-:W-:-:S04]  /*18040*/  IADD3 R12, P2, R4, R173, RZ ;  /* 0x000000ad040c7210 */ /* 0x002fc80007f5e0ff */
[----:B------:R-:W-:-:S05]  /*18050*/  IADD3.X R13, R3, R174, RZ, P2, !PT ;  /* 0x000000ae030d7210 */ /* 0x000fca00017fe4ff */
        /* <DEDUP_REMOVED lines=28> */
[----:B------:R-:W-:Y:S02]  /*18220*/  IADD3.X R13, R3, R184, RZ, P1, !PT ;  /* 0x000000b8030d7210 */ /* 0x000fe40000ffe4ff */
        /* <DEDUP_REMOVED lines=178> */
[----:B------:R1:W-:Y:S04]  /*18d50*/  LDGSTS.E [R6+0xc], desc[UR16][R12.64], P1 ;  /* 0x0000c0000c067fae */ /* 0x0003e80008921850 */
[----:B------:R-:W1:Y:S02]  /*18d60*/  LDL R13, [R1+0x600] ;  /* 0x00060000010d7983 */ /* 0x000e640000100800 */
[----:B-1----:R-:W-:Y:S02]  /*18d70*/  IADD3 R12, P2, R4, R13, RZ ;  /* 0x0000000d040c7210 */ /* 0x002fe40007f5e0ff */
[----:B------:R-:W2:Y:S03]  /*18d80*/  LDL R13, [R1+0x604] ;  /* 0x00060400010d7983 */ /* 0x000ea60000100800 */
[----:B--2---:R-:W-:-:S05]  /*18d90*/  IMAD.X R13, R3, 0x1, R13, P2 ;  /* 0x00000001030d7824 */ /* 0x004fca00010e060d */
[----:B------:R1:W-:Y:S04]  /*18da0*/  LDGSTS.E [R6+0x400c], desc[UR16][R12.64], P1 ;  /* 0x0400c0000c067fae */ /* 0x0003e80008921850 */
[----:B------:R-:W2:Y:S01]  /*18db0*/  LDL R13, [R1+0x608] ;  /* 0x00060800010d7983 */ /* 0x000ea20000100800 */
[----:B------:R-:W-:-:S04]  /*18dc0*/  ISETP.GT.AND P1, PT, R5, 0x1c, PT ;  /* 0x0000001c0500780c */ /* 0x000fc80003f24270 */
[----:B-1----:R-:W-:-:S04]  /*18dd0*/  SEL R6, RZ, 0x4, !P1 ;  /* 0x00000004ff067807 */ /* 0x002fc80004800000 */
[----:B------:R-:W-:-:S04]  /*18de0*/  SEL R6, R6, RZ, !P0 ;  /* 0x000000ff06067207 */ /* 0x000fc80004000000 */
[----:B------:R-:W-:Y:S02]  /*18df0*/  ISETP.NE.U32.AND P2, PT, R6, RZ, PT ;  /* 0x000000ff0600720c */ /* 0x000fe40003f45070 */
[----:B------:R-:W-:Y:S02]  /*18e00*/  LOP3.LUT R6, R15, 0x70, RZ, 0x3c, !PT ;  /* 0x000000700f067812 */ /* 0x000fe400078e3cff */
[----:B--2---:R-:W-:Y:S02]  /*18e10*/  IADD3 R12, P1, R4, R13, RZ ;  /* 0x0000000d040c7210 */ /* 0x004fe40007f3e0ff */
[----:B------:R-:W2:Y:S01]  /*18e20*/  LDL R13, [R1+0x60c] ;  /* 0x00060c00010d7983 */ /* 0x000ea20000100800 */
[----:B------:R-:W-:Y:S02]  /*18e30*/  VIADD R6, R6, UR4 ;  /* 0x0000000406067c36 */ /* 0x000fe40008000000 */
[----:B--2---:R-:W-:-:S05]  /*18e40*/  IMAD.X R13, R3, 0x1, R13, P1 ;  /* 0x00000001030d7824 */ /* 0x004fca00008e060d */
[----:B------:R1:W-:Y:S04]  /*18e50*/  LDGSTS.E [R6], desc[UR16][R12.64], P2 ;  /* 0x000000000c067fae */ /* 0x0003e80009121850 */
[----:B------:R-:W2:Y:S01]  /*18e60*/  LDL R13, [R1+0x610] ;  /* 0x00061000010d7983 */ /* 0x000ea20000100800 */
[----:B------:R-:W-:-:S04]  /*18e70*/  ISETP.GT.AND P1, PT, R5, 0x1d, PT ;  /* 0x0000001d0500780c */ /* 0x000fc80003f24270 */
[----:B-1----:R-:W-:-:S04]  /*18e80*/  SEL R12, RZ, 0x4, !P1 ;  /* 0x00000004ff0c7807 */ /* 0x002fc80004800000 */
[----:B------:R-:W-:-:S04]  /*18e90*/  SEL R12, R12, RZ, !P0 ;  /* 0x000000ff0c0c7207 */ /* 0x000fc80004000000 */
[----:B------:R-:W-:Y:S02]  /*18ea0*/  ISETP.NE.U32.AND P1, PT, R12, RZ, PT ;  /* 0x000000ff0c00720c */ /* 0x000fe40003f25070 */
[----:B--2---:R-:W-:Y:S02]  /*18eb0*/  IADD3 R12, P3, R4, R13, RZ ;  /* 0x0000000d040c7210 */ /* 0x004fe40007f7e0ff */
[----:B------:R-:W2:Y:S02]  /*18ec0*/  LDL R13, [R1+0x614] ;  /* 0x00061400010d7983 */ /* 0x000ea40000100800 */
[----:B--2---:R-:W-:-:S05]  /*18ed0*/  IADD3.X R13, R3, R13, RZ, P3, !PT ;  /* 0x0000000d030d7210 */ /* 0x004fca0001ffe4ff */
        /* <DEDUP_REMOVED lines=11> */
[----:B--2---:R-:W-:Y:S02]  /*18f90*/  IADD3 R12, P3, R4, R13, RZ ;  /* 0x0000000d040c7210 */ /* 0x004fe40007f7e0ff */
[----:B------:R-:W2:Y:S03]  /*18fa0*/  LDL R13, [R1+0x624] ;  /* 0x00062400010d7983 */ /* 0x000ea60000100800 */
[----:B--2---:R-:W-:-:S05]  /*18fb0*/  IMAD.X R13, R3, 0x1, R13, P3 ;  /* 0x00000001030d7824 */ /* 0x004fca00018e060d */
        /* <DEDUP_REMOVED lines=20> */
[----:B------:R-:W1:Y:S02]  /*19100*/  LDL R13, [R1+0x640] ;  /* 0x00064000010d7983 */ /* 0x000e640000100800 */
[----:B-1----:R-:W-:Y:S02]  /*19110*/  IADD3 R12, P2, R4, R13, RZ ;  /* 0x0000000d040c7210 */ /* 0x002fe40007f5e0ff */
[----:B------:R-:W2:Y:S02]  /*19120*/  LDL R13, [R1+0x644] ;  /* 0x00064400010d7983 */ /* 0x000ea40000100800 */
[----:B--2---:R-:W-:-:S05]  /*19130*/  IADD3.X R13, R3, R13, RZ, P2, !PT ;  /* 0x0000000d030d7210 */ /* 0x004fca00017fe4ff */
[----:B------:R1:W-:Y:S04]  /*19140*/  LDGSTS.E [R6+0x400c], desc[UR16][R12.64], P1 ;  /* 0x0400c0000c067fae */ /* 0x0003e80008921850 */
[----:B------:R-:W0:Y:S01]  /*19150*/  LDGDEPBAR ;  /* 0x00000000000079af */ /* 0x000e220000000000 */
[----:B-1----:R-:W1:Y:S02]  /*19160*/  S2R R13, SR_TID.X ;  /* 0x00000000000d7919 */ /* 0x002e640000002100 */
[----:B-1----:R-:W-:Y:S02]  /*19170*/  LOP3.LUT R12, R13, 0x1f, RZ, 0xc0, !PT ;  /* 0x0000001f0d0c7812 */ /* 0x002fe400078ec0ff */
[----:B------:R-:W2:Y:S02]  /*19180*/  LDL R13, [R1+0x648] ;  /* 0x00064800010d7983 */ /* 0x000ea40000100800 */
[----:B------:R-:W-:-:S04]  /*19190*/  ISETP.GE.AND P1, PT, R12, R5, PT ;  /* 0x000000050c00720c */ /* 0x000fc80003f26270 */
[----:B------:R-:W-:-:S04]  /*191a0*/  SEL R6, RZ, 0x4, P1 ;  /* 0x00000004ff067807 */ /* 0x000fc80000800000 */
[----:B------:R-:W-:-:S04]  /*191b0*/  SEL R6, R6, RZ, !P0 ;  /* 0x000000ff06067207 */ /* 0x000fc80004000000 */
[----:B------:R-:W-:Y:S02]  /*191c0*/  ISETP.NE.U32.AND P0, PT, R6, RZ, PT ;  /* 0x000000ff0600720c */ /* 0x000fe40003f05070 */
[----:B------:R-:W3:Y:S01]  /*191d0*/  LDL R6, [R1+0x854] ;  /* 0x0008540001067983 */ /* 0x000ee20000100800 */
[----:B--2---:R-:W-:-:S03]  /*191e0*/  IADD3 R12, P1, R2, R13, RZ ;  /* 0x0000000d020c7210 */ /* 0x004fc60007f3e0ff */
[----:B------:R-:W2:Y:S01]  /*191f0*/  LDL R13, [R1+0x64c] ;  /* 0x00064c00010d7983 */ /* 0x000ea20000100800 */
[----:B---3--:R-:W-:Y:S02]  /*19200*/  VIADD R6, R6, UR4 ;  /* 0x0000000406067c36 */ /* 0x008fe40008000000 */
        /* <DEDUP_REMOVED lines=157> */
[----:B------:R-:W1:Y:S04]  /*19be0*/  LDL R13, [R1+0x650] ;  /* 0x00065000010d7983 */ /* 0x000e680000100800 */
[----:B------:R-:W2:Y:S01]  /*19bf0*/  LDL R6, [R1+0x99c] ;  /* 0x00099c0001067983 */ /* 0x000ea20000100800 */
[----:B-1----:R-:W-:-:S03]  /*19c00*/  IADD3 R12, P1, R2, R13, RZ ;  /* 0x0000000d020c7210 */ /* 0x002fc60007f3e0ff */
[----:B------:R-:W3:Y:S01]  /*19c10*/  LDL R13, [R1+0x654] ;  /* 0x00065400010d7983 */ /* 0x000ee20000100800 */
[----:B--2---:R-:W-:Y:S02]  /*19c20*/  VIADD R6, R6, UR4 ;  /* 0x0000000406067c36 */ /* 0x004fe40008000000 */
[----:B---3--:R-:W-:-:S05]  /*19c30*/  IMAD.X R13, R0, 0x1, R13, P1 ;  /* 0x00000001000d7824 */ /* 0x008fca00008e060d */
        /* <DEDUP_REMOVED lines=153> */
[----:B------:R-:W2:Y:S01]  /*1a5d0*/  LDL R13, [R1+0x844] ;  /* 0x00084400010d7983 */ /* 0x000ea20000100800 */
[----:B------:R-:W-:Y:S01]  /*1a5e0*/  VIADD R14, R14, 0x1 ;  /* 0x000000010e0e7836 */ /* 0x000fe20000000000 */
[----:B------:R-:W-:Y:S01]  /*1a5f0*/  LEA R4, P2, R9, R4, 0x2 ;  /* 0x0000000409047211 */ /* 0x000fe200078410ff */
[----:B------:R-:W-:Y:S01]  /*1a600*/  VIADD R5, R5, 0xffffffe0 ;  /* 0xffffffe005057836 */ /* 0x000fe20000000000 */
[----:B--2---:R-:W-:-:S02]  /*1a610*/  IADD3.X R13, R0, R13, RZ, P1, !PT ;  /* 0x0000000d000d7210 */ /* 0x004fc40000ffe4ff */
[----:B------:R-:W-:-:S03]  /*1a620*/  LEA R2, P1, R8, R2, 0x2 ;  /* 0x0000000208027211 */ /* 0x000fc600078210ff */
[----:B------:R1:W-:Y:S01]  /*1a630*/  LDGSTS.E [R6+0x37e00], desc[UR16][R12.64], P0 ;  /* 0x37e000000c067fae */ /* 0x0003e20008121850 */
[----:B------:R-:W-:-:S03]  /*1a640*/  ISETP.NE.U32.AND P0, PT, R16, R14, PT ;  /* 0x0000000e1000720c */ /* 0x000fc60003f05070 */
[----:B------:R-:W0:Y:S01]  /*1a650*/  LDGDEPBAR ;  /* 0x00000000000079af */ /* 0x000e220000000000 */
[----:B-1----:R-:W-:Y:S02]  /*1a660*/  SHF.R.S32.HI R13, RZ, 0x1f, R9 ;  /* 0x0000001fff0d7819 */ /* 0x002fe40000011409 */
[----:B------:R-:W-:Y:S02]  /*1a670*/  SHF.R.S32.HI R12, RZ, 0x1f, R8 ;  /* 0x0000001fff0c7819 */ /* 0x000fe40000011408 */
[----:B------:R-:W-:Y:S02]  /*1a680*/  SHF.L.U64.HI R13, R9, 0x2, R13 ;  /* 0x00000002090d7819 */ /* 0x000fe4000001020d */
[----:B------:R-:W-:-:S03]  /*1a690*/  SHF.L.U64.HI R12, R8, 0x2, R12 ;  /* 0x00000002080c7819 */ /* 0x000fc6000001020c */
[----:B------:R-:W-:Y:S02]  /*1a6a0*/  IMAD.X R3, R3, 0x1, R13, P2 ;  /* 0x0000000103037824 */ /* 0x000fe400010e060d */
[----:B------:R-:W-:Y:S01]  /*1a6b0*/  IMAD.X R0, R0, 0x1, R12, P1 ;  /* 0x0000000100007824 */ /* 0x000fe200008e060c */
[----:B------:R-:W-:Y:S06]  /*1a6c0*/  @P0 BRA `(.L_x_1) ;  /* 0xffffff9c00540947 */ /* 0x000fec000383ffff */
.L_x_0:
[----:B------:R-:W1:Y:S01]  /*1a6d0*/  S2R R6, SR_TID.X ;  /* 0x0000000000067919 */ /* 0x000e620000002100 */
[----:B------:R-:W-:-:S04]  /*1a6e0*/  DEPBAR.LE SB0, 0x0 ;  /* 0x000080000000791a */ /* 0x000fc80000000000 */
[----:B------:R-:W2:Y:S01]  /*1a6f0*/  LDL.LU R13, [R1+0x864] ;  /* 0x00086400010d7983 */ /* 0x000ea20000300800 */
[----:B------:R-:W-:Y:S01]  /*1a700*/  MOV R14, R24 ;  /* 0x00000018000e7202 */ /* 0x000fe20000000f00 */
[----:B------:R-:W-:Y:S01]  /*1a710*/  IMAD.MOV.U32 R15, RZ, RZ, R26 ;  /* 0x000000ffff0f7224 */ /* 0x000fe200078e001a */
[----:B------:R-:W-:Y:S01]  /*1a720*/  ULDC UR5, c[0x0][0x22c] ;  /* 0x00008b0000057ab9 */ /* 0x000fe20000000800 */
[----:B------:R-:W-:Y:S01]  /*1a730*/  IMAD.MOV.U32 R162, RZ, RZ, R121 ;  /* 0x000000ffffa27224 */ /* 0x000fe200078e0079 */
[----:B------:R-:W-:Y:S01]  /*1a740*/  ULDC UR4, c[0x0][0x22c] ;  /* 0x00008b0000047ab9 */ /* 0x000fe20000000800 */
[----:B------:R-:W-:Y:S01]  /*1a750*/  IMAD.MOV.U32 R163, RZ, RZ, R123 ;  /* 0x000000ffffa37224 */ /* 0x000fe200078e007b */
[----:B------:R-:W-:Y:S01]  /*1a760*/  MOV R158, R124 ;  /* 0x0000007c009e7202 */ /* 0x000fe20000000f00 */
[----:B------:R-:W-:Y:S02]  /*1a770*/  IMAD.MOV.U32 R159, RZ, RZ, R126 ;  /* 0x000000ffff9f7224 */ /* 0x000fe400078e007e */
[----:B------:R-:W-:-:S02]  /*1a780*/  IMAD.MOV.U32 R170, RZ, RZ, R125 ;  /* 0x000000ffffaa7224 */ /* 0x000fc400078e007d */
[----:B------:R-:W-:Y:S01]  /*1a790*/  IMAD.MOV.U32 R171, RZ, RZ, R127 ;  /* 0x000000ffffab7224 */ /* 0x000fe200078e007f */
[----:B------:R-:W-:Y:S01]  /*1a7a0*/  MOV R182, R129 ;  /* 0x0000008100b67202 */ /* 0x000fe20000000f00 */
[----:B------:R-:W-:Y:S02]  /*1a7b0*/  IMAD.MOV.U32 R183, RZ, RZ, R131 ;  /* 0x000000ffffb77224 */ /* 0x000fe400078e0083 */
[----:B------:R-:W-:Y:S02]  /*1a7c0*/  IMAD.MOV.U32 R194, RZ, RZ, R133 ;  /* 0x000000ffffc27224 */ /* 0x000fe400078e0085 */
[----:B------:R-:W-:Y:S02]  /*1a7d0*/  IMAD.MOV.U32 R195, RZ, RZ, R135 ;  /* 0x000000ffffc37224 */ /* 0x000fe400078e0087 */
[----:B------:R-:W-:Y:S02]  /*1a7e0*/  IMAD.MOV.U32 R206, RZ, RZ, R137 ;  /* 0x000000ffffce7224 */ /* 0x000fe400078e0089 */
[----:B------:R-:W-:Y:S01]  /*1a7f0*/  IMAD.MOV.U32 R207, RZ, RZ, R139 ;  /* 0x000000ffffcf7224 */ /* 0x000fe200078e008b */
[----:B------:R-:W-:Y:S01]  /*1a800*/  MOV R218, R141 ;  /* 0x0000008d00da7202 */ /* 0x000fe20000000f00 */
[----:B------:R-:W-:Y:S01]  /*1a810*/  IMAD.MOV.U32 R219, RZ, RZ, R143 ;  /* 0x000000ffffdb7224 */ /* 0x000fe200078e008f */
[----:B------:R-:W3:Y:S01]  /*1a820*/  LDC R5, c[0x0][0x244] ;  /* 0x00009100ff057b82 */ /* 0x000ee20000000800 */
[----:B------:R-:W-:Y:S01]  /*1a830*/  IMAD.MOV.U32 R226, RZ, RZ, R145 ;  /* 0x000000ffffe27224 */ /* 0x000fe200078e0091 */
[C---:B-1----:R-:W-:Y:S01]  /*1a840*/  SHF.L.U32 R16, R6.reuse, 0x6, RZ ;  /* 0x0000000606107819 */ /* 0x042fe200000006ff */
[----:B------:R-:W-:-:S02]  /*1a850*/  IMAD.SHL.U32 R12, R6, 0x10, RZ ;  /* 0x00000010060c7824 */ /* 0x000fc400078e00ff */
[----:B------:R-:W-:Y:S01]  /*1a860*/  IMAD.MOV.U32 R227, RZ, RZ, R147 ;  /* 0x000000ffffe37224 */ /* 0x000fe200078e0093 */
[----:B------:R-:W-:Y:S01]  /*1a870*/  LOP3.LUT R16, R16, 0x400, RZ, 0xc0, !PT ;  /* 0x0000040010107812 */ /* 0x000fe200078ec0ff */
[----:B------:R-:W-:Y:S01]  /*1a880*/  IMAD.MOV.U32 R231, RZ, RZ, R150 ;  /* 0x000000ffffe77224 */ /* 0x000fe200078e0096 */
[----:B------:R-:W-:Y:S01]  /*1a890*/  LOP3.LUT R19, R12, 0xf0, RZ, 0xc0, !PT ;  /* 0x000000f00c137812 */ /* 0x000fe200078ec0ff */
[C---:B------:R-:W-:Y:S01]  /*1a8a0*/  VIADD R3, R7.reuse, 0x2 ;  /* 0x0000000207037836 */ /* 0x040fe20000000000 */
[----:B------:R-:W4:Y:S01]  /*1a8b0*/  LDL.LU R12, [R1+0x860] ;  /* 0x00086000010c7983 */ /* 0x000f220000300800 */
[----:B------:R-:W-:Y:S01]  /*1a8c0*/  MOV R230, R148 ;  /* 0x0000009400e67202 */ /* 0x000fe20000000f00 */
[----:B------:R-:W-:Y:S01]  /*1a8d0*/  VIADD R2, R7, 0x1 ;  /* 0x0000000107027836 */ /* 0x000fe20000000000 */
[----:B------:R-:W-:Y:S01]  /*1a8e0*/  IADD3 R0, R16, UR12, R19 ;  /* 0x0000000c10007c10 */ /* 0x000fe2000fffe013 */
[----:B------:R-:W-:Y:S01]  /*1a8f0*/  ULDC.64 UR26, c[0x0][0x228] ;  /* 0x00008a00001a7ab9 */ /* 0x000fe20000000a00 */
[----:B------:R-:W3:Y:S01]  /*1a900*/  LDL.LU R16, [R1+0x400] ;  /* 0x0004000001107983 */ /* 0x000ee20000300800 */
[----:B------:R-:W-:Y:S01]  /*1a910*/  ULDC UR28, c[0x0][0x248] ;  /* 0x00009200001c7ab9 */ /* 0x000fe20000000800 */
[----:B------:R-:W-:Y:S01]  /*1a920*/  ULDC.64 UR22, c[0x0][0x228] ;  /* 0x00008a0000167ab9 */ /* 0x000fe20000000a00 */
[----:B------:R-:W-:Y:S01]  /*1a930*/  ULDC.64 UR24, c[0x0][0x228] ;  /* 0x00008a0000187ab9 */ /* 0x000fe20000000a00 */
[----:B------:R-:W3:Y:S01]  /*1a940*/  LDL.LU R17, [R1+0x408] ;  /* 0x0004080001117983 */ /* 0x000ee20000300800 */
[----:B------:R-:W-:Y:S01]  /*1a950*/  ULDC.64 UR18, c[0x0][0x228] ;  /* 0x00008a0000127ab9 */ /* 0x000fe20000000a00 */
[----:B------:R-:W-:Y:S01]  /*1a960*/  ULDC.64 UR20, c[0x0][0x228] ;  /* 0x00008a0000147ab9 */ /* 0x000fe20000000a00 */
[----:B------:R-:W-:Y:S01]  /*1a970*/  ULDC.64 UR14, c[0x0][0x228] ;  /* 0x00008a00000e7ab9 */ /* 0x000fe20000000a00 */
[----:B------:R-:W3:Y:S01]  /*1a980*/  LDL.LU R18, [R1+0x200] ;  /* 0x0002000001127983 */ /* 0x000ee20000300800 */
[----:B------:R-:W-:Y:S01]  /*1a990*/  ULDC.64 UR10, c[0x0][0x228] ;  /* 0x00008a00000a7ab9 */ /* 0x000fe20000000a00 */
[----:B------:R-:W-:Y:S01]  /*1a9a0*/  ULDC.64 UR8, c[0x0][0x228] ;  /* 0x00008a0000087ab9 */ /* 0x000fe20000000a00 */
[----:B------:R-:W-:Y:S01]  /*1a9b0*/  ULDC UR6, c[0x0][0x22c] ;  /* 0x00008b0000067ab9 */ /* 0x000fe20000000800 */
[----:B------:R-:W3:Y:S01]  /*1a9c0*/  LDL.LU R19, [R1+0x208] ;  /* 0x0002080001137983 */ /* 0x000ee20000300800 */
[----:B------:R-:W-:-:S05]  /*1a9d0*/  LOP3.LUT R6, R6, 0x60, RZ, 0xc0, !PT ;  /* 0x0000006006067812 */ /* 0x000fca00078ec0ff */
[----:B------:R-:W-:Y:S01]  /*1a9e0*/  IMAD R0, R6, 0x8, R0 ;  /* 0x0000000806007824 */ /* 0x000fe200078e0200 */
[----:B------:R-:W-:Y:S06]  /*1a9f0*/  BAR.SYNC.DEFER_BLOCKING 0x0 ;  /* 0x0000000000007b1d */ /* 0x000fec0000010000 */
[----:B------:R-:W1:Y:S02]  /*1aa00*/  S2R R6, SR_TID.X ;  /* 0x0000000000067919 */ /* 0x000e640000002100 */
[----:B-1----:R-:W-:-:S04]  /*1aa10*/  LOP3.LUT R6, R6, 0x7f, RZ, 0xc0, !PT ;  /* 0x0000007f06067812 */ /* 0x002fc800078ec0ff */
[----:B------:R-:W-:Y:S02]  /*1aa20*/  LEA R251, R6, UR12, 0x4 ;  /* 0x0000000c06fb7c11 */ /* 0x000fe4000f8e20ff */
[----:B--2---:R-:W-:Y:S01]  /*1aa30*/  ISETP.GE.AND P2, PT, R7, R13, PT ;  /* 0x0000000d0700720c */ /* 0x004fe20003f46270 */
[----:B---3--:R-:W-:Y:S01]  /*1aa40*/  STSM.16.M88.4 [R0], R16 ;  /* 0x0000001000007844 */ /* 0x008fe20000000200 */
[----:B------:R-:W-:Y:S01]  /*1aa50*/  BAR.SYNC.DEFER_BLOCKING 0x0 ;  /* 0x0000000000007b1d */ /* 0x000fe20000010000 */
[----:B----45:R-:W-:Y:S02]  /*1aa60*/  ISETP.GE.AND P4, PT, R10, R12, PT ;  /* 0x0000000c0a00720c */ /* 0x030fe40003f86270 */
[----:B------:R-:W-:Y:S02]  /*1aa70*/  ISETP.GE.AND P1, PT, R3, UR5, PT ;  /* 0x0000000503007c0c */ /* 0x000fe4000bf26270 */
[----:B------:R-:W-:Y:S01]  /*1aa80*/  ISETP.GE.AND P0, PT, R2, UR4, PT ;  /* 0x0000000402007c0c */ /* 0x000fe2000bf06270 */
[----:B------:R-:W-:Y:S01]  /*1aa90*/  IMAD R6, R7, UR28, RZ ;  /* 0x0000001c07067c24 */ /* 0x000fe2000f8e02ff */
[----:B------:R-:W-:Y:S01]  /*1aaa0*/  ULDC UR5, c[0x0][0x22c] ;  /* 0x00008b0000057ab9 */ /* 0x000fe20000000800 */
[----:B------:R-:W2:Y:S01]  /*1aab0*/  LDL.LU R12, [R1] ;  /* 0x00000000010c7983 */ /* 0x000ea20000300800 */
[----:B------:R-:W-:-:S03]  /*1aac0*/  ULDC.64 UR12, c[0x0][0x228] ;  /* 0x00008a00000c7ab9 */ /* 0x000fc60000000a00 */
[----:B------:R-:W1:Y:S01]  /*1aad0*/  LDS.128 R16, [R251] ;  /* 0x00000000fb107984 */ /* 0x000e620000000c00 */
[----:B------:R-:W-:Y:S01]  /*1aae0*/  VIADD R3, R7, 0x4 ;  /* 0x0000000407037836 */ /* 0x000fe20000000000 */
[----:B------:R-:W-:Y:S02]  /*1aaf0*/  ULDC UR4, c[0x0][0x22c] ;  /* 0x00008b0000047ab9 */ /* 0x000fe40000000800 */
[----:B------:R-:W2:Y:S01]  /*1ab00*/  LDL.LU R13, [R1+0x8] ;  /* 0x00000800010d7983 */ /* 0x000ea20000300800 */
[----:B------:R-:W-:Y:S06]  /*1ab10*/  BAR.SYNC.DEFER_BLOCKING 0x0 ;  /* 0x0000000000007b1d */ /* 0x000fec0000010000 */
[----:B-1----:R1:W-:Y:S04]  /*1ab20*/  STL.64 [R1+0x600], R16 ;  /* 0x0006001001007387 */ /* 0x0023e80000100a00 */
[----:B------:R3:W-:Y:S04]  /*1ab30*/  STL.64 [R1+0x608], R18 ;  /* 0x0006081201007387 */ /* 0x0007e80000100a00 */
[----:B-1----:R-:W4:Y:S04]  /*1ab40*/  LDL.LU R16, [R1+0x404] ;  /* 0x0004040001107983 */ /* 0x002f280000300800 */
[----:B------:R-:W4:Y:S04]  /*1ab50*/  LDL.LU R17, [R1+0x40c] ;  /* 0x00040c0001117983 */ /* 0x000f280000300800 */
[----:B---3--:R-:W4:Y:S04]  /*1ab60*/  LDL.LU R18, [R1+0x204] ;  /* 0x0002040001127983 */ /* 0x008f280000300800 */
[----:B------:R-:W4:Y:S04]  /*1ab70*/  LDL.LU R19, [R1+0x20c] ;  /* 0x00020c0001137983 */ /* 0x000f280000300800 */
[----:B--2---:R1:W-:Y:S01]  /*1ab80*/  STSM.16.M88.4 [R0], R12 ;  /* 0x0000000c00007844 */ /* 0x0043e20000000200 */
[----:B------:R-:W-:Y:S06]  /*1ab90*/  BAR.SYNC.DEFER_BLOCKING 0x0 ;  /* 0x0000000000007b1d */ /* 0x000fec0000010000 */
[----:B-1----:R-:W2:Y:S04]  /*1aba0*/  LDL.LU R12, [R1+0x4] ;  /* 0x00000400010c7983 */ /* 0x002ea80000300800 */
[----:B------:R-:W2:Y:S04]  /*1abb0*/  LDL.LU R13, [R1+0xc] ;  /* 0x00000c00010d7983 */ /* 0x000ea80000300800 */
[----:B------:R-:W1:Y:S01]  /*1abc0*/  LDS.128 R20, [R251] ;  /* 0x00000000fb147984 */ /* 0x000e620000000c00 */
[----:B------:R-:W-:Y:S06]  /*1abd0*/  BAR.SYNC.DEFER_BLOCKING 0x0 ;  /* 0x0000000000007b1d */ /* 0x000fec0000010000 */
[----:B----4-:R-:W-:Y:S02]  /*1abe0*/  STSM.16.M88.4 [R0], R16 ;  /* 0x0000001000007844 */ /* 0x010fe40000000200 */
[----:B------:R-:W-:Y:S06]  /*1abf0*/  BAR.SYNC.DEFER_BLOCKING 0x0 ;  /* 0x0000000000007b1d */ /* 0x000fec0000010000 */
[----:B------:R-:W3:Y:S04]  /*1ac00*/  LDS.128 R16, [R251] ;  /* 0x00000000fb107984 */ /* 0x000ee80000000c00 */
[----:B-1----:R-:W-:Y:S04]  /*1ac10*/  STL [R1+0x4], R21 ;  /* 0x0000041501007387 */ /* 0x002fe80000100800 */
[----:B------:R-:W-:Y:S04]  /*1ac20*/  STL.64 [R1+0x8], R22 ;  /* 0x0000081601007387 */ /* 0x000fe80000100a00 */
[----:B---3--:R1:W-:Y:S04]  /*1ac30*/  STL.64 [R1+0x400], R16 ;  /* 0x0004001001007387 */ /* 0x0083e80000100a00 */
[----:B------:R3:W-:Y:S04]  /*1ac40*/  STL.64 [R1+0x408], R18 ;  /* 0x0004081201007387 */ /* 0x0007e80000100a00 */
[----:B-1----:R-:W4:Y:S04]  /*1ac50*/  LDL.LU R16, [R1+0x410] ;  /* 0x0004100001107983 */ /* 0x002f280000300800 */
[----:B------:R-:W4:Y:S04]  /*1ac60*/  LDL.LU R17, [R1+0x418] ;  /* 0x0004180001117983 */ /* 0x000f280000300800 */
[----:B---3--:R-:W4:Y:S04]  /*1ac70*/  LDL.LU R18, [R1+0x210] ;  /* 0x0002100001127983 */ /* 0x008f280000300800 */
[----:B------:R-:W4:Y:S01]  /*1ac80*/  LDL.LU R19, [R1+0x218] ;  /* 0x0002180001137983 */ /* 0x000f220000300800 */
[----:B------:R-:W-:Y:S01]  /*1ac90*/  BAR.SYNC.DEFER_BLOCKING 0x0 ;  /* 0x0000000000007b1d */ /* 0x000fe20000010000 */
[----:B------:R-:W-:-:S02]  /*1aca0*/  IMAD.MOV.U32 R14, RZ, RZ, R25 ;  /* 0x000000ffff0e7224 */ /* 0x000fc400078e0019 */
[----:B------:R-:W-:Y:S02]  /*1acb0*/  IMAD.MOV.U32 R15, RZ, RZ, R27 ;  /* 0x000000ffff0f7224 */ /* 0x000fe400078e001b */
[----:B------:R-:W-:-:S03]  /*1acc0*/  IMAD.MOV.U32 R250, RZ, RZ, R20 ;  /* 0x000000fffffa7224 */ /* 0x000fc600078e0014 */
[----:B--2---:R1:W-:Y:S01]  /*1acd0*/  STSM.16.M88.4 [R0], R12 ;  /* 0x0000000c00007844 */ /* 0x0043e20000000200 */
[----:B------:R-:W-:Y:S06]  /*1ace0*/  BAR.SYNC.DEFER_BLOCKING 0x0 ;  /* 0x0000000000007b1d */ /* 0x000fec0000010000 */
[----:B-1----:R-:W2:Y:S04]  /*1acf0*/  LDL.LU R12, [R1+0x10] ;  /* 0x00001000010c7983 */ /* 0x002ea80000300800 */
[----:B------:R-:W2:Y:S04]  /*1ad00*/  LDL.LU R13, [R1+0x18] ;  /* 0x00001800010d7983 */ /* 0x000ea80000300800 */
[----:B------:R-:W1:Y:S01]  /*1ad10*/  LDS.128 R20, [R251] ;  /* 0x00000000fb147984 */ /* 0x000e620000000c00 */
[----:B------:R-:W-:Y:S06]  /*1ad20*/  BAR.SYNC.DEFER_BLOCKING 0x0 ;  /* 0x0000000000007b1d */ /* 0x000fec0000010000 */
[----:B-1----:R-:W-:Y:S04]  /*1ad30*/  STL.64 [R1+0x200], R20 ;  /* 0x0002001401007387 */ /* 0x002fe80000100a00 */
[----:B----4-:R-:W-:Y:S01]  /*1ad40*/  STSM.16.M88.4 [R0], R16 ;  /* 0x0000001000007844 */ /* 0x010fe20000000200 */
[----:B------:R-:W-:Y:S06]  /*1ad50*/  BAR.SYNC.DEFER_BLOCKING 0x0 ;  /* 0x0000000000007b1d */ /* 0x000fec0000010000 */
[----:B------:R-:W1:Y:S04]  /*1ad60*/  LDS.128 R16, [R251] ;  /* 0x00000000fb107984 */ /* 0x000e680000000c00 */
[----:B------:R-:W-:Y:S01]  /*1ad70*/  STL.64 [R1+0x208], R22 ;  /* 0x0002081601007387 */ /* 0x000fe20000100a00 */
[----:B------:R-:W-:Y:S06]  /*1ad80*/  BAR.SYNC.DEFER_BLOCKING 0x0 ;  /* 0x0000000000007b1d */ /* 0x000fec0000010000 */
[----:B-1----:R1:W-:Y:S04]  /*1ad90*/  STL.64 [R1+0x610], R16 ;  /* 0x0006101001007387 */ /* 0x0023e80000100a00 */
[----:B------:R3:W-:Y:S04]  /*1ada0*/  STL.64 [R1+0x618], R18 ;  /* 0x0006181201007387 */ /* 0x0007e80000100a00 */
[----:B-1----:R-:W4:Y:S04]  /*1adb0*/  LDL.LU R16, [R1+0x414] ;  /* 0x0004140001107983 */ /* 0x002f280000300800 */
[----:B------:R-:W4:Y:S04]  /*1adc0*/  LDL.LU R17, [R1+0x41c] ;  /* 0x00041c0001117983 */ /* 0x000f280000300800 */
[----:B---3--:R-:W4:Y:S04]  /*1add0*/  LDL.LU R18, [R1+0x214] ;  /* 0x0002140001127983 */ /* 0x008f280000300800 */
[----:B------:R-:W4:Y:S01]  /*1ade0*/  LDL.LU R19, [R1+0x21c] ;  /* 0x00021c0001137983 */ /* 0x000f220000300800 */
[----:B------:R-:W-:Y:S01]  /*1adf0*/  IMAD.MOV.U32 R14, RZ, RZ, R28 ;  /* 0x000000ffff0e7224 */ /* 0x000fe200078e001c */
[----:B------:R-:W-:-:S05]  /*1ae00*/  MOV R15, R30 ;  /* 0x0000001e000f7202 */ /* 0x000fca0000000f00 */
[----:B--2---:R1:W-:Y:S01]  /*1ae10*/  STSM.16.M88.4 [R0], R12 ;  /* 0x0000000c00007844 */ /* 0x0043e20000000200 */
[----:B------:R-:W-:Y:S06]  /*1ae20*/  BAR.SYNC.DEFER_BLOCKING 0x0 ;  /* 0x0000000000007b1d */ /* 0x000fec0000010000 */
[----:B-1----:R-:W2:Y:S04]  /*1ae30*/  LDL.LU R12, [R1+0x14] ;  /* 0x00001400010c7983 */ /* 0x002ea80000300800 */
[----:B------:R-:W2:Y:S04]  /*1ae40*/  LDL.LU R13, [R1+0x1c] ;  /* 0x00001c00010d7983 */ /* 0x000ea80000300800 */
[----:B------:R-:W1:Y:S01]  /*1ae50*/  LDS.128 R20, [R251] ;  /* 0x00000000fb147984 */ /* 0x000e620000000c00 */
[----:B------:R-:W-:Y:S06]  /*1ae60*/  BAR.SYNC.DEFER_BLOCKING 0x0 ;  /* 0x0000000000007b1d */ /* 0x000fec0000010000 */
[----:B-1----:R-:W-:Y:S04]  /*1ae70*/  STL.64 [R1+0x10], R20 ;  /* 0x0000101401007387 */ /* 0x002fe80000100a00 */
[----:B------:R-:W-:Y:S04]  /*1ae80*/  STL.64 [R1+0x18], R22 ;  /* 0x0000181601007387 */ /* 0x000fe80000100a00 */
[----:B----4-:R-:W-:Y:S01]  /*1ae90*/  STSM.16.M88.4 [R0], R16 ;  /* 0x0000001000007844 */ /* 0x010fe20000000200 */
[----:B------:R-:W-:Y:S06]  /*1aea0*/  BAR.SYNC.DEFER_BLOCKING 0x0 ;  /* 0x0000000000007b1d */ /* 0x000fec0000010000 */
[----:B------:R-:W1:Y:S04]  /*1aeb0*/  LDS.128 R16, [R251] ;  /* 0x00000000fb107984 */ /* 0x000e680000000c00 */
[----:B-1----:R1:W-:Y:S04]  /*1aec0*/  STL.64 [R1+0x410], R16 ;  /* 0x0004101001007387 */ /* 0x0023e80000100a00 */
[----:B------:R3:W-:Y:S04]  /*1aed0*/  STL.64 [R1+0x418], R18 ;  /* 0x0004181201007387 */ /* 0x0007e80000100a00 */
[----:B-1----:R-:W4:Y:S04]  /*1aee0*/  LDL.LU R16, [R1+0x420] ;  /* 0x0004200001107983 */ /* 0x002f280000300800 */
[----:B------:R-:W4:Y:S04]  /*1aef0*/  LDL.LU R17, [R1+0x428] ;  /* 0x0004280001117983 */ /* 0x000f280000300800 */
[----:B---3--:R-:W4:Y:S04]  /*1af00*/  LDL.LU R18, [R1+0x220] ;  /* 0x0002200001127983 */ /* 0x008f280000300800 */
[----:B------:R-:W4:Y:S01]  /*1af10*/  LDL.LU R19, [R1+0x228] ;  /* 0x0002280001137983 */ /* 0x000f220000300800 */
[----:B------:R-:W-:Y:S01]  /*1af20*/  BAR.SYNC.DEFER_BLOCKING 0x0 ;  /* 0x0000000000007b1d */ /* 0x000fe20000010000 */
[----:B------:R-:W-:-:S02]  /*1af30*/  IMAD.MOV.U32 R14, RZ, RZ, R29 ;  /* 0x000000ffff0e7224 */ /* 0x000fc400078e001d */
[----:B------:R-:W-:-:S05]  /*1af40*/  IMAD.MOV.U32 R15, RZ, RZ, R31 ;  /* 0x000000ffff0f7224 */ /* 0x000fca00078e001f */
        /* <DEDUP_REMOVED lines=610> */
[----:B------:R-:W1:Y:S02]  /*1d570*/  LDS.128 R20, [R251] ;  /* 0x00000000fb147984 */ /* 0x000e640000000c00 */
[----:B-1----:R-:W-:-:S02]  /*1d580*/  IMAD.MOV.U32 R252, RZ, RZ, R23 ;  /* 0x000000fffffc7224 */ /* 0x002fc400078e0017 */
[----:B------:R-:W-:Y:S04]  /*1d590*/  STL.64 [R1+0x710], R20 ;  /* 0x0007101401007387 */ /* 0x000fe80000100a00 */
[----:B------:R-:W-:Y:S04]  /*1d5a0*/  STL [R1+0x718], R22 ;  /* 0x0007181601007387 */ /* 0x000fe80000100800 */
[----:B------:R-:W-:Y:S04]  /*1d5b0*/  STL [R1+0x9c0], R252 ;  /* 0x0009c0fc01007387 */ /* 0x000fe80000100800 */
[----:B------:R-:W3:Y:S04]  /*1d5c0*/  LDL.LU R16, [R1+0x514] ;  /* 0x0005140001107983 */ /* 0x000ee80000300800 */
[----:B------:R-:W3:Y:S04]  /*1d5d0*/  LDL.LU R17, [R1+0x51c] ;  /* 0x00051c0001117983 */ /* 0x000ee80000300800 */
[----:B------:R-:W3:Y:S04]  /*1d5e0*/  LDL.LU R18, [R1+0x314] ;  /* 0x0003140001127983 */ /* 0x000ee80000300800 */
[----:B------:R-:W3:Y:S01]  /*1d5f0*/  LDL.LU R19, [R1+0x31c] ;  /* 0x00031c0001137983 */ /* 0x000ee20000300800 */
        /* <DEDUP_REMOVED lines=9> */
[----:B-1----:R-:W-:Y:S04]  /*1d690*/  STL [R1+0x9d0], R244 ;  /* 0x0009d0f401007387 */ /* 0x002fe80000100800 */
[----:B------:R-:W-:Y:S04]  /*1d6a0*/  STL [R1+0x9cc], R245 ;  /* 0x0009ccf501007387 */ /* 0x000fe80000100800 */
[----:B------:R-:W-:Y:S04]  /*1d6b0*/  STL [R1+0x9c8], R246 ;  /* 0x0009c8f601007387 */ /* 0x000fe80000100800 */
[----:B------:R-:W-:Y:S04]  /*1d6c0*/  STL [R1+0x9c4], R247 ;  /* 0x0009c4f701007387 */ /* 0x000fe80000100800 */
[----:B---3--:R-:W-:Y:S01]  /*1d6d0*/  STSM.16.M88.4 [R0], R16 ;  /* 0x0000001000007844 */ /* 0x008fe20000000200 */
[----:B------:R-:W-:Y:S06]  /*1d6e0*/  BAR.SYNC.DEFER_BLOCKING 0x0 ;  /* 0x0000000000007b1d */ /* 0x000fec0000010000 */
[----:B------:R-:W1:Y:S04]  /*1d6f0*/  LDS.128 R240, [R251] ;  /* 0x00000000fbf07984 */ /* 0x000e680000000c00 */
[----:B-1----:R-:W-:Y:S04]  /*1d700*/  STL [R1+0x9e0], R240 ;  /* 0x0009e0f001007387 */ /* 0x002fe80000100800 */
[----:B------:R-:W-:Y:S04]  /*1d710*/  STL [R1+0x9dc], R241 ;  /* 0x0009dcf101007387 */ /* 0x000fe80000100800 */
[----:B------:R-:W-:Y:S04]  /*1d720*/  STL [R1+0x9d8], R242 ;  /* 0x0009d8f201007387 */ /* 0x000fe80000100800 */
[----:B------:R-:W-:Y:S04]  /*1d730*/  STL [R1+0x9d4], R243 ;  /* 0x0009d4f301007387 */ /* 0x000fe80000100800 */
[----:B------:R-:W3:Y:S04]  /*1d740*/  LDL.LU R20, [R1+0x520] ;  /* 0x0005200001147983 */ /* 0x000ee80000300800 */
[----:B------:R-:W3:Y:S04]  /*1d750*/  LDL.LU R21, [R1+0x528] ;  /* 0x0005280001157983 */ /* 0x000ee80000300800 */
[----:B------:R-:W3:Y:S04]  /*1d760*/  LDL.LU R22, [R1+0x320] ;  /* 0x0003200001167983 */ /* 0x000ee80000300800 */
[----:B------:R-:W3:Y:S04]  /*1d770*/  LDL.LU R23, [R1+0x328] ;  /* 0x0003280001177983 */ /* 0x000ee80000300800 */
[----:B------:R-:W4:Y:S04]  /*1d780*/  LDL.LU R16, [R1+0x120] ;  /* 0x0001200001107983 */ /* 0x000f280000300800 */
[----:B------:R-:W4:Y:S01]  /*1d790*/  LDL.LU R17, [R1+0x128] ;  /* 0x0001280001117983 */ /* 0x000f220000300800 */
[----:B------:R-:W-:Y:S01]  /*1d7a0*/  BAR.SYNC.DEFER_BLOCKING 0x0 ;  /* 0x0000000000007b1d */ /* 0x000fe20000010000 */
[----:B------:R-:W-:Y:S01]  /*1d7b0*/  MOV R14, R93 ;  /* 0x0000005d000e7202 */ /* 0x000fe20000000f00 */
[----:B------:R-:W-:-:S05]  /*1d7c0*/  IMAD.MOV.U32 R15, RZ, RZ, R95 ;  /* 0x000000ffff0f7224 */ /* 0x000fca00078e005f */
[----:B--2---:R-:W-:Y:S01]  /*1d7d0*/  STSM.16.M88.4 [R0], R12 ;  /* 0x0000000c00007844 */ /* 0x004fe20000000200 */
[----:B------:R-:W-:Y:S06]  /*1d7e0*/  BAR.SYNC.DEFER_BLOCKING 0x0 ;  /* 0x0000000000007b1d */ /* 0x000fec0000010000 */
[----:B------:R-:W1:Y:S02]  /*1d7f0*/  LDS.128 R236, [R251] ;  /* 0x00000000fbec7984 */ /* 0x000e640000000c00 */
[----:B------:R-:W-:Y:S01]  /*1d800*/  BAR.SYNC.DEFER_BLOCKING 0x0 ;  /* 0x0000000000007b1d */ /* 0x000fe20000010000 */
[----:B------:R-:W-:-:S02]  /*1d810*/  IMAD.MOV.U32 R18, RZ, RZ, R96 ;  /* 0x000000ffff127224 */ /* 0x000fc400078e0060 */
[----:B------:R-:W-:-:S03]  /*1d820*/  IMAD.MOV.U32 R19, RZ, RZ, R98 ;  /* 0x000000ffff137224 */ /* 0x000fc600078e0062 */
[----:B-1----:R-:W-:Y:S04]  /*1d830*/  STL [R1+0x9f0], R236 ;  /* 0x0009f0ec01007387 */ /* 0x002fe80000100800 */
[----:B------:R-:W-:Y:S04]  /*1d840*/  STL [R1+0x9ec], R237 ;  /* 0x0009eced01007387 */ /* 0x000fe80000100800 */
[----:B------:R-:W-:Y:S04]  /*1d850*/  STL [R1+0x9e8], R238 ;  /* 0x0009e8ee01007387 */ /* 0x000fe80000100800 */
[----:B------:R-:W-:Y:S04]  /*1d860*/  STL [R1+0x9e4], R239 ;  /* 0x0009e4ef01007387 */ /* 0x000fe80000100800 */
[----:B---3--:R-:W-:Y:S01]  /*1d870*/  STSM.16.M88.4 [R0], R20 ;  /* 0x0000001400007844 */ /* 0x008fe20000000200 */
[----:B------:R-:W-:Y:S06]  /*1d880*/  BAR.SYNC.DEFER_BLOCKING 0x0 ;  /* 0x0000000000007b1d */ /* 0x000fec0000010000 */
[----:B------:R-:W1:Y:S02]  /*1d890*/  LDS.128 R12, [R251] ;  /* 0x00000000fb0c7984 */ /* 0x000e640000000c00 */
[----:B------:R-:W-:Y:S06]  /*1d8a0*/  BAR.SYNC.DEFER_BLOCKING 0x0 ;  /* 0x0000000000007b1d */ /* 0x000fec0000010000 */
[----:B----4-:R2:W-:Y:S02]  /*1d8b0*/  STSM.16.M88.4 [R0], R16 ;  /* 0x0000001000007844 */ /* 0x0105e40000000200 */
[----:B------:R-:W-:Y:S06]  /*1d8c0*/  BAR.SYNC.DEFER_BLOCKING 0x0 ;  /* 0x0000000000007b1d */ /* 0x000fec0000010000 */
[----:B--2---:R-:W2:Y:S04]  /*1d8d0*/  LDL.LU R16, [R1+0x524] ;  /* 0x0005240001107983 */ /* 0x004ea80000300800 */
[----:B------:R-:W2:Y:S04]  /*1d8e0*/  LDL.LU R17, [R1+0x52c] ;  /* 0x00052c0001117983 */ /* 0x000ea80000300800 */
[----:B------:R-:W2:Y:S04]  /*1d8f0*/  LDL.LU R18, [R1+0x324] ;  /* 0x0003240001127983 */ /* 0x000ea80000300800 */
[----:B------:R-:W2:Y:S04]  /*1d900*/  LDL.LU R19, [R1+0x32c] ;  /* 0x00032c0001137983 */ /* 0x000ea80000300800 */
[----:B------:R-:W3:Y:S04]  /*1d910*/  LDL.LU R36, [R1+0x124] ;  /* 0x0001240001247983 */ /* 0x000ee80000300800 */
[----:B------:R-:W3:Y:S04]  /*1d920*/  LDL.LU R37, [R1+0x12c] ;  /* 0x00012c0001257983 */ /* 0x000ee80000300800 */
[----:B------:R-:W4:Y:S04]  /*1d930*/  LDL.LU R40, [R1+0x530] ;  /* 0x0005300001287983 */ /* 0x000f280000300800 */
[----:B------:R-:W4:Y:S04]  /*1d940*/  LDL.LU R41, [R1+0x538] ;  /* 0x0005380001297983 */ /* 0x000f280000300800 */
[----:B------:R-:W4:Y:S04]  /*1d950*/  LDL.LU R42, [R1+0x330] ;  /* 0x00033000012a7983 */ /* 0x000f280000300800 */
[----:B------:R-:W4:Y:S04]  /*1d960*/  LDL.LU R43, [R1+0x338] ;  /* 0x00033800012b7983 */ /* 0x000f280000300800 */
[----:B------:R-:W4:Y:S04]  /*1d970*/  LDL.LU R32, [R1+0x130] ;  /* 0x0001300001207983 */ /* 0x000f280000300800 */
[----:B------:R-:W4:Y:S04]  /*1d980*/  LDL.LU R33, [R1+0x138] ;  /* 0x0001380001217983 */ /* 0x000f280000300800 */
[----:B------:R-:W1:Y:S01]  /*1d990*/  LDS.128 R28, [R251] ;  /* 0x00000000fb1c7984 */ /* 0x000e620000000c00 */
[----:B------:R-:W-:Y:S01]  /*1d9a0*/  BAR.SYNC.DEFER_BLOCKING 0x0 ;  /* 0x0000000000007b1d */ /* 0x000fe20000010000 */
[----:B------:R-:W-:-:S02]  /*1d9b0*/  IMAD.MOV.U32 R38, RZ, RZ, R97 ;  /* 0x000000ffff267224 */ /* 0x000fc400078e0061 */
[----:B------:R-:W-:Y:S01]  /*1d9c0*/  IMAD.MOV.U32 R39, RZ, RZ, R99 ;  /* 0x000000ffff277224 */ /* 0x000fe200078e0063 */
[----:B------:R-:W-:Y:S01]  /*1d9d0*/  MOV R34, R100 ;  /* 0x0000006400227202 */ /* 0x000fe20000000f00 */
[----:B------:R-:W-:Y:S01]  /*1d9e0*/  IMAD.MOV.U32 R35, RZ, RZ, R102 ;  /* 0x000000ffff237224 */ /* 0x000fe200078e0066 */
[----:B--2---:R-:W-:Y:S02]  /*1d9f0*/  STSM.16.M88.4 [R0], R16 ;  /* 0x0000001000007844 */ /* 0x004fe40000000200 */
[----:B------:R-:W-:Y:S06]  /*1da00*/  BAR.SYNC.DEFER_BLOCKING 0x0 ;  /* 0x0000000000007b1d */ /* 0x000fec0000010000 */
[----:B------:R-:W2:Y:S02]  /*1da10*/  LDS.128 R24, [R251] ;  /* 0x00000000fb187984 */ /* 0x000ea40000000c00 */
[----:B------:R-:W-:Y:S06]  /*1da20*/  BAR.SYNC.DEFER_BLOCKING 0x0 ;  /* 0x0000000000007b1d */ /* 0x000fec0000010000 */
[----:B---3--:R-:W-:Y:S02]  /*1da30*/  STSM.16.M88.4 [R0], R36 ;  /* 0x0000002400007844 */ /* 0x008fe40000000200 */
[----:B------:R-:W-:Y:S06]  /*1da40*/  BAR.SYNC.DEFER_BLOCKING 0x0 ;  /* 0x0000000000007b1d */ /* 0x000fec0000010000 */
[----:B------:R-:W3:Y:S02]  /*1da50*/  LDS.128 R20, [R251] ;  /* 0x00000000fb147984 */ /* 0x000ee40000000c00 */
[----:B------:R-:W-:Y:S06]  /*1da60*/  BAR.SYNC.DEFER_BLOCKING 0x0 ;  /* 0x0000000000007b1d */ /* 0x000fec0000010000 */
[----:B----4-:R-:W-:Y:S02]  /*1da70*/  STSM.16.M88.4 [R0], R40 ;  /* 0x0000002800007844 */ /* 0x010fe40000000200 */
[----:B------:R-:W-:Y:S06]  /*1da80*/  BAR.SYNC.DEFER_BLOCKING 0x0 ;  /* 0x0000000000007b1d */ /* 0x000fec0000010000 */
[----:B------:R-:W4:Y:S02]  /*1da90*/  LDS.128 R16, [R251] ;  /* 0x00000000fb107984 */ /* 0x000f240000000c00 */
[----:B------:R-:W-:Y:S06]  /*1daa0*/  BAR.SYNC.DEFER_BLOCKING 0x0 ;  /* 0x0000000000007b1d */ /* 0x000fec0000010000 */
[----:B------:R1:W-:Y:S02]  /*1dab0*/  STSM.16.M88.4 [R0], R32 ;  /* 0x0000002000007844 */ /* 0x0003e40000000200 */
[----:B------:R-:W-:Y:S06]  /*1dac0*/  BAR.SYNC.DEFER_BLOCKING 0x0 ;  /* 0x0000000000007b1d */ /* 0x000fec0000010000 */
[----:B-1----:R-:W2:Y:S04]  /*1dad0*/  LDL.LU R32, [R1+0x534] ;  /* 0x0005340001207983 */ /* 0x002ea80000300800 */
        /* <DEDUP_REMOVED lines=14> */
[----:B------:R-:W-:Y:S02]  /*1dbc0*/  IMAD.MOV.U32 R39, RZ, RZ, R103 ;  /* 0x000000ffff277224 */ /* 0x000fe400078e0067 */
[----:B------:R-:W-:Y:S02]  /*1dbd0*/  IMAD.MOV.U32 R50, RZ, RZ, R104 ;  /* 0x000000ffff327224 */ /* 0x000fe400078e0068 */
[----:B------:R-:W-:Y:S01]  /*1dbe0*/  IMAD.MOV.U32 R51, RZ, RZ, R106 ;  /* 0x000000ffff337224 */ /* 0x000fe200078e006a */
[----:B--2---:R-:W-:Y:S01]  /*1dbf0*/  STSM.16.M88.4 [R0], R32 ;  /* 0x0000002000007844 */ /* 0x004fe20000000200 */
        /* <DEDUP_REMOVED lines=27> */
[----:B------:R-:W-:Y:S01]  /*1ddb0*/  MOV R70, R105 ;  /* 0x0000006900467202 */ /* 0x000fe20000000f00 */
[----:B------:R-:W-:-:S02]  /*1ddc0*/  IMAD.MOV.U32 R71, RZ, RZ, R107 ;  /* 0x000000ffff477224 */ /* 0x000fc400078e006b */
        /* <DEDUP_REMOVED lines=70> */
[----:B---3--:R3:W-:Y:S02]  /*1e230*/  STSM.16.M88.4 [R0], R100 ;  /* 0x0000006400007844 */ /* 0x0087e40000000200 */
[----:B------:R-:W-:Y:S06]  /*1e240*/  BAR.SYNC.DEFER_BLOCKING 0x0 ;  /* 0x0000000000007b1d */ /* 0x000fec0000010000 */
[----:B------:R-:W2:Y:S02]  /*1e250*/  LDS.128 R84, [R251] ;  /* 0x00000000fb547984 */ /* 0x000ea40000000c00 */
[----:B------:R-:W-:Y:S06]  /*1e260*/  BAR.SYNC.DEFER_BLOCKING 0x0 ;  /* 0x0000000000007b1d */ /* 0x000fec0000010000 */
[----:B----4-:R-:W-:Y:S02]  /*1e270*/  STSM.16.M88.4 [R0], R104 ;  /* 0x0000006800007844 */ /* 0x010fe40000000200 */
[----:B------:R-:W-:Y:S06]  /*1e280*/  BAR.SYNC.DEFER_BLOCKING 0x0 ;  /* 0x0000000000007b1d */ /* 0x000fec0000010000 */
[----:B------:R-:W4:Y:S02]  /*1e290*/  LDS.128 R80, [R251] ;  /* 0x00000000fb507984 */ /* 0x000f240000000c00 */
[----:B------:R-:W-:Y:S06]  /*1e2a0*/  BAR.SYNC.DEFER_BLOCKING 0x0 ;  /* 0x0000000000007b1d */ /* 0x000fec0000010000 */
[----:B------:R1:W-:Y:S01]  /*1e2b0*/  STSM.16.M88.4 [R0], R96 ;  /* 0x0000006000007844 */ /* 0x0003e20000000200 */
[----:B---3--:R-:W-:Y:S01]  /*1e2c0*/  MOV R102, R117 ;  /* 0x0000007500667202 */ /* 0x008fe20000000f00 */
[----:B------:R-:W-:Y:S01]  /*1e2d0*/  IMAD.MOV.U32 R103, RZ, RZ, R119 ;  /* 0x000000ffff677224 */ /* 0x000fe200078e0077 */
[----:B------:R-:W-:Y:S06]  /*1e2e0*/  BAR.SYNC.DEFER_BLOCKING 0x0 ;  /* 0x0000000000007b1d */ /* 0x000fec0000010000 */
[----:B-1----:R-:W3:Y:S04]  /*1e2f0*/  LDL.LU R96, [R1+0x574] ;  /* 0x0005740001607983 */ /* 0x002ee80000300800 */
[----:B------:R-:W3:Y:S04]  /*1e300*/  LDL.LU R97, [R1+0x57c] ;  /* 0x00057c0001617983 */ /* 0x000ee80000300800 */
[----:B------:R-:W3:Y:S04]  /*1e310*/  LDL.LU R98, [R1+0x374] ;  /* 0x0003740001627983 */ /* 0x000ee80000300800 */
[----:B------:R-:W3:Y:S04]  /*1e320*/  LDL.LU R99, [R1+0x37c] ;  /* 0x00037c0001637983 */ /* 0x000ee80000300800 */
[----:B------:R-:W2:Y:S04]  /*1e330*/  LDL.LU R100, [R1+0x174] ;  /* 0x0001740001647983 */ /* 0x000ea80000300800 */
[----:B------:R-:W2:Y:S04]  /*1e340*/  LDL.LU R101, [R1+0x17c] ;  /* 0x00017c0001657983 */ /* 0x000ea80000300800 */
        /* <DEDUP_REMOVED lines=9> */
[----:B------:R-:W-:-:S03]  /*1e3e0*/  IMAD.MOV.U32 R115, RZ, RZ, R122 ;  /* 0x000000ffff737224 */ /* 0x000fc600078e007a */
[----:B---3--:R-:W-:Y:S02]  /*1e3f0*/  STSM.16.M88.4 [R0], R96 ;  /* 0x0000006000007844 */ /* 0x008fe40000000200 */
[----:B------:R-:W-:Y:S06]  /*1e400*/  BAR.SYNC.DEFER_BLOCKING 0x0 ;  /* 0x0000000000007b1d */ /* 0x000fec0000010000 */
[----:B------:R-:W3:Y:S02]  /*1e410*/  LDS.128 R104, [R251] ;  /* 0x00000000fb687984 */ /* 0x000ee40000000c00 */
[----:B------:R-:W-:Y:S06]  /*1e420*/  BAR.SYNC.DEFER_BLOCKING 0x0 ;  /* 0x0000000000007b1d */ /* 0x000fec0000010000 */
[----:B--2---:R-:W-:Y:S02]  /*1e430*/  STSM.16.M88.4 [R0], R100 ;  /* 0x0000006400007844 */ /* 0x004fe40000000200 */
[----:B------:R-:W-:Y:S06]  /*1e440*/  BAR.SYNC.DEFER_BLOCKING 0x0 ;  /* 0x0000000000007b1d */ /* 0x000fec0000010000 */
[----:B------:R-:W2:Y:S02]  /*1e450*/  LDS.128 R100, [R251] ;  /* 0x00000000fb647984 */ /* 0x000ea40000000c00 */
[----:B------:R-:W-:Y:S06]  /*1e460*/  BAR.SYNC.DEFER_BLOCKING 0x0 ;  /* 0x0000000000007b1d */ /* 0x000fec0000010000 */
[----:B----4-:R-:W-:Y:S02]  /*1e470*/  STSM.16.M88.4 [R0], R116 ;  /* 0x0000007400007844 */ /* 0x010fe40000000200 */
[----:B------:R-:W-:Y:S06]  /*1e480*/  BAR.SYNC.DEFER_BLOCKING 0x0 ;  /* 0x0000000000007b1d */ /* 0x000fec0000010000 */
[----:B------:R-:W4:Y:S02]  /*1e490*/  LDS.128 R96, [R251] ;  /* 0x00000000fb607984 */ /* 0x000f240000000c00 */
[----:B------:R-:W-:Y:S06]  /*1e4a0*/  BAR.SYNC.DEFER_BLOCKING 0x0 ;  /* 0x0000000000007b1d */ /* 0x000fec0000010000 */
[----:B------:R1:W-:Y:S02]  /*1e4b0*/  STSM.16.M88.4 [R0], R112 ;  /* 0x0000007000007844 */ /* 0x0003e40000000200 */
        /* <DEDUP_REMOVED lines=14> */
[----:B------:R-:W-:Y:S06]  /*1e5a0*/  BAR.SYNC.DEFER_BLOCKING 0x0 ;  /* 0x0000000000007b1d */ /* 0x000fec0000010000 */
        /* <DEDUP_REMOVED lines=20> */
[----:B------:R-:W1:Y:S01]  /*1e6f0*/  LDS.128 R164, [R251] ;  /* 0x00000000fba47984 */ /* 0x000e620000000c00 */
[----:B------:R-:W-:Y:S06]  /*1e700*/  BAR.SYNC.DEFER_BLOCKING 0x0 ;  /* 0x0000000000007b1d */ /* 0x000fec0000010000 */
[----:B------:R-:W4:Y:S04]  /*1e710*/  LDL.LU R124, [R1+0x5a0] ;  /* 0x0005a000017c7983 */ /* 0x000f280000300800 */
[----:B------:R-:W4:Y:S04]  /*1e720*/  LDL.LU R125, [R1+0x5a8] ;  /* 0x0005a800017d7983 */ /* 0x000f280000300800 */
[----:B------:R-:W4:Y:S04]  /*1e730*/  LDL.LU R126, [R1+0x3a0] ;  /* 0x0003a000017e7983 */ /* 0x000f280000300800 */
[----:B------:R-:W4:Y:S04]  /*1e740*/  LDL.LU R127, [R1+0x3a8] ;  /* 0x0003a800017f7983 */ /* 0x000f280000300800 */
[----:B---3--:R-:W-:Y:S01]  /*1e750*/  STSM.16.M88.4 [R0], R156 ;  /* 0x0000009c00007844 */ /* 0x008fe20000000200 */
[----:B------:R-:W-:Y:S06]  /*1e760*/  BAR.SYNC.DEFER_BLOCKING 0x0 ;  /* 0x0000000000007b1d */ /* 0x000fec0000010000 */
[----:B------:R-:W3:Y:S02]  /*1e770*/  LDS.128 R160, [R251] ;  /* 0x00000000fba07984 */ /* 0x000ee40000000c00 */
[----:B------:R-:W-:Y:S06]  /*1e780*/  BAR.SYNC.DEFER_BLOCKING 0x0 ;  /* 0x0000000000007b1d */ /* 0x000fec0000010000 */
[----:B--2---:R2:W-:Y:S02]  /*1e790*/  STSM.16.M88.4 [R0], R168 ;  /* 0x000000a800007844 */ /* 0x0045e40000000200 */
[----:B------:R-:W-:Y:S06]  /*1e7a0*/  BAR.SYNC.DEFER_BLOCKING 0x0 ;  /* 0x0000000000007b1d */ /* 0x000fec0000010000 */
[----:B--2---:R-:W2:Y:S04]  /*1e7b0*/  LDL.LU R168, [R1+0x1a0] ;  /* 0x0001a00001a87983 */ /* 0x004ea80000300800 */
[----:B------:R-:W2:Y:S04]  /*1e7c0*/  LDL.LU R169, [R1+0x1a8] ;  /* 0x0001a80001a97983 */ /* 0x000ea80000300800 */
[----:B------:R-:W3:Y:S01]  /*1e7d0*/  LDS.128 R156, [R251] ;  /* 0x00000000fb9c7984 */ /* 0x000ee20000000c00 */
[----:B------:R-:W-:Y:S06]  /*1e7e0*/  BAR.SYNC.DEFER_BLOCKING 0x0 ;  /* 0x0000000000007b1d */ /* 0x000fec0000010000 */
[----:B----4-:R-:W-:Y:S02]  /*1e7f0*/  STSM.16.M88.4 [R0], R124 ;  /* 0x0000007c00007844 */ /* 0x010fe40000000200 */
[----:B------:R-:W-:Y:S01]  /*1e800*/  BAR.SYNC.DEFER_BLOCKING 0x0 ;  /* 0x0000000000007b1d */ /* 0x000fe20000010000 */
[----:B------:R-:W-:-:S02]  /*1e810*/  IMAD.MOV.U32 R170, RZ, RZ, R128 ;  /* 0x000000ffffaa7224 */ /* 0x000fc400078e0080 */
[----:B------:R-:W-:-:S03]  /*1e820*/  IMAD.MOV.U32 R171, RZ, RZ, R130 ;  /* 0x000000ffffab7224 */ /* 0x000fc600078e0082 */
[----:B------:R-:W4:Y:S02]  /*1e830*/  LDS.128 R124, [R251] ;  /* 0x00000000fb7c7984 */ /* 0x000f240000000c00 */
[----:B------:R-:W-:Y:S06]  /*1e840*/  BAR.SYNC.DEFER_BLOCKING 0x0 ;  /* 0x0000000000007b1d */ /* 0x000fec0000010000 */
[----:B--2---:R2:W-:Y:S02]  /*1e850*/  STSM.16.M88.4 [R0], R168 ;  /* 0x000000a800007844 */ /* 0x0045e40000000200 */
[----:B------:R-:W-:Y:S06]  /*1e860*/  BAR.SYNC.DEFER_BLOCKING 0x0 ;  /* 0x0000000000007b1d */ /* 0x000fec0000010000 */
[----:B--2---:R-:W2:Y:S04]  /*1e870*/  LDL.LU R168, [R1+0x5a4] ;  /* 0x0005a40001a87983 */ /* 0x004ea80000300800 */
[----:B------:R-:W2:Y:S04]  /*1e880*/  LDL.LU R169, [R1+0x5ac] ;  /* 0x0005ac0001a97983 */ /* 0x000ea80000300800 */
[----:B------:R-:W2:Y:S04]  /*1e890*/  LDL.LU R170, [R1+0x3a4] ;  /* 0x0003a40001aa7983 */ /* 0x000ea80000300800 */
[----:B------:R-:W2:Y:S04]  /*1e8a0*/  LDL.LU R171, [R1+0x3ac] ;  /* 0x0003ac0001ab7983 */ /* 0x000ea80000300800 */
[----:B------:R-:W3:Y:S04]  /*1e8b0*/  LDL.LU R180, [R1+0x1a4] ;  /* 0x0001a40001b47983 */ /* 0x000ee80000300800 */
[----:B------:R-:W3:Y:S04]  /*1e8c0*/  LDL.LU R181, [R1+0x1ac] ;  /* 0x0001ac0001b57983 */ /* 0x000ee80000300800 */
[----:B------:R-:W4:Y:S01]  /*1e8d0*/  LDS.128 R176, [R251] ;  /* 0x00000000fbb07984 */ /* 0x000f220000000c00 */
[----:B------:R-:W-:Y:S06]  /*1e8e0*/  BAR.SYNC.DEFER_BLOCKING 0x0 ;  /* 0x0000000000007b1d */ /* 0x000fec0000010000 */
[----:B------:R-:W4:Y:S04]  /*1e8f0*/  LDL.LU R128, [R1+0x5b0] ;  /* 0x0005b00001807983 */ /* 0x000f280000300800 */
[----:B------:R-:W4:Y:S04]  /*1e900*/  LDL.LU R129, [R1+0x5b8] ;  /* 0x0005b80001817983 */ /* 0x000f280000300800 */
[----:B------:R-:W4:Y:S04]  /*1e910*/  LDL.LU R130, [R1+0x3b0] ;  /* 0x0003b00001827983 */ /* 0x000f280000300800 */
[----:B------:R-:W4:Y:S04]  /*1e920*/  LDL.LU R131, [R1+0x3b8] ;  /* 0x0003b80001837983 */ /* 0x000f280000300800 */
[----:B--2---:R-:W-:Y:S01]  /*1e930*/  STSM.16.M88.4 [R0], R168 ;  /* 0x000000a800007844 */ /* 0x004fe20000000200 */
[----:B------:R-:W-:Y:S06]  /*1e940*/  BAR.SYNC.DEFER_BLOCKING 0x0 ;  /* 0x0000000000007b1d */ /* 0x000fec0000010000 */
[----:B------:R-:W2:Y:S02]  /*1e950*/  LDS.128 R172, [R251] ;  /* 0x00000000fbac7984 */ /* 0x000ea40000000c00 */
[----:B------:R-:W-:Y:S06]  /*1e960*/  BAR.SYNC.DEFER_BLOCKING 0x0 ;  /* 0x0000000000007b1d */ /* 0x000fec0000010000 */
[----:B---3--:R3:W-:Y:S02]  /*1e970*/  STSM.16.M88.4 [R0], R180 ;  /* 0x000000b400007844 */ /* 0x0087e40000000200 */
[----:B------:R-:W-:Y:S06]  /*1e980*/  BAR.SYNC.DEFER_BLOCKING 0x0 ;  /* 0x0000000000007b1d */ /* 0x000fec0000010000 */
[----:B---3--:R-:W3:Y:S04]  /*1e990*/  LDL.LU R180, [R1+0x1b0] ;  /* 0x0001b00001b47983 */ /* 0x008ee80000300800 */
[----:B------:R-:W3:Y:S04]  /*1e9a0*/  LDL.LU R181, [R1+0x1b8] ;  /* 0x0001b80001b57983 */ /* 0x000ee80000300800 */
[----:B------:R-:W2:Y:S01]  /*1e9b0*/  LDS.128 R168, [R251] ;  /* 0x00000000fba87984 */ /* 0x000ea20000000c00 */
[----:B------:R-:W-:Y:S06]  /*1e9c0*/  BAR.SYNC.DEFER_BLOCKING 0x0 ;  /* 0x0000000000007b1d */ /* 0x000fec0000010000 */
[----:B----4-:R-:W-:Y:S02]  /*1e9d0*/  STSM.16.M88.4 [R0], R128 ;  /* 0x0000008000007844 */ /* 0x010fe40000000200 */
[----:B------:R-:W-:Y:S01]  /*1e9e0*/  BAR.SYNC.DEFER_BLOCKING 0x0 ;  /* 0x0000000000007b1d */ /* 0x000fe20000010000 */
[----:B------:R-:W-:-:S02]  /*1e9f0*/  IMAD.MOV.U32 R182, RZ, RZ, R132 ;  /* 0x000000ffffb67224 */ /* 0x000fc400078e0084 */
[----:B------:R-:W-:-:S03]  /*1ea00*/  IMAD.MOV.U32 R183, RZ, RZ, R134 ;  /* 0x000000ffffb77224 */ /* 0x000fc600078e0086 */
[----:B------:R-:W4:Y:S02]  /*1ea10*/  LDS.128 R128, [R251] ;  /* 0x00000000fb807984 */ /* 0x000f240000000c00 */
[----:B------:R-:W-:Y:S06]  /*1ea20*/  BAR.SYNC.DEFER_BLOCKING 0x0 ;  /* 0x0000000000007b1d */ /* 0x000fec0000010000 */
[----:B---3--:R3:W-:Y:S02]  /*1ea30*/  STSM.16.M88.4 [R0], R180 ;  /* 0x000000b400007844 */ /* 0x0087e40000000200 */
[----:B------:R-:W-:Y:S06]  /*1ea40*/  BAR.SYNC.DEFER_BLOCKING 0x0 ;  /* 0x0000000000007b1d */ /* 0x000fec0000010000 */
[----:B---3--:R-:W3:Y:S04]  /*1ea50*/  LDL.LU R180, [R1+0x5b4] ;  /* 0x0005b40001b47983 */ /* 0x008ee80000300800 */
[----:B------:R-:W3:Y:S04]  /*1ea60*/  LDL.LU R181, [R1+0x5bc] ;  /* 0x0005bc0001b57983 */ /* 0x000ee80000300800 */
[----:B------:R-:W3:Y:S04]  /*1ea70*/  LDL.LU R182, [R1+0x3b4] ;  /* 0x0003b40001b67983 */ /* 0x000ee80000300800 */
[----:B------:R-:W3:Y:S04]  /*1ea80*/  LDL.LU R183, [R1+0x3bc] ;  /* 0x0003bc0001b77983 */ /* 0x000ee80000300800 */
[----:B------:R-:W2:Y:S04]  /*1ea90*/  LDL.LU R192, [R1+0x1b4] ;  /* 0x0001b40001c07983 */ /* 0x000ea80000300800 */
[----:B------:R-:W2:Y:S04]  /*1eaa0*/  LDL.LU R193, [R1+0x1bc] ;  /* 0x0001bc0001c17983 */ /* 0x000ea80000300800 */
[----:B------:R-:W4:Y:S01]  /*1eab0*/  LDS.128 R188, [R251] ;  /* 0x00000000fbbc7984 */ /* 0x000f220000000c00 */
        /* <DEDUP_REMOVED lines=17> */
[----:B------:R-:W-:Y:S01]  /*1ebd0*/  MOV R194, R136 ;  /* 0x0000008800c27202 */ /* 0x000fe20000000f00 */
[----:B------:R-:W-:-:S04]  /*1ebe0*/  IMAD.MOV.U32 R195, RZ, RZ, R138 ;  /* 0x000000ffffc37224 */ /* 0x000fc800078e008a */
        /* <DEDUP_REMOVED lines=54> */
[----:B------:R-:W3:Y:S04]  /*1ef50*/  LDL.LU R220, [R1+0x5e4] ;  /* 0x0005e40001dc7983 */ /* 0x000ee80000300800 */
[----:B------:R-:W3:Y:S04]  /*1ef60*/  LDL.LU R221, [R1+0x5ec] ;  /* 0x0005ec0001dd7983 */ /* 0x000ee80000300800 */
[----:B------:R-:W3:Y:S04]  /*1ef70*/  LDL.LU R222, [R1+0x3e4] ;  /* 0x0003e40001de7983 */ /* 0x000ee80000300800 */
[----:B------:R-:W3:Y:S04]  /*1ef80*/  LDL.LU R223, [R1+0x3ec] ;  /* 0x0003ec0001df7983 */ /* 0x000ee80000300800 */
[----:B------:R-:W3:Y:S04]  /*1ef90*/  LDL.LU R224, [R1+0x1e4] ;  /* 0x0001e40001e07983 */ /* 0x000ee80000300800 */
[----:B------:R-:W3:Y:S01]  /*1efa0*/  LDL.LU R225, [R1+0x1ec] ;  /* 0x0001ec0001e17983 */ /* 0x000ee20000300800 */
[----:B------:R-:W-:-:S02]  /*1efb0*/  IMAD.MOV.U32 R218, RZ, RZ, R144 ;  /* 0x000000ffffda7224 */ /* 0x000fc400078e0090 */
[----:B------:R-:W-:Y:S01]  /*1efc0*/  IMAD.MOV.U32 R219, RZ, RZ, R146 ;  /* 0x000000ffffdb7224 */ /* 0x000fe200078e0092 */
[----:B------:R-:W3:Y:S04]  /*1efd0*/  LDL.LU R144, [R1+0x5f0] ;  /* 0x0005f00001907983 */ /* 0x000ee80000300800 */
[----:B------:R-:W3:Y:S04]  /*1efe0*/  LDL.LU R145, [R1+0x5f8] ;  /* 0x0005f80001917983 */ /* 0x000ee80000300800 */
[----:B------:R-:W3:Y:S04]  /*1eff0*/  LDL.LU R146, [R1+0x3f0] ;  /* 0x0003f00001927983 */ /* 0x000ee80000300800 */
[----:B------:R-:W3:Y:S04]  /*1f000*/  LDL.LU R147, [R1+0x3f8] ;  /* 0x0003f80001937983 */ /* 0x000ee80000300800 */
[----:B------:R-:W3:Y:S04]  /*1f010*/  LDL.LU R228, [R1+0x1f0] ;  /* 0x0001f00001e47983 */ /* 0x000ee80000300800 */
[----:B------:R-:W3:Y:S04]  /*1f020*/  LDL.LU R229, [R1+0x1f8] ;  /* 0x0001f80001e57983 */ /* 0x000ee80000300800 */
[----:B------:R-:W1:Y:S01]  /*1f030*/  LDS.128 R204, [R251] ;  /* 0x00000000fbcc7984 */ /* 0x000e620000000c00 */
[----:B------:R-:W-:Y:S06]  /*1f040*/  BAR.SYNC.DEFER_BLOCKING 0x0 ;  /* 0x0000000000007b1d */ /* 0x000fec0000010000 */
[----:B----4-:R-:W-:Y:S02]  /*1f050*/  STSM.16.M88.4 [R0], R140 ;  /* 0x0000008c00007844 */ /* 0x010fe40000000200 */
[----:B------:R-:W-:Y:S06]  /*1f060*/  BAR.SYNC.DEFER_BLOCKING 0x0 ;  /* 0x0000000000007b1d */ /* 0x000fec0000010000 */
[----:B------:R-:W4:Y:S02]  /*1f070*/  LDS.128 R140, [R251] ;  /* 0x00000000fb8c7984 */ /* 0x000f240000000c00 */
[----:B------:R-:W-:Y:S06]  /*1f080*/  BAR.SYNC.DEFER_BLOCKING 0x0 ;  /* 0x0000000000007b1d */ /* 0x000fec0000010000 */
        /* <DEDUP_REMOVED lines=8> */
[----:B------:R-:W-:Y:S02]  /*1f110*/  STSM.16.M88.4 [R0], R224 ;  /* 0x000000e000007844 */ /* 0x000fe40000000200 */
[----:B------:R-:W-:Y:S06]  /*1f120*/  BAR.SYNC.DEFER_BLOCKING 0x0 ;  /* 0x0000000000007b1d */ /* 0x000fec0000010000 */
[----:B------:R-:W3:Y:S02]  /*1f130*/  LDS.128 R224, [R251] ;  /* 0x00000000fbe07984 */ /* 0x000ee40000000c00 */
[----:B------:R-:W-:Y:S06]  /*1f140*/  BAR.SYNC.DEFER_BLOCKING 0x0 ;  /* 0x0000000000007b1d */ /* 0x000fec0000010000 */
[----:B------:R-:W-:Y:S02]  /*1f150*/  STSM.16.M88.4 [R0], R144 ;  /* 0x0000009000007844 */ /* 0x000fe40000000200 */
[----:B------:R-:W-:Y:S06]  /*1f160*/  BAR.SYNC.DEFER_BLOCKING 0x0 ;  /* 0x0000000000007b1d */ /* 0x000fec0000010000 */
[----:B------:R-:W3:Y:S02]  /*1f170*/  LDS.128 R144, [R251] ;  /* 0x00000000fb907984 */ /* 0x000ee40000000c00 */
[----:B------:R-:W-:Y:S06]  /*1f180*/  BAR.SYNC.DEFER_BLOCKING 0x0 ;  /* 0x0000000000007b1d */ /* 0x000fec0000010000 */
[----:B------:R1:W-:Y:S02]  /*1f190*/  STSM.16.M88.4 [R0], R228 ;  /* 0x000000e400007844 */ /* 0x0003e40000000200 */
[----:B------:R-:W-:Y:S06]  /*1f1a0*/  BAR.SYNC.DEFER_BLOCKING 0x0 ;  /* 0x0000000000007b1d */ /* 0x000fec0000010000 */
[----:B-1----:R-:W4:Y:S04]  /*1f1b0*/  LDL.LU R228, [R1+0x5f4] ;  /* 0x0005f40001e47983 */ /* 0x002f280000300800 */
[----:B------:R-:W4:Y:S04]  /*1f1c0*/  LDL.LU R229, [R1+0x5fc] ;  /* 0x0005fc0001e57983 */ /* 0x000f280000300800 */
[----:B------:R-:W4:Y:S04]  /*1f1d0*/  LDL.LU R230, [R1+0x3f4] ;  /* 0x0003f40001e67983 */ /* 0x000f280000300800 */
[----:B------:R-:W4:Y:S04]  /*1f1e0*/  LDL.LU R231, [R1+0x3fc] ;  /* 0x0003fc0001e77983 */ /* 0x000f280000300800 */
[----:B------:R-:W1:Y:S01]  /*1f1f0*/  LDS.128 R232, [R251] ;  /* 0x00000000fbe87984 */ /* 0x000e620000000c00 */
[----:B------:R-:W-:Y:S06]  /*1f200*/  BAR.SYNC.DEFER_BLOCKING 0x0 ;  /* 0x0000000000007b1d */ /* 0x000fec0000010000 */
[----:B----4-:R4:W-:Y:S04]  /*1f210*/  STSM.16.M88.4 [R0], R228 ;  /* 0x000000e400007844 */ /* 0x0109e80000000200 */
[----:B----4-:R-:W4:Y:S04]  /*1f220*/  LDL.LU R228, [R1+0x1f4] ;  /* 0x0001f40001e47983 */ /* 0x010f280000300800 */
[----:B------:R-:W4:Y:S01]  /*1f230*/  LDL.LU R229, [R1+0x1fc] ;  /* 0x0001fc0001e57983 */ /* 0x000f220000300800 */
[----:B------:R-:W-:-:S02]  /*1f240*/  IMAD.MOV.U32 R230, RZ, RZ, R149 ;  /* 0x000000ffffe67224 */ /* 0x000fc400078e0095 */
[----:B------:R-:W-:Y:S01]  /*1f250*/  IMAD.MOV.U32 R231, RZ, RZ, R151 ;  /* 0x000000ffffe77224 */ /* 0x000fe200078e0097 */
[----:B------:R-:W-:Y:S06]  /*1f260*/  BAR.SYNC.DEFER_BLOCKING 0x0 ;  /* 0x0000000000007b1d */ /* 0x000fec0000010000 */
[----:B------:R-:W2:Y:S04]  /*1f270*/  LDL.LU R239, [R1+0x200] ;  /* 0x0002000001ef7983 */ /* 0x000ea80000300800 */
[----:B------:R-:W3:Y:S04]  /*1f280*/  LDL.LU R238, [R1+0x604] ;  /* 0x0006040001ee7983 */ /* 0x000ee80000300800 */
[----:B------:R-:W3:Y:S04]  /*1f290*/  LDL.LU R237, [R1+0x4] ;  /* 0x0000040001ed7983 */ /* 0x000ee80000300800 */
[----:B------:R-:W3:Y:S04]  /*1f2a0*/  LDL.LU R236, [R1+0x404] ;  /* 0x0004040001ec7983 */ /* 0x000ee80000300800 */
[----:B------:R-:W1:Y:S01]  /*1f2b0*/  LDS.128 R148, [R251] ;  /* 0x00000000fb947984 */ /* 0x000e620000000c00 */
[----:B------:R-:W-:Y:S06]  /*1f2c0*/  BAR.SYNC.DEFER_BLOCKING 0x0 ;  /* 0x0000000000007b1d */ /* 0x000fec0000010000 */
[----:B------:R-:W3:Y:S04]  /*1f2d0*/  LDL.LU R243, [R1+0x204] ;  /* 0x0002040001f37983 */ /* 0x000ee80000300800 */
        /* <DEDUP_REMOVED lines=8> */
[----:B----4-:R4:W-:Y:S04]  /*1f360*/  STSM.16.M88.4 [R0], R228 ;  /* 0x000000e400007844 */ /* 0x0109e80000000200 */
[----:B----4-:R-:W4:Y:S01]  /*1f370*/  LDL.LU R0, [R1+0x600] ;  /* 0x0006000001007983 */ /* 0x010f220000300800 */
[----:B------:R-:W-:Y:S01]  /*1f380*/  VIADD R2, R7, 0x3 ;  /* 0x0000000307027836 */ /* 0x000fe20000000000 */
[----:B------:R-:W-:Y:S01]  /*1f390*/  BAR.SYNC.DEFER_BLOCKING 0x0 ;  /* 0x0000000000007b1d */ /* 0x000fe20000010000 */
[----:B------:R-:W-:Y:S01]  /*1f3a0*/  ISETP.GE.AND P5, PT, R3, UR5, PT ;  /* 0x0000000503007c0c */ /* 0x000fe2000bfa6270 */
[----:B------:R-:W-:-:S02]  /*1f3b0*/  IMAD R3, R10, R5, RZ ;  /* 0x000000050a037224 */ /* 0x000fc400078e02ff */
[----:B------:R-:W-:Y:S02]  /*1f3c0*/  ISETP.GE.AND P3, PT, R2, UR4, PT ;  /* 0x0000000402007c0c */ /* 0x000fe4000bf66270 */
[----:B------:R-:W-:Y:S01]  /*1f3d0*/  ULDC.64 UR4, c[0x0][0x220] ;  /* 0x0000880000047ab9 */ /* 0x000fe20000000a00 */
[----:B------:R-:W-:Y:S01]  /*1f3e0*/  IMAD R5, R5, 0x80, R3 ;  /* 0x0000008005057824 */ /* 0x000fe200078e0203 */
[----:B------:R-:W-:Y:S02]  /*1f3f0*/  LEA R2, P6, R3, UR4, 0x2 ;  /* 0x0000000403027c11 */ /* 0x000fe4000f8c10ff */
[----:B------:R-:W-:Y:S02]  /*1f400*/  ISETP.LT.AND P4, PT, R7, UR27, !P4 ;  /* 0x0000001b07007c0c */ /* 0x000fe4000e781270 */
[----:B------:R-:W-:Y:S02]  /*1f410*/  LEA.HI.X.SX32 R3, R3, UR5, 0x2, P6 ;  /* 0x0000000503037c11 */ /* 0x000fe4000b0f16ff */
[----:B------:R-:W-:Y:S01]  /*1f420*/  LEA R4, P6, R5, UR4, 0x2 ;  /* 0x0000000405047c11 */ /* 0x000fe2000f8c10ff */
[----:B------:R-:W-:Y:S01]  /*1f430*/  ULDC UR4, c[0x0][0x22c] ;  /* 0x00008b0000047ab9 */ /* 0x000fe20000000800 */
[----:B------:R-:W-:Y:S01]  /*1f440*/  ISETP.LT.AND P2, PT, R11, UR22, !P2 ;  /* 0x000000160b007c0c */ /* 0x000fe2000d741270 */
[----:B------:R-:W-:Y:S01]  /*1f450*/  IMAD.WIDE R248, R6, 0x4, R2 ;  /* 0x0000000406f87825 */ /* 0x000fe200078e0202 */
[----:B------:R-:W-:-:S03]  /*1f460*/  LEA.HI.X.SX32 R5, R5, UR5, 0x2, P6 ;  /* 0x0000000505057c11 */ /* 0x000fc6000b0f16ff */
[C---:B------:R-:W-:Y:S01]  /*1f470*/  IMAD.WIDE R8, R6.reuse, 0x4, R4 ;  /* 0x0000000406087825 */ /* 0x040fe200078e0204 */
[----:B------:R-:W-:-:S05]  /*1f480*/  IADD3 R6, R6, UR28, RZ ;  /* 0x0000001c06067c10 */ /* 0x000fca000fffe0ff */
[C---:B------:R-:W-:Y:S01]  /*1f490*/  IMAD.WIDE R228, R6.reuse, 0x4, R4 ;  /* 0x0000000406e47825 */ /* 0x040fe200078e0204 */
[----:B----4-:R4:W-:Y:S04]  /*1f4a0*/  @P4 STG.E desc[UR16][R248.64], R0 ;  /* 0x00000000f8004986 */ /* 0x0109e8000c101910 */
[----:B------:R1:W-:Y:S01]  /*1f4b0*/  @P2 STG.E desc[UR16][R8.64], R250 ;  /* 0x000000fa08002986 */ /* 0x0003e2000c101910 */
[----:B----4-:R-:W-:Y:S02]  /*1f4c0*/  VIADD R0, R7, 0x5 ;  /* 0x0000000507007836 */ /* 0x010fe40000000000 */
[----:B-1----:R-:W-:-:S03]  /*1f4d0*/  IMAD.WIDE R8, R6, 0x4, R2 ;  /* 0x0000000406087825 */ /* 0x002fc600078e0202 */
[----:B------:R-:W-:Y:S01]  /*1f4e0*/  ISETP.GE.AND P2, PT, R0, UR4, PT ;  /* 0x0000000400007c0c */ /* 0x000fe2000bf46270 */
[----:B------:R-:W-:Y:S01]  /*1f4f0*/  ULDC UR4, c[0x0][0x22c] ;  /* 0x00008b0000047ab9 */ /* 0x000fe20000000800 */
[----:B------:R-:W-:Y:S02]  /*1f500*/  VIADD R0, R6, UR28 ;  /* 0x0000001c06007c36 */ /* 0x000fe40008000000 */
[----:B------:R-:W4:Y:S01]  /*1f510*/  LDL.LU R6, [R1+0x400] ;  /* 0x0004000001067983 */ /* 0x000f220000300800 */
[C---:B------:R-:W-:Y:S02]  /*1f520*/  ISETP.LT.AND P4, PT, R10.reuse, UR24, !P0 ;  /* 0x000000180a007c0c */ /* 0x040fe4000c781270 */
[C---:B------:R-:W-:Y:S02]  /*1f530*/  ISETP.LT.AND P0, PT, R11.reuse, UR18, !P0 ;  /* 0x000000120b007c0c */ /* 0x040fe4000c701270 */
[----:B------:R-:W-:Y:S01]  /*1f540*/  ISETP.LT.AND P6, PT, R10, UR20, !P1 ;  /* 0x000000140a007c0c */ /* 0x000fe2000cfc1270 */
[----:B------:R-:W-:Y:S01]  /*1f550*/  IMAD.WIDE R230, R0, 0x4, R2 ;  /* 0x0000000400e67825 */ /* 0x000fe200078e0202 */
[----:B------:R-:W-:Y:S01]  /*1f560*/  ISETP.LT.AND P1, PT, R11, UR12, !P1 ;  /* 0x0000000c0b007c0c */ /* 0x000fe2000cf21270 */
[----:B------:R-:W-:Y:S01]  /*1f570*/  ULDC UR12, c[0x0][0x228] ;  /* 0x00008a00000c7ab9 */ /* 0x000fe20000000800 */
[----:B------:R-:W-:Y:S01]  /*1f580*/  ULDC UR18, c[0x0][0x228] ;  /* 0x00008a0000127ab9 */ /* 0x000fe20000000800 */
[----:B------:R-:W-:-:S02]  /*1f590*/  VIADD R250, R7, 0x6 ;  /* 0x0000000607fa7836 */ /* 0x000fc40000000000 */
[----:B------:R-:W-:Y:S02]  /*1f5a0*/  IMAD.WIDE R248, R0, 0x4, R4 ;  /* 0x0000000400f87825 */ /* 0x000fe400078e0204 */
[----:B----4-:R1:W-:Y:S01]  /*1f5b0*/  @P4 STG.E desc[UR16][R8.64], R6 ;  /* 0x0000000608004986 */ /* 0x0103e2000c101910 */
[----:B------:R-:W-:Y:S01]  /*1f5c0*/  ISETP.GE.AND P4, PT, R250, UR4, PT ;  /* 0x00000004fa007c0c */ /* 0x000fe2000bf86270 */
[----:B------:R-:W-:Y:S02]  /*1f5d0*/  ULDC.64 UR4, c[0x0][0x228] ;  /* 0x00008a0000047ab9 */ /* 0x000fe40000000a00 */
[----:B--2---:R2:W-:Y:S04]  /*1f5e0*/  @P0 STG.E desc[UR16][R228.64], R239 ;  /* 0x000000efe4000986 */ /* 0x0045e8000c101910 */
[----:B---3--:R3:W-:Y:S01]  /*1f5f0*/  @P6 STG.E desc[UR16][R230.64], R238 ;  /* 0x000000eee6006986 */ /* 0x0087e2000c101910 */
[----:B------:R-:W-:Y:S01]  /*1f600*/  ISETP.LT.AND P6, PT, R10, UR4, !P5 ;  /* 0x000000040a007c0c */ /* 0x000fe2000efc1270 */
[----:B------:R-:W-:-:S02]  /*1f610*/  ULDC UR4, c[0x0][0x22c] ;  /* 0x00008b0000047ab9 */ /* 0x000fc40000000800 */
[----:B------:R4:W-:Y:S01]  /*1f620*/  @P1 STG.E desc[UR16][R248.64], R237 ;  /* 0x000000edf8001986 */ /* 0x0009e2000c101910 */
[----:B------:R-:W-:Y:S01]  /*1f630*/  ISETP.LT.AND P1, PT, R10, UR14, !P3 ;  /* 0x0000000e0a007c0c */ /* 0x000fe2000df21270 */
[----:B-1----:R-:W-:Y:S01]  /*1f640*/  VIADD R8, R7, 0x7 ;  /* 0x0000000707087836 */ /* 0x002fe20000000000 */
[C---:B------:R-:W-:Y:S01]  /*1f650*/  ISETP.LT.AND P3, PT, R11.reuse, UR10, !P3 ;  /* 0x0000000a0b007c0c */ /* 0x040fe2000df61270 */
[----:B------:R-:W-:Y:S01]  /*1f660*/  VIADD R6, R0, UR28 ;  /* 0x0000001c00067c36 */ /* 0x000fe20008000000 */
[----:B------:R-:W-:Y:S01]  /*1f670*/  ISETP.LT.AND P5, PT, R11, UR8, !P5 ;  /* 0x000000080b007c0c */ /* 0x000fe2000efa1270 */
[----:B------:R-:W-:Y:S01]  /*1f680*/  ULDC UR8, c[0x0][0x228] ;  /* 0x00008a0000087ab9 */ /* 0x000fe20000000800 */
[----:B------:R-:W-:Y:S01]  /*1f690*/  ISETP.GE.AND P0, PT, R8, UR6, PT ;  /* 0x0000000608007c0c */ /* 0x000fe2000bf06270 */
[C---:B------:R-:W-:Y:S01]  /*1f6a0*/  VIADD R0, R6.reuse, UR28 ;  /* 0x0000001c06007c36 */ /* 0x040fe20008000000 */
[----:B------:R-:W-:Y:S01]  /*1f6b0*/  ULDC.64 UR6, c[0x0][0x228] ;  /* 0x00008a0000067ab9 */ /* 0x000fe20000000a00 */
[C---:B------:R-:W-:Y:S01]  /*1f6c0*/  IMAD.WIDE R8, R6.reuse, 0x4, R2 ;  /* 0x0000000406087825 */ /* 0x040fe200078e0202 */
[----:B------:R-:W-:Y:S01]  /*1f6d0*/  IADD3 R250, R7, 0x8, RZ ;  /* 0x0000000807fa7810 */ /* 0x000fe20007ffe0ff */
[----:B------:R-:W-:Y:S01]  /*1f6e0*/  ULDC UR10, c[0x0][0x228] ;  /* 0x00008a00000a7ab9 */ /* 0x000fe20000000800 */
[----:B------:R-:W-:Y:S01]  /*1f6f0*/  ULDC UR14, c[0x0][0x228] ;  /* 0x00008a00000e7ab9 */ /* 0x000fe20000000800 */
[----:B--2---:R-:W-:Y:S01]  /*1f700*/  IMAD.WIDE R228, R6, 0x4, R4 ;  /* 0x0000000406e47825 */ /* 0x004fe200078e0204 */
[----:B------:R1:W-:Y:S03]  /*1f710*/  @P1 STG.E desc[UR16][R8.64], R236 ;  /* 0x000000ec08001986 */ /* 0x0003e6000c101910 */
[C---:B---3--:R-:W-:Y:S01]  /*1f720*/  IMAD.WIDE R230, R0.reuse, 0x4, R2 ;  /* 0x0000000400e67825 */ /* 0x048fe200078e0202 */
[----:B------:R2:W-:Y:S03]  /*1f730*/  @P3 STG.E desc[UR16][R228.64], R243 ;  /* 0x000000f3e4003986 */ /* 0x0005e6000c101910 */
[----:B----4-:R-:W-:Y:S01]  /*1f740*/  IMAD.WIDE R248, R0, 0x4, R4 ;  /* 0x0000000400f87825 */ /* 0x010fe200078e0204 */
[----:B------:R3:W-:Y:S01]  /*1f750*/  @P6 STG.E desc[UR16][R230.64], R242 ;  /* 0x000000f2e6006986 */ /* 0x0007e2000c101910 */
[----:B------:R-:W-:Y:S01]  /*1f760*/  ISETP.LT.AND P6, PT, R10, UR26, !P4 ;  /* 0x0000001a0a007c0c */ /* 0x000fe2000e7c1270 */
[----:B------:R-:W-:-:S02]  /*1f770*/  ULDC.64 UR26, c[0x0][0x228] ;  /* 0x00008a00001a7ab9 */ /* 0x000fc40000000a00 */
        /* <DEDUP_REMOVED lines=8> */
[----:B------:R-:W-:Y:S01]  /*1f800*/  ULDC UR4, c[0x0][0x22c] ;  /* 0x00008b0000047ab9 */ /* 0x000fe20000000800 */
[----:B------:R-:W-:Y:S01]  /*1f810*/  VIADD R0, R6, UR28 ;  /* 0x0000001c06007c36 */ /* 0x000fe20008000000 */
[----:B------:R-:W-:Y:S01]  /*1f820*/  ISETP.GE.AND P3, PT, R8, UR4, PT ;  /* 0x0000000408007c0c */ /* 0x000fe2000bf66270 */
[----:B------:R-:W-:Y:S01]  /*1f830*/  IMAD.WIDE R8, R6, 0x4, R2 ;  /* 0x0000000406087825 */ /* 0x000fe200078e0202 */
[----:B------:R-:W-:Y:S01]  /*1f840*/  ULDC UR4, c[0x0][0x22c] ;  /* 0x00008b0000047ab9 */ /* 0x000fe20000000800 */
[----:B------:R-:W-:-:S02]  /*1f850*/  ULDC UR8, c[0x0][0x228] ;  /* 0x00008a0000087ab9 */ /* 0x000fc40000000800 */
[----:B--2---:R-:W-:Y:S01]  /*1f860*/  IMAD.WIDE R228, R6, 0x4, R4 ;  /* 0x0000000406e47825 */ /* 0x004fe200078e0204 */
[----:B------:R1:W-:Y:S03]  /*1f870*/  @P5 STG.E desc[UR16][R8.64], R240 ;  /* 0x000000f008005986 */ /* 0x0003e6000c101910 */
[C---:B---3--:R-:W-:Y:S01]  /*1f880*/  IMAD.WIDE R230, R0.reuse, 0x4, R2 ;  /* 0x0000000400e67825 */ /* 0x048fe200078e0202 */
[----:B------:R2:W-:Y:S03]  /*1f890*/  @P2 STG.E desc[UR16][R228.64], R247 ;  /* 0x000000f7e4002986 */ /* 0x0005e6000c101910 */
[----:B----4-:R-:W-:Y:S01]  /*1f8a0*/  IMAD.WIDE R248, R0, 0x4, R4 ;  /* 0x0000000400f87825 */ /* 0x010fe200078e0204 */
[----:B------:R-:W-:Y:S03]  /*1f8b0*/  @P6 STG.E desc[UR16][R230.64], R246 ;  /* 0x000000f6e6006986 */ /* 0x000fe6000c101910 */
[C---:B------:R-:W-:Y:S01]  /*1f8c0*/  VIADD R250, R7.reuse, 0xa ;  /* 0x0000000a07fa7836 */ /* 0x040fe20000000000 */
[----:B------:R-:W-:Y:S01]  /*1f8d0*/  @P4 STG.E desc[UR16][R248.64], R245 ;  /* 0x000000f5f8004986 */ /* 0x000fe2000c101910 */
[----:B------:R-:W-:Y:S01]  /*1f8e0*/  ISETP.LT.AND P4, PT, R10, UR6, !P0 ;  /* 0x000000060a007c0c */ /* 0x000fe2000c781270 */
[----:B-1----:R-:W-:Y:S01]  /*1f8f0*/  VIADD R8, R7, 0xb ;  /* 0x0000000b07087836 */ /* 0x002fe20000000000 */
[----:B------:R-:W-:Y:S01]  /*1f900*/  IADD3 R6, R0, UR28, RZ ;  /* 0x0000001c00067c10 */ /* 0x000fe2000fffe0ff */
[----:B------:R-:W-:Y:S01]  /*1f910*/  ULDC UR6, c[0x0][0x228] ;  /* 0x00008a0000067ab9 */ /* 0x000fe20000000800 */
[----:B------:R-:W-:Y:S01]  /*1f920*/  ISETP.GE.AND P5, PT, R250, UR4, PT ;  /* 0x00000004fa007c0c */ /* 0x000fe2000bfa6270 */
[----:B------:R-:W-:-:S02]  /*1f930*/  ULDC UR4, c[0x0][0x22c] ;  /* 0x00008b0000047ab9 */ /* 0x000fc40000000800 */
[----:B------:R-:W-:Y:S01]  /*1f940*/  ISETP.GE.AND P2, PT, R8, UR4, PT ;  /* 0x0000000408007c0c */ /* 0x000fe2000bf46270 */
[----:B------:R-:W-:Y:S01]  /*1f950*/  IMAD.WIDE R8, R6, 0x4, R2 ;  /* 0x0000000406087825 */ /* 0x000fe200078e0202 */
[C---:B------:R-:W-:Y:S01]  /*1f960*/  ISETP.LT.AND P0, PT, R11.reuse, UR8, !P0 ;  /* 0x000000080b007c0c */ /* 0x040fe2000c701270 */
[----:B------:R-:W-:Y:S01]  /*1f970*/  ULDC UR4, c[0x0][0x22c] ;  /* 0x00008b0000047ab9 */ /* 0x000fe20000000800 */
[----:B------:R-:W-:Y:S01]  /*1f980*/  ISETP.LT.AND P6, PT, R10, UR10, !P1 ;  /* 0x0000000a0a007c0c */ /* 0x000fe2000cfc1270 */
[C---:B------:R-:W-:Y:S01]  /*1f990*/  VIADD R0, R6.reuse, UR28 ;  /* 0x0000001c06007c36 */ /* 0x040fe20008000000 */
[----:B------:R1:W-:Y:S01]  /*1f9a0*/  @P4 STG.E desc[UR16][R8.64], R244 ;  /* 0x000000f408004986 */ /* 0x0003e2000c101910 */
[----:B--2---:R-:W-:Y:S01]  /*1f9b0*/  IMAD.WIDE R228, R6, 0x4, R4 ;  /* 0x0000000406e47825 */ /* 0x004fe200078e0204 */
[----:B------:R-:W-:Y:S01]  /*1f9c0*/  ULDC UR8, c[0x0][0x228] ;  /* 0x00008a0000087ab9 */ /* 0x000fe20000000800 */
[----:B------:R-:W-:Y:S01]  /*1f9d0*/  ULDC UR10, c[0x0][0x228] ;  /* 0x00008a00000a7ab9 */ /* 0x000fe20000000800 */
[----:B------:R-:W2:Y:S04]  /*1f9e0*/  LDL.LU R6, [R1+0x10] ;  /* 0x0000100001067983 */ /* 0x000ea80000300800 */
[----:B-1----:R-:W3:Y:S01]  /*1f9f0*/  LDL.LU R9, [R1+0x610] ;  /* 0x0006100001097983 */ /* 0x002ee20000300800 */
[----:B------:R-:W-:Y:S01]  /*1fa00*/  ISETP.LT.AND P1, PT, R11, UR12, !P1 ;  /* 0x0000000c0b007c0c */ /* 0x000fe2000cf21270 */
[C---:B------:R-:W-:Y:S01]  /*1fa10*/  IMAD.WIDE R230, R0.reuse, 0x4, R2 ;  /* 0x0000000400e67825 */ /* 0x040fe200078e0202 */
[----:B------:R-:W-:Y:S01]  /*1fa20*/  ULDC UR12, c[0x0][0x228] ;  /* 0x00008a00000c7ab9 */ /* 0x000fe20000000800 */
[----:B------:R-:W4:Y:S02]  /*1fa30*/  LDL.LU R239, [R1+0x210] ;  /* 0x0002100001ef7983 */ /* 0x000f240000300800 */
[----:B------:R-:W-:-:S02]  /*1fa40*/  IMAD.WIDE R248, R0, 0x4, R4 ;  /* 0x0000000400f87825 */ /* 0x000fc400078e0204 */
[----:B------:R-:W4:Y:S02]  /*1fa50*/  LDL.LU R238, [R1+0x614] ;  /* 0x0006140001ee7983 */ /* 0x000f240000300800 */
[C---:B------:R-:W-:Y:S02]  /*1fa60*/  VIADD R250, R7.reuse, 0xc ;  /* 0x0000000c07fa7836 */ /* 0x040fe40000000000 */
[----:B------:R-:W4:Y:S01]  /*1fa70*/  LDL.LU R237, [R1+0x14] ;  /* 0x0000140001ed7983 */ /* 0x000f220000300800 */
[----:B------:R-:W-:-:S03]  /*1fa80*/  VIADD R8, R7, 0xd ;  /* 0x0000000d07087836 */ /* 0x000fc60000000000 */
[----:B------:R-:W4:Y:S04]  /*1fa90*/  LDL.LU R236, [R1+0x414] ;  /* 0x0004140001ec7983 */ /* 0x000f280000300800 */
[----:B------:R1:W-:Y:S04]  /*1faa0*/  @P0 STG.E desc[UR16][R228.64], R252 ;  /* 0x000000fce4000986 */ /* 0x0003e8000c101910 */
[----:B------:R-:W4:Y:S01]  /*1fab0*/  LDL.LU R243, [R1+0x214] ;  /* 0x0002140001f37983 */ /* 0x000f220000300800 */
[----:B------:R-:W-:Y:S01]  /*1fac0*/  ISETP.GE.AND P4, PT, R250, UR4, PT ;  /* 0x00000004fa007c0c */ /* 0x000fe2000bf86270 */
[----:B------:R-:W-:-:S02]  /*1fad0*/  ULDC UR4, c[0x0][0x22c] ;  /* 0x00008b0000047ab9 */ /* 0x000fc40000000800 */
[----:B------:R-:W4:Y:S04]  /*1fae0*/  LDL.LU R242, [R1+0x618] ;  /* 0x0006180001f27983 */ /* 0x000f280000300800 */
[----:B------:R-:W4:Y:S04]  /*1faf0*/  LDL.LU R241, [R1+0x18] ;  /* 0x0000180001f17983 */ /* 0x000f280000300800 */
[----:B------:R-:W4:Y:S01]  /*1fb00*/  LDL.LU R240, [R1+0x418] ;  /* 0x0004180001f07983 */ /* 0x000f220000300800 */
[----:B------:R-:W-:Y:S01]  /*1fb10*/  ISETP.GE.AND P0, PT, R8, UR4, PT ;  /* 0x0000000408007c0c */ /* 0x000fe2000bf06270 */
[----:B------:R-:W-:-:S02]  /*1fb20*/  ULDC UR4, c[0x0][0x22c] ;  /* 0x00008b0000047ab9 */ /* 0x000fc40000000800 */
[----:B------:R-:W4:Y:S04]  /*1fb30*/  LDL.LU R247, [R1+0x218] ;  /* 0x0002180001f77983 */ /* 0x000f280000300800 */
[----:B------:R-:W4:Y:S04]  /*1fb40*/  LDL.LU R246, [R1+0x61c] ;  /* 0x00061c0001f67983 */ /* 0x000f280000300800 */
[----:B------:R-:W4:Y:S04]  /*1fb50*/  LDL.LU R245, [R1+0x1c] ;  /* 0x00001c0001f57983 */ /* 0x000f280000300800 */
[----:B------:R-:W4:Y:S04]  /*1fb60*/  LDL.LU R244, [R1+0x41c] ;  /* 0x00041c0001f47983 */ /* 0x000f280000300800 */
[----:B-1----:R-:W4:Y:S04]  /*1fb70*/  LDL.LU R252, [R1+0x21c] ;  /* 0x00021c0001fc7983 */ /* 0x002f280000300800 */
[----:B---3--:R-:W-:Y:S04]  /*1fb80*/  @P6 STG.E desc[UR16][R230.64], R9 ;  /* 0x00000009e6006986 */ /* 0x008fe8000c101910 */
[----:B--2---:R1:W-:Y:S02]  /*1fb90*/  @P1 STG.E desc[UR16][R248.64], R6 ;  /* 0x00000006f8001986 */ /* 0x0043e4000c101910 */
[----:B-1----:R-:W-:-:S04]  /*1fba0*/  VIADD R6, R0, UR28 ;  /* 0x0000001c00067c36 */ /* 0x002fc80008000000 */
[C---:B------:R-:W-:Y:S02]  /*1fbb0*/  VIADD R0, R6.reuse, UR28 ;  /* 0x0000001c06007c36 */ /* 0x040fe40008000000 */
[----:B------:R-:W-:-:S04]  /*1fbc0*/  IMAD.WIDE R8, R6, 0x4, R2 ;  /* 0x0000000406087825 */ /* 0x000fc800078e0202 */
[----:B------:R-:W-:Y:S02]  /*1fbd0*/  IMAD.WIDE R228, R6, 0x4, R4 ;  /* 0x0000000406e47825 */ /* 0x000fe400078e0204 */
[----:B------:R-:W2:Y:S01]  /*1fbe0*/  LDL.LU R6, [R1+0x410] ;  /* 0x0004100001067983 */ /* 0x000ea20000300800 */
[C---:B------:R-:W-:Y:S02]  /*1fbf0*/  ISETP.LT.AND P1, PT, R10.reuse, UR6, !P3 ;  /* 0x000000060a007c0c */ /* 0x040fe4000df21270 */
[----:B------:R-:W-:Y:S01]  /*1fc00*/  ISETP.LT.AND P6, PT, R10, UR10, !P5 ;  /* 0x0000000a0a007c0c */ /* 0x000fe2000efc1270 */
[C---:B------:R-:W-:Y:S01]  /*1fc10*/  IMAD.WIDE R230, R0.reuse, 0x4, R2 ;  /* 0x0000000400e67825 */ /* 0x040fe200078e0202 */
[C---:B------:R-:W-:Y:S01]  /*1fc20*/  ISETP.LT.AND P3, PT, R11.reuse, UR8, !P3 ;  /* 0x000000080b007c0c */ /* 0x040fe2000df61270 */
[----:B------:R-:W-:Y:S01]  /*1fc30*/  ULDC UR6, c[0x0][0x228] ;  /* 0x00008a0000067ab9 */ /* 0x000fe20000000800 */
[----:B------:R-:W-:Y:S01]  /*1fc40*/  ISETP.LT.AND P5, PT, R11, UR12, !P5 ;  /* 0x0000000c0b007c0c */ /* 0x000fe2000efa1270 */
[----:B------:R-:W-:Y:S01]  /*1fc50*/  IMAD.WIDE R248, R0, 0x4, R4 ;  /* 0x0000000400f87825 */ /* 0x000fe200078e0204 */
[----:B------:R-:W-:Y:S01]  /*1fc60*/  ULDC UR8, c[0x0][0x228] ;  /* 0x00008a0000087ab9 */ /* 0x000fe20000000800 */
[----:B------:R-:W-:Y:S01]  /*1fc70*/  IADD3 R250, R7, 0xe, RZ ;  /* 0x0000000e07fa7810 */ /* 0x000fe20007ffe0ff */
[----:B------:R-:W-:Y:S01]  /*1fc80*/  ULDC UR10, c[0x0][0x228] ;  /* 0x00008a00000a7ab9 */ /* 0x000fe20000000800 */
[----:B------:R-:W-:-:S02]  /*1fc90*/  ULDC UR12, c[0x0][0x228] ;  /* 0x00008a00000c7ab9 */ /* 0x000fc40000000800 */
[----:B--2---:R1:W-:Y:S04]  /*1fca0*/  @P1 STG.E desc[UR16][R8.64], R6 ;  /* 0x0000000608001986 */ /* 0x0043e8000c101910 */
[----:B----4-:R2:W-:Y:S04]  /*1fcb0*/  @P3 STG.E desc[UR16][R228.64], R239 ;  /* 0x000000efe4003986 */ /* 0x0105e8000c101910 */
[----:B------:R3:W-:Y:S01]  /*1fcc0*/  @P6 STG.E desc[UR16][R230.64], R238 ;  /* 0x000000eee6006986 */ /* 0x0007e2000c101910 */
        /* <DEDUP_REMOVED lines=13> */
[C---:B------:R-:W-:Y:S01]  /*1fda0*/  IMAD.WIDE R8, R6.reuse, 0x4, R2 ;  /* 0x0000000406087825 */ /* 0x040fe200078e0202 */
[----:B------:R-:W-:Y:S01]  /*1fdb0*/  ULDC UR8, c[0x0][0x228] ;  /* 0x00008a0000087ab9 */ /* 0x000fe20000000800 */
[----:B------:R-:W-:Y:S01]  /*1fdc0*/  ULDC UR12, c[0x0][0x228] ;  /* 0x00008a00000c7ab9 */ /* 0x000fe20000000800 */
[----:B------:R-:W-:Y:S01]  /*1fdd0*/  ULDC UR4, c[0x0][0x22c] ;  /* 0x00008b0000047ab9 */ /* 0x000fe20000000800 */
[----:B--2---:R-:W-:Y:S01]  /*1fde0*/  IMAD.WIDE R228, R6, 0x4, R4 ;  /* 0x0000000406e47825 */ /* 0x004fe200078e0204 */
[----:B------:R1:W-:Y:S03]  /*1fdf0*/  @P5 STG.E desc[UR16][R8.64], R236 ;  /* 0x000000ec08005986 */ /* 0x0003e6000c101910 */
[C---:B---3--:R-:W-:Y:S01]  /*1fe00*/  IMAD.WIDE R230, R0.reuse, 0x4, R2 ;  /* 0x0000000400e67825 */ /* 0x048fe200078e0202 */
[----:B------:R2:W-:Y:S03]  /*1fe10*/  @P2 STG.E desc[UR16][R228.64], R243 ;  /* 0x000000f3e4002986 */ /* 0x0005e6000c101910 */
[C---:B----4-:R-:W-:Y:S01]  /*1fe20*/  IMAD.WIDE R248, R0.reuse, 0x4, R4 ;  /* 0x0000000400f87825 */ /* 0x050fe200078e0204 */
[----:B------:R3:W-:Y:S01]  /*1fe30*/  @P6 STG.E desc[UR16][R230.64], R242 ;  /* 0x000000f2e6006986 */ /* 0x0007e2000c101910 */
[----:B------:R-:W-:-:S02]  /*1fe40*/  IADD3 R6, R0, UR28, RZ ;  /* 0x0000001c00067c10 */ /* 0x000fc4000fffe0ff */
[C---:B------:R-:W-:Y:S01]  /*1fe50*/  VIADD R250, R7.reuse, 0x10 ;  /* 0x0000001007fa7836 */ /* 0x040fe20000000000 */
[----:B------:R4:W-:Y:S01]  /*1fe60*/  @P4 STG.E desc[UR16][R248.64], R241 ;  /* 0x000000f1f8004986 */ /* 0x0009e2000c101910 */
[C---:B------:R-:W-:Y:S01]  /*1fe70*/  ISETP.LT.AND P4, PT, R10.reuse, UR6, !P0 ;  /* 0x000000060a007c0c */ /* 0x040fe2000c781270 */
[----:B-1----:R-:W-:Y:S01]  /*1fe80*/  VIADD R8, R7, 0x11 ;  /* 0x0000001107087836 */ /* 0x002fe20000000000 */
[C---:B------:R-:W-:Y:S02]  /*1fe90*/  ISETP.LT.AND P0, PT, R11.reuse, UR8, !P0 ;  /* 0x000000080b007c0c */ /* 0x040fe4000c701270 */
[----:B------:R-:W-:Y:S01]  /*1fea0*/  ISETP.LT.AND P6, PT, R10, UR10, !P1 ;  /* 0x0000000a0a007c0c */ /* 0x000fe2000cfc1270 */
[C---:B------:R-:W-:Y:S01]  /*1feb0*/  VIADD R0, R6.reuse, UR28 ;  /* 0x0000001c06007c36 */ /* 0x040fe20008000000 */
[----:B------:R-:W-:Y:S01]  /*1fec0*/  ISETP.LT.AND P1, PT, R11, UR12, !P1 ;  /* 0x0000000c0b007c0c */ /* 0x000fe2000cf21270 */
[----:B--2---:R-:W-:Y:S01]  /*1fed0*/  IMAD.WIDE R228, R6, 0x4, R4 ;  /* 0x0000000406e47825 */ /* 0x004fe200078e0204 */
[----:B------:R-:W-:Y:S01]  /*1fee0*/  ISETP.GE.AND P5, PT, R250, UR4, PT ;  /* 0x00000004fa007c0c */ /* 0x000fe2000bfa6270 */
[----:B------:R-:W-:Y:S01]  /*1fef0*/  ULDC UR4, c[0x0][0x22c] ;  /* 0x00008b0000047ab9 */ /* 0x000fe20000000800 */
[----:B------:R-:W-:Y:S01]  /*1ff00*/  ULDC UR6, c[0x0][0x228] ;  /* 0x00008a0000067ab9 */ /* 0x000fe20000000800 */
[----:B------:R-:W-:Y:S01]  /*1ff10*/  ISETP.GE.AND P2, PT, R8, UR4, PT ;  /* 0x0000000408007c0c */ /* 0x000fe2000bf46270 */
[--C-:B------:R-:W-:Y:S01]  /*1ff20*/  IMAD.WIDE R8, R6, 0x4, R2.reuse ;  /* 0x0000000406087825 */ /* 0x100fe200078e0202 */
[----:B------:R-:W-:Y:S01]  /*1ff30*/  ULDC UR4, c[0x0][0x22c] ;  /* 0x00008b0000047ab9 */ /* 0x000fe20000000800 */
[----:B------:R-:W-:Y:S01]  /*1ff40*/  ULDC UR8, c[0x0][0x228] ;  /* 0x00008a0000087ab9 */ /* 0x000fe20000000800 */
[----:B------:R-:W-:Y:S01]  /*1ff50*/  ULDC UR10, c[0x0][0x228] ;  /* 0x00008a00000a7ab9 */ /* 0x000fe20000000800 */
[----:B---3--:R-:W-:Y:S01]  /*1ff60*/  IMAD.WIDE R230, R0, 0x4, R2 ;  /* 0x0000000400e67825 */ /* 0x008fe200078e0202 */
[----:B------:R1:W-:Y:S01]  /*1ff70*/  @P4 STG.E desc[UR16][R8.64], R240 ;  /* 0x000000f008004986 */ /* 0x0003e2000c101910 */
[----:B------:R-:W-:-:S02]  /*1ff80*/  ULDC UR12, c[0x0][0x228] ;  /* 0x00008a00000c7ab9 */ /* 0x000fc40000000800 */
[----:B----4-:R-:W-:Y:S01]  /*1ff90*/  IMAD.WIDE R248, R0, 0x4, R4 ;  /* 0x0000000400f87825 */ /* 0x010fe200078e0204 */
[----:B------:R2:W-:Y:S03]  /*1ffa0*/  @P0 STG.E desc[UR16][R228.64], R247 ;  /* 0x000000f7e4000986 */ /* 0x0005e6000c101910 */
[C---:B------:R-:W-:Y:S01]  /*1ffb0*/  VIADD R250, R7.reuse, 0x12 ;  /* 0x0000001207fa7836 */ /* 0x040fe20000000000 */
[----:B------:R3:W-:Y:S04]  /*1ffc0*/  @P6 STG.E desc[UR16][R230.64], R246 ;  /* 0x000000f6e6006986 */ /* 0x0007e8000c101910 */
[----:B------:R4:W-:Y:S01]  /*1ffd0*/  @P1 STG.E desc[UR16][R248.64], R245 ;  /* 0x000000f5f8001986 */ /* 0x0009e2000c101910 */
[----:B------:R-:W-:Y:S01]  /*1ffe0*/  ISETP.LT.AND P1, PT, R10, UR6, !P3 ;  /* 0x000000060a007c0c */ /* 0x000fe2000df21270 */
[----:B-1----:R-:W-:Y:S01]  /*1fff0*/  VIADD R8, R7, 0x13 ;  /* 0x0000001307087836 */ /* 0x002fe20000000000 */
[----:B------:R-:W-:Y:S01]  /*20000*/  ISETP.GE.AND P4, PT, R250, UR4, PT ;  /* 0x00000004fa007c0c */ /* 0x000fe2000bf86270 */
[----:B------:R-:W-:Y:S01]  /*20010*/  VIADD R6, R0, UR28 ;  /* 0x0000001c00067c36 */ /* 0x000fe20008000000 */
[----:B------:R-:W-:Y:S01]  /*20020*/  ULDC UR4, c[0x0][0x22c] ;  /* 0x00008b0000047ab9 */ /* 0x000fe20000000800 */
[----:B------:R-:W-:Y:S01]  /*20030*/  ISETP.LT.AND P6, PT, R10, UR10, !P5 ;  /* 0x0000000a0a007c0c */ /* 0x000fe2000efc1270 */
[----:B------:R-:W-:Y:S01]  /*20040*/  ULDC UR6, c[0x0][0x248] ;  /* 0x0000920000067ab9 */ /* 0x000fe20000000800 */
[----:B------:R-:W-:Y:S01]  /*20050*/  ISETP.GE.AND P0, PT, R8, UR4, PT ;  /* 0x0000000408007c0c */ /* 0x000fe2000bf06270 */
[----:B------:R-:W-:-:S04]  /*20060*/  IMAD.WIDE R8, R6, 0x4, R2 ;  /* 0x0000000406087825 */ /* 0x000fc800078e0202 */
[C---:B------:R-:W-:Y:S01]  /*20070*/  VIADD R0, R6.reuse, UR28 ;  /* 0x0000001c06007c36 */ /* 0x040fe20008000000 */
[----:B------:R1:W-:Y:S01]  /*20080*/  @P1 STG.E desc[UR16][R8.64], R244 ;  /* 0x000000f408001986 */ /* 0x0003e2000c101910 */
[----:B--2---:R-:W-:Y:S01]  /*20090*/  IMAD.WIDE R228, R6, 0x4, R4 ;  /* 0x0000000406e47825 */ /* 0x004fe200078e0204 */
[C---:B------:R-:W-:Y:S01]  /*200a0*/  ISETP.LT.AND P3, PT, R11.reuse, UR8, !P3 ;  /* 0x000000080b007c0c */ /* 0x040fe2000df61270 */
[----:B------:R-:W-:Y:S01]  /*200b0*/  ULDC UR4, c[0x0][0x22c] ;  /* 0x00008b0000047ab9 */ /* 0x000fe20000000800 */
[----:B------:R-:W2:Y:S01]  /*200c0*/  LDL.LU R6, [R1+0x20] ;  /* 0x0000200001067983 */ /* 0x000ea20000300800 */
[----:B------:R-:W-:Y:S01]  /*200d0*/  ISETP.LT.AND P5, PT, R11, UR12, !P5 ;  /* 0x0000000c0b007c0c */ /* 0x000fe2000efa1270 */
[C---:B---3--:R-:W-:Y:S01]  /*200e0*/  IMAD.WIDE R230, R0.reuse, 0x4, R2 ;  /* 0x0000000400e67825 */ /* 0x048fe200078e0202 */
[----:B------:R-:W-:Y:S01]  /*200f0*/  IADD3 R250, R7, 0x14, RZ ;  /* 0x0000001407fa7810 */ /* 0x000fe20007ffe0ff */
[----:B------:R-:W-:Y:S01]  /*20100*/  ULDC UR8, c[0x0][0x22c] ;  /* 0x00008b0000087ab9 */ /* 0x000fe20000000800 */
[----:B------:R-:W-:Y:S01]  /*20110*/  ULDC UR10, c[0x0][0x228] ;  /* 0x00008a00000a7ab9 */ /* 0x000fe20000000800 */
[----:B----4-:R-:W-:Y:S01]  /*20120*/  IMAD.WIDE R248, R0, 0x4, R4 ;  /* 0x0000000400f87825 */ /* 0x010fe200078e0204 */
[----:B-1----:R-:W3:Y:S01]  /*20130*/  LDL.LU R9, [R1+0x620] ;  /* 0x0006200001097983 */ /* 0x002ee20000300800 */
[----:B------:R-:W-:-:S03]  /*20140*/  ULDC UR12, c[0x0][0x228] ;  /* 0x00008a00000c7ab9 */ /* 0x000fc60000000800 */
[----:B------:R-:W4:Y:S01]  /*20150*/  LDL.LU R239, [R1+0x220] ;  /* 0x0002200001ef7983 */ /* 0x000f220000300800 */
[----:B------:R-:W-:Y:S01]  /*20160*/  ISETP.GE.AND P1, PT, R250, UR4, PT ;  /* 0x00000004fa007c0c */ /* 0x000fe2000bf26270 */
[----:B------:R-:W-:Y:S02]  /*20170*/  ULDC UR4, c[0x0][0x248] ;  /* 0x0000920000047ab9 */ /* 0x000fe40000000800 */
[----:B------:R-:W4:Y:S04]  /*20180*/  LDL.LU R238, [R1+0x624] ;  /* 0x0006240001ee7983 */ /* 0x000f280000300800 */
[----:B------:R-:W4:Y:S01]  /*20190*/  LDL.LU R237, [R1+0x24] ;  /* 0x0000240001ed7983 */ /* 0x000f220000300800 */
[----:B------:R-:W-:-:S03]  /*201a0*/  VIADD R8, R7, 0x15 ;  /* 0x0000001507087836 */ /* 0x000fc60000000000 */
[----:B------:R-:W4:Y:S04]  /*201b0*/  LDL.LU R236, [R1+0x424] ;  /* 0x0004240001ec7983 */ /* 0x000f280000300800 */
[----:B------:R1:W-:Y:S04]  /*201c0*/  @P3 STG.E desc[UR16][R228.64], R252 ;  /* 0x000000fce4003986 */ /* 0x0003e8000c101910 */
[----:B------:R-:W4:Y:S04]  /*201d0*/  LDL.LU R243, [R1+0x224] ;  /* 0x0002240001f37983 */ /* 0x000f280000300800 */
[----:B------:R-:W4:Y:S04]  /*201e0*/  LDL.LU R242, [R1+0x628] ;  /* 0x0006280001f27983 */ /* 0x000f280000300800 */
[----:B------:R-:W4:Y:S04]  /*201f0*/  LDL.LU R241, [R1+0x28] ;  /* 0x0000280001f17983 */ /* 0x000f280000300800 */
[----:B------:R-:W4:Y:S01]  /*20200*/  LDL.LU R240, [R1+0x428] ;  /* 0x0004280001f07983 */ /* 0x000f220000300800 */
[----:B------:R-:W-:Y:S01]  /*20210*/  ISETP.GE.AND P3, PT, R8, UR8, PT ;  /* 0x0000000808007c0c */ /* 0x000fe2000bf66270 */
[----:B------:R-:W-:Y:S01]  /*20220*/  VIADD R250, R7, 0x16 ;  /* 0x0000001607fa7836 */ /* 0x000fe20000000000 */
[----:B------:R-:W-:Y:S01]  /*20230*/  ULDC UR8, c[0x0][0x22c] ;  /* 0x00008b0000087ab9 */ /* 0x000fe20000000800 */
[----:B------:R-:W4:Y:S04]  /*20240*/  LDL.LU R247, [R1+0x228] ;  /* 0x0002280001f77983 */ /* 0x000f280000300800 */
[----:B------:R-:W4:Y:S04]  /*20250*/  LDL.LU R246, [R1+0x62c] ;  /* 0x00062c0001f67983 */ /* 0x000f280000300800 */
[----:B------:R-:W4:Y:S04]  /*20260*/  LDL.LU R245, [R1+0x2c] ;  /* 0x00002c0001f57983 */ /* 0x000f280000300800 */
[----:B------:R-:W4:Y:S04]  /*20270*/  LDL.LU R244, [R1+0x42c] ;  /* 0x00042c0001f47983 */ /* 0x000f280000300800 */
[----:B-1----:R-:W4:Y:S04]  /*20280*/  LDL.LU R252, [R1+0x22c] ;  /* 0x00022c0001fc7983 */ /* 0x002f280000300800 */
[----:B---3--:R-:W-:Y:S04]  /*20290*/  @P6 STG.E desc[UR16][R230.64], R9 ;  /* 0x00000009e6006986 */ /* 0x008fe8000c101910 */
[----:B--2---:R1:W-:Y:S02]  /*202a0*/  @P5 STG.E desc[UR16][R248.64], R6 ;  /* 0x00000006f8005986 */ /* 0x0043e4000c101910 */
[----:B-1----:R-:W-:Y:S01]  /*202b0*/  VIADD R6, R0, UR4 ;  /* 0x0000000400067c36 */ /* 0x002fe20008000000 */
[----:B------:R-:W-:Y:S01]  /*202c0*/  ISETP.LT.AND P5, PT, R10, UR10, !P2 ;  /* 0x0000000a0a007c0c */ /* 0x000fe2000d7a1270 */
[----:B------:R-:W-:-:S02]  /*202d0*/  ULDC UR4, c[0x0][0x22c] ;  /* 0x00008b0000047ab9 */ /* 0x000fc40000000800 */
[C---:B------:R-:W-:Y:S02]  /*202e0*/  VIADD R0, R6.reuse, UR6 ;  /* 0x0000000606007c36 */ /* 0x040fe40008000000 */
[----:B------:R-:W-:-:S04]  /*202f0*/  IMAD.WIDE R8, R6, 0x4, R2 ;  /* 0x0000000406087825 */ /* 0x000fc800078e0202 */
[----:B------:R-:W-:Y:S01]  /*20300*/  IMAD.WIDE R228, R6, 0x4, R4 ;  /* 0x0000000406e47825 */ /* 0x000fe200078e0204 */
[C---:B------:R-:W-:Y:S01]  /*20310*/  ISETP.LT.AND P2, PT, R11.reuse, UR12, !P2 ;  /* 0x0000000c0b007c0c */ /* 0x040fe2000d741270 */
[----:B------:R-:W2:Y:S01]  /*20320*/  LDL.LU R6, [R1+0x420] ;  /* 0x0004200001067983 */ /* 0x000ea20000300800 */
[----:B------:R-:W-:Y:S01]  /*20330*/  ISETP.LT.AND P6, PT, R10, UR14, !P4 ;  /* 0x0000000e0a007c0c */ /* 0x000fe2000e7c1270 */
[C---:B------:R-:W-:Y:S01]  /*20340*/  IMAD.WIDE R230, R0.reuse, 0x4, R2 ;  /* 0x0000000400e67825 */ /* 0x040fe200078e0202 */
[----:B------:R-:W-:Y:S01]  /*20350*/  ISETP.LT.AND P4, PT, R11, UR18, !P4 ;  /* 0x000000120b007c0c */ /* 0x000fe2000e781270 */
[----:B------:R-:W-:Y:S01]  /*20360*/  ULDC UR10, c[0x0][0x228] ;  /* 0x00008a00000a7ab9 */ /* 0x000fe20000000800 */
[----:B------:R-:W-:Y:S01]  /*20370*/  ULDC UR12, c[0x0][0x228] ;  /* 0x00008a00000c7ab9 */ /* 0x000fe20000000800 */
[----:B------:R-:W-:Y:S01]  /*20380*/  IMAD.WIDE R248, R0, 0x4, R4 ;  /* 0x0000000400f87825 */ /* 0x000fe200078e0204 */
[----:B------:R-:W-:Y:S01]  /*20390*/  ULDC UR14, c[0x0][0x228] ;  /* 0x00008a00000e7ab9 */ /* 0x000fe20000000800 */
[----:B------:R-:W-:Y:S01]  /*203a0*/  ULDC UR18, c[0x0][0x228] ;  /* 0x00008a0000127ab9 */ /* 0x000fe20000000800 */
[----:B------:R-:W-:Y:S01]  /*203b0*/  ULDC UR6, c[0x0][0x248] ;  /* 0x0000920000067ab9 */ /* 0x000fe20000000800 */
[----:B--2---:R1:W-:Y:S01]  /*203c0*/  @P5 STG.E desc[UR16][R8.64], R6 ;  /* 0x0000000608005986 */ /* 0x0043e2000c101910 */
[----:B------:R-:W-:Y:S01]  /*203d0*/  ISETP.GE.AND P5, PT, R250, UR4, PT ;  /* 0x00000004fa007c0c */ /* 0x000fe2000bfa6270 */
[----:B------:R-:W-:-:S02]  /*203e0*/  ULDC UR4, c[0x0][0x248] ;  /* 0x0000920000047ab9 */ /* 0x000fc40000000800 */
[----:B----4-:R2:W-:Y:S04]  /*203f0*/  @P2 STG.E desc[UR16][R228.64], R239 ;  /* 0x000000efe4002986 */ /* 0x0105e8000c101910 */
[----:B------:R3:W-:Y:S01]  /*20400*/  @P6 STG.E desc[UR16][R230.64], R238 ;  /* 0x000000eee6006986 */ /* 0x0007e2000c101910 */
[C---:B------:R-:W-:Y:S01]  /*20410*/  ISETP.LT.AND P6, PT, R10.reuse, UR14, !P1 ;  /* 0x0000000e0a007c0c */ /* 0x040fe2000cfc1270 */
[C---:B-1----:R-:W-:Y:S02]  /*20420*/  VIADD R8, R7.reuse, 0x17 ;  /* 0x0000001707087836 */ /* 0x042fe40000000000 */
[----:B------:R1:W-:Y:S01]  /*20430*/  @P4 STG.E desc[UR16][R248.64], R237 ;  /* 0x000000edf8004986 */ /* 0x0003e2000c101910 */
[----:B------:R-:W-:Y:S01]  /*20440*/  ISETP.LT.AND P4, PT, R10, UR10, !P0 ;  /* 0x0000000a0a007c0c */ /* 0x000fe2000c781270 */
[----:B------:R-:W-:Y:S01]  /*20450*/  VIADD R250, R7, 0x18 ;  /* 0x0000001807fa7836 */ /* 0x000fe20000000000 */
[C---:B------:R-:W-:Y:S01]  /*20460*/  ISETP.LT.AND P0, PT, R11.reuse, UR12, !P0 ;  /* 0x0000000c0b007c0c */ /* 0x040fe2000c701270 */
[----:B------:R-:W-:Y:S01]  /*20470*/  ULDC UR10, c[0x0][0x228] ;  /* 0x00008a00000a7ab9 */ /* 0x000fe20000000800 */
[----:B------:R-:W-:Y:S01]  /*20480*/  IADD3 R6, R0, UR4, RZ ;  /* 0x0000000400067c10 */ /* 0x000fe2000fffe0ff */
[----:B------:R-:W-:Y:S01]  /*20490*/  ULDC UR4, c[0x0][0x22c] ;  /* 0x00008b0000047ab9 */ /* 0x000fe20000000800 */
[----:B------:R-:W-:Y:S01]  /*204a0*/  ISETP.LT.AND P1, PT, R11, UR18, !P1 ;  /* 0x000000120b007c0c */ /* 0x000fe2000cf21270 */
[----:B------:R-:W-:Y:S01]  /*204b0*/  ULDC UR12, c[0x0][0x228] ;  /* 0x00008a00000c7ab9 */ /* 0x000fe20000000800 */
[----:B------:R-:W-:Y:S01]  /*204c0*/  ISETP.GE.AND P2, PT, R8, UR8, PT ;  /* 0x0000000808007c0c */ /* 0x000fe2000bf46270 */
[C---:B------:R-:W-:Y:S01]  /*204d0*/  VIADD R0, R6.reuse, UR6 ;  /* 0x0000000606007c36 */ /* 0x040fe20008000000 */
[----:B------:R-:W-:Y:S01]  /*204e0*/  ULDC UR14, c[0x0][0x228] ;  /* 0x00008a00000e7ab9 */ /* 0x000fe20000000800 */
        /* <DEDUP_REMOVED lines=8> */
[----:B-1----:R-:W-:Y:S01]  /*20570*/  IMAD.WIDE R248, R0, 0x4, R4 ;  /* 0x0000000400f87825 */ /* 0x002fe200078e0204 */
[----:B------:R1:W-:Y:S01]  /*20580*/  @P6 STG.E desc[UR16][R230.64], R242 ;  /* 0x000000f2e6006986 */ /* 0x0003e2000c101910 */
[----:B------:R-:W-:Y:S01]  /*20590*/  ISETP.GE.AND P4, PT, R250, UR4, PT ;  /* 0x00000004fa007c0c */ /* 0x000fe2000bf86270 */
[----:B------:R-:W-:-:S02]  /*205a0*/  ULDC UR4, c[0x0][0x248] ;  /* 0x0000920000047ab9 */ /* 0x000fc40000000800 */
[----:B------:R4:W-:Y:S01]  /*205b0*/  @P1 STG.E desc[UR16][R248.64], R241 ;  /* 0x000000f1f8001986 */ /* 0x0009e2000c101910 */
[----:B------:R-:W-:Y:S01]  /*205c0*/  ISETP.LT.AND P1, PT, R10, UR10, !P3 ;  /* 0x0000000a0a007c0c */ /* 0x000fe2000df21270 */
[----:B--2---:R-:W-:Y:S01]  /*205d0*/  VIADD R8, R7, 0x19 ;  /* 0x0000001907087836 */ /* 0x004fe20000000000 */
[C---:B------:R-:W-:Y:S01]  /*205e0*/  ISETP.LT.AND P3, PT, R11.reuse, UR12, !P3 ;  /* 0x0000000c0b007c0c */ /* 0x040fe2000df61270 */
[----:B------:R-:W-:Y:S01]  /*205f0*/  VIADD R6, R0, UR4 ;  /* 0x0000000400067c36 */ /* 0x000fe20008000000 */
[----:B------:R-:W-:Y:S01]  /*20600*/  ISETP.LT.AND P6, PT, R10, UR14, !P5 ;  /* 0x0000000e0a007c0c */ /* 0x000fe2000efc1270 */
[----:B------:R-:W-:Y:S01]  /*20610*/  ULDC UR10, c[0x0][0x228] ;  /* 0x00008a00000a7ab9 */ /* 0x000fe20000000800 */
[----:B------:R-:W-:Y:S01]  /*20620*/  ISETP.LT.AND P5, PT, R11, UR18, !P5 ;  /* 0x000000120b007c0c */ /* 0x000fe2000efa1270 */
[----:B------:R-:W-:Y:S01]  /*20630*/  VIADD R0, R6, UR6 ;  /* 0x0000000606007c36 */ /* 0x000fe20008000000 */
[----:B------:R-:W-:Y:S01]  /*20640*/  ISETP.GE.AND P0, PT, R8, UR8, PT ;  /* 0x0000000808007c0c */ /* 0x000fe2000bf06270 */
[C---:B------:R-:W-:Y:S01]  /*20650*/  IMAD.WIDE R8, R6.reuse, 0x4, R2 ;  /* 0x0000000406087825 */ /* 0x040fe200078e0202 */
[----:B------:R-:W-:Y:S01]  /*20660*/  IADD3 R250, R7, 0x1a, RZ ;  /* 0x0000001a07fa7810 */ /* 0x000fe20007ffe0ff */
[----:B------:R-:W-:Y:S01]  /*20670*/  ULDC UR4, c[0x0][0x22c] ;  /* 0x00008b0000047ab9 */ /* 0x000fe20000000800 */
[----:B------:R-:W-:Y:S01]  /*20680*/  ULDC UR8, c[0x0][0x22c] ;  /* 0x00008b0000087ab9 */ /* 0x000fe20000000800 */
[----:B---3--:R-:W-:Y:S01]  /*20690*/  IMAD.WIDE R228, R6, 0x4, R4 ;  /* 0x0000000406e47825 */ /* 0x008fe200078e0204 */
[----:B------:R2:W-:Y:S01]  /*206a0*/  @P1 STG.E desc[UR16][R8.64], R240 ;  /* 0x000000f008001986 */ /* 0x0005e2000c101910 */
[----:B------:R-:W-:Y:S01]  /*206b0*/  ULDC UR6, c[0x0][0x248] ;  /* 0x0000920000067ab9 */ /* 0x000fe20000000800 */
[----:B------:R-:W-:Y:S01]  /*206c0*/  ULDC UR12, c[0x0][0x228] ;  /* 0x00008a00000c7ab9 */ /* 0x000fe20000000800 */
[C---:B-1----:R-:W-:Y:S01]  /*206d0*/  IMAD.WIDE R230, R0.reuse, 0x4, R2 ;  /* 0x0000000400e67825 */ /* 0x042fe200078e0202 */
[----:B------:R1:W-:Y:S01]  /*206e0*/  @P3 STG.E desc[UR16][R228.64], R247 ;  /* 0x000000f7e4003986 */ /* 0x0003e2000c101910 */
[----:B------:R-:W-:Y:S01]  /*206f0*/  ULDC UR14, c[0x0][0x228] ;  /* 0x00008a00000e7ab9 */ /* 0x000fe20000000800 */
[----:B------:R-:W-:Y:S01]  /*20700*/  ULDC UR18, c[0x0][0x228] ;  /* 0x00008a0000127ab9 */ /* 0x000fe20000000800 */
[----:B----4-:R-:W-:Y:S01]  /*20710*/  IMAD.WIDE R248, R0, 0x4, R4 ;  /* 0x0000000400f87825 */ /* 0x010fe200078e0204 */
[----:B------:R-:W-:Y:S01]  /*20720*/  @P6 STG.E desc[UR16][R230.64], R246 ;  /* 0x000000f6e6006986 */ /* 0x000fe2000c101910 */
[----:B------:R-:W-:Y:S01]  /*20730*/  ISETP.GE.AND P1, PT, R250, UR4, PT ;  /* 0x00000004fa007c0c */ /* 0x000fe2000bf26270 */
[----:B------:R-:W-:-:S02]  /*20740*/  ULDC UR4, c[0x0][0x248] ;  /* 0x0000920000047ab9 */ /* 0x000fc40000000800 */
[----:B------:R-:W-:Y:S01]  /*20750*/  @P5 STG.E desc[UR16][R248.64], R245 ;  /* 0x000000f5f8005986 */ /* 0x000fe2000c101910 */
[C---:B------:R-:W-:Y:S01]  /*20760*/  ISETP.LT.AND P5, PT, R10.reuse, UR10, !P2 ;  /* 0x0000000a0a007c0c */ /* 0x040fe2000d7a1270 */
[----:B--2---:R-:W-:Y:S01]  /*20770*/  VIADD R8, R7, 0x1b ;  /* 0x0000001b07087836 */ /* 0x004fe20000000000 */
[----:B------:R-:W-:Y:S01]  /*20780*/  ISETP.LT.AND P6, PT, R10, UR14, !P4 ;  /* 0x0000000e0a007c0c */ /* 0x000fe2000e7c1270 */
[----:B------:R-:W-:Y:S01]  /*20790*/  VIADD R6, R0, UR4 ;  /* 0x0000000400067c36 */ /* 0x000fe20008000000 */
[----:B------:R-:W-:Y:S02]  /*207a0*/  ULDC UR10, c[0x0][0x228] ;  /* 0x00008a00000a7ab9 */ /* 0x000fe40000000800 */
[----:B------:R-:W-:Y:S01]  /*207b0*/  ISETP.GE.AND P3, PT, R8, UR8, PT ;  /* 0x0000000808007c0c */ /* 0x000fe2000bf66270 */
[C---:B------:R-:W-:Y:S01]  /*207c0*/  IMAD.WIDE R8, R6.reuse, 0x4, R2 ;  /* 0x0000000406087825 */ /* 0x040fe200078e0202 */
[C---:B------:R-:W-:Y:S01]  /*207d0*/  ISETP.LT.AND P2, PT, R11.reuse, UR12, !P2 ;  /* 0x0000000c0b007c0c */ /* 0x040fe2000d741270 */
[----:B------:R-:W-:Y:S01]  /*207e0*/  ULDC UR4, c[0x0][0x22c] ;  /* 0x00008b0000047ab9 */ /* 0x000fe20000000800 */
[----:B------:R-:W-:Y:S01]  /*207f0*/  ISETP.LT.AND P4, PT, R11, UR18, !P4 ;  /* 0x000000120b007c0c */ /* 0x000fe2000e781270 */
[C---:B------:R-:W-:Y:S01]  /*20800*/  VIADD R0, R6.reuse, UR6 ;  /* 0x0000000606007c36 */ /* 0x040fe20008000000 */
[----:B------:R-:W-:Y:S01]  /*20810*/  ULDC UR8, c[0x0][0x22c] ;  /* 0x00008b0000087ab9 */ /* 0x000fe20000000800 */
[----:B-1----:R-:W-:Y:S01]  /*20820*/  IMAD.WIDE R228, R6, 0x4, R4 ;  /* 0x0000000406e47825 */ /* 0x002fe200078e0204 */
[----:B------:R1:W-:Y:S01]  /*20830*/  @P5 STG.E desc[UR16][R8.64], R244 ;  /* 0x000000f408005986 */ /* 0x0003e2000c101910 */
[----:B------:R-:W-:Y:S01]  /*20840*/  ULDC UR6, c[0x0][0x248] ;  /* 0x0000920000067ab9 */ /* 0x000fe20000000800 */
[----:B------:R-:W-:Y:S01]  /*20850*/  ULDC UR12, c[0x0][0x228] ;  /* 0x00008a00000c7ab9 */ /* 0x000fe20000000800 */
[----:B------:R-:W-:Y:S01]  /*20860*/  VIADD R250, R7, 0x1c ;  /* 0x0000001c07fa7836 */ /* 0x000fe20000000000 */
[----:B------:R-:W2:Y:S01]  /*20870*/  LDL.LU R6, [R1+0x30] ;  /* 0x0000300001067983 */ /* 0x000ea20000300800 */
[----:B------:R-:W-:Y:S01]  /*20880*/  ULDC UR14, c[0x0][0x228] ;  /* 0x00008a00000e7ab9 */ /* 0x000fe20000000800 */
[----:B------:R-:W-:-:S02]  /*20890*/  ULDC UR18, c[0x0][0x228] ;  /* 0x00008a0000127ab9 */ /* 0x000fc40000000800 */
[----:B-1----:R-:W3:Y:S01]  /*208a0*/  LDL.LU R9, [R1+0x630] ;  /* 0x0006300001097983 */ /* 0x002ee20000300800 */
[----:B------:R-:W-:-:S03]  /*208b0*/  IMAD.WIDE R230, R0, 0x4, R2 ;  /* 0x0000000400e67825 */ /* 0x000fc600078e0202 */
[----:B------:R-:W4:Y:S01]  /*208c0*/  LDL.LU R239, [R1+0x230] ;  /* 0x0002300001ef7983 */ /* 0x000f220000300800 */
[----:B------:R-:W-:-:S03]  /*208d0*/  IMAD.WIDE R248, R0, 0x4, R4 ;  /* 0x0000000400f87825 */ /* 0x000fc600078e0204 */
[----:B------:R-:W4:Y:S01]  /*208e0*/  LDL.LU R238, [R1+0x634] ;  /* 0x0006340001ee7983 */ /* 0x000f220000300800 */
[----:B------:R-:W-:Y:S01]  /*208f0*/  ISETP.GE.AND P5, PT, R250, UR4, PT ;  /* 0x00000004fa007c0c */ /* 0x000fe2000bfa6270 */
[----:B------:R-:W-:Y:S02]  /*20900*/  ULDC UR4, c[0x0][0x248] ;  /* 0x0000920000047ab9 */ /* 0x000fe40000000800 */
        /* <DEDUP_REMOVED lines=18> */
[----:B-1----:R-:W-:Y:S01]  /*20a30*/  IADD3 R6, R0, UR4, RZ ;  /* 0x0000000400067c10 */ /* 0x002fe2000fffe0ff */
[----:B------:R-:W-:-:S04]  /*20a40*/  ULDC UR4, c[0x0][0x22c] ;  /* 0x00008b0000047ab9 */ /* 0x000fc80000000800 */
[----:B------:R-:W-:Y:S01]  /*20a50*/  VIADD R0, R6, UR6 ;  /* 0x0000000606007c36 */ /* 0x000fe20008000000 */
[----:B------:R-:W-:Y:S01]  /*20a60*/  ISETP.LT.AND P4, PT, R10, UR10, !P0 ;  /* 0x0000000a0a007c0c */ /* 0x000fe2000c781270 */
[----:B------:R-:W-:-:S04]  /*20a70*/  IMAD.WIDE R8, R6, 0x4, R2 ;  /* 0x0000000406087825 */ /* 0x000fc800078e0202 */
[----:B------:R-:W-:Y:S01]  /*20a80*/  IMAD.WIDE R228, R6, 0x4, R4 ;  /* 0x0000000406e47825 */ /* 0x000fe200078e0204 */
[----:B------:R-:W-:Y:S01]  /*20a90*/  ISETP.LT.AND P6, PT, R10, UR14, !P1 ;  /* 0x0000000e0a007c0c */ /* 0x000fe2000cfc1270 */
[----:B------:R-:W2:Y:S01]  /*20aa0*/  LDL.LU R6, [R1+0x430] ;  /* 0x0004300001067983 */ /* 0x000ea20000300800 */
[C---:B------:R-:W-:Y:S01]  /*20ab0*/  ISETP.LT.AND P0, PT, R11.reuse, UR12, !P0 ;  /* 0x0000000c0b007c0c */ /* 0x040fe2000c701270 */
        /* <DEDUP_REMOVED lines=14> */
[----:B------:R-:W-:Y:S02]  /*20ba0*/  ULDC UR14, c[0x0][0x228] ;  /* 0x00008a00000e7ab9 */ /* 0x000fe40000000800 */
        /* <DEDUP_REMOVED lines=9> */
[----:B------:R-:W-:Y:S01]  /*20c40*/  IADD3 R250, R7, 0x20, RZ ;  /* 0x0000002007fa7810 */ /* 0x000fe20007ffe0ff */
[C---:B------:R-:W-:Y:S01]  /*20c50*/  IMAD.WIDE R8, R6.reuse, 0x4, R2 ;  /* 0x0000000406087825 */ /* 0x040fe200078e0202 */
[----:B------:R-:W-:Y:S01]  /*20c60*/  ULDC UR10, c[0x0][0x228] ;  /* 0x00008a00000a7ab9 */ /* 0x000fe20000000800 */
[----:B------:R-:W-:Y:S01]  /*20c70*/  ULDC UR12, c[0x0][0x228] ;  /* 0x00008a00000c7ab9 */ /* 0x000fe20000000800 */
[----:B------:R-:W-:Y:S01]  /*20c80*/  ULDC UR18, c[0x0][0x228] ;  /* 0x00008a0000127ab9 */ /* 0x000fe20000000800 */
[----:B--2---:R-:W-:Y:S01]  /*20c90*/  IMAD.WIDE R228, R6, 0x4, R4 ;  /* 0x0000000406e47825 */ /* 0x004fe200078e0204 */
[----:B------:R1:W-:Y:S01]  /*20ca0*/  @P1 STG.E desc[UR16][R8.64], R236 ;  /* 0x000000ec08001986 */ /* 0x0003e2000c101910 */
[----:B------:R-:W-:Y:S01]  /*20cb0*/  ULDC UR6, c[0x0][0x248] ;  /* 0x0000920000067ab9 */ /* 0x000fe20000000800 */
[----:B------:R-:W-:Y:S01]  /*20cc0*/  ULDC UR8, c[0x0][0x22c] ;  /* 0x00008b0000087ab9 */ /* 0x000fe20000000800 */
[C---:B---3--:R-:W-:Y:S01]  /*20cd0*/  IMAD.WIDE R230, R0.reuse, 0x4, R2 ;  /* 0x0000000400e67825 */ /* 0x048fe200078e0202 */
[----:B------:R2:W-:Y:S03]  /*20ce0*/  @P3 STG.E desc[UR16][R228.64], R243 ;  /* 0x000000f3e4003986 */ /* 0x0005e6000c101910 */
[----:B----4-:R-:W-:Y:S01]  /*20cf0*/  IMAD.WIDE R248, R0, 0x4, R4 ;  /* 0x0000000400f87825 */ /* 0x010fe200078e0204 */
[----:B------:R3:W-:Y:S01]  /*20d00*/  @P6 STG.E desc[UR16][R230.64], R242 ;  /* 0x000000f2e6006986 */ /* 0x0007e2000c101910 */
[----:B------:R-:W-:Y:S01]  /*20d10*/  ISETP.GE.AND P1, PT, R250, UR4, PT ;  /* 0x00000004fa007c0c */ /* 0x000fe2000bf26270 */
[----:B------:R-:W-:-:S02]  /*20d20*/  ULDC UR4, c[0x0][0x248] ;  /* 0x0000920000047ab9 */ /* 0x000fc40000000800 */
[----:B------:R4:W-:Y:S01]  /*20d30*/  @P5 STG.E desc[UR16][R248.64], R241 ;  /* 0x000000f1f8005986 */ /* 0x0009e2000c101910 */
[----:B------:R-:W-:Y:S01]  /*20d40*/  ISETP.LT.AND P5, PT, R10, UR10, !P2 ;  /* 0x0000000a0a007c0c */ /* 0x000fe2000d7a1270 */
[----:B-1----:R-:W-:Y:S01]  /*20d50*/  VIADD R8, R7, 0x21 ;  /* 0x0000002107087836 */ /* 0x002fe20000000000 */
[----:B------:R-:W-:Y:S01]  /*20d60*/  ISETP.LT.AND P2, PT, R11, UR12, !P2 ;  /* 0x0000000c0b007c0c */ /* 0x000fe2000d741270 */
[----:B------:R-:W-:Y:S01]  /*20d70*/  VIADD R6, R0, UR4 ;  /* 0x0000000400067c36 */ /* 0x000fe20008000000 */
[----:B------:R-:W-:Y:S01]  /*20d80*/  ISETP.LT.AND P6, PT, R10, UR14, !P4 ;  /* 0x0000000e0a007c0c */ /* 0x000fe2000e7c1270 */
[----:B------:R-:W-:Y:S01]  /*20d90*/  VIADD R250, R7, 0x22 ;  /* 0x0000002207fa7836 */ /* 0x000fe20000000000 */
[----:B------:R-:W-:Y:S01]  /*20da0*/  ISETP.LT.AND P4, PT, R11, UR18, !P4 ;  /* 0x000000120b007c0c */ /* 0x000fe2000e781270 */
[----:B------:R-:W-:Y:S01]  /*20db0*/  VIADD R0, R6, UR6 ;  /* 0x0000000606007c36 */ /* 0x000fe20008000000 */
[----:B------:R-:W-:Y:S01]  /*20dc0*/  ISETP.GE.AND P3, PT, R8, UR8, PT ;  /* 0x0000000808007c0c */ /* 0x000fe2000bf66270 */
        /* <DEDUP_REMOVED lines=9> */
[----:B------:R2:W-:Y:S01]  /*20e60*/  @P2 STG.E desc[UR16][R228.64], R247 ;  /* 0x000000f7e4002986 */ /* 0x0005e2000c101910 */
[----:B------:R-:W-:Y:S01]  /*20e70*/  ULDC UR14, c[0x0][0x228] ;  /* 0x00008a00000e7ab9 */ /* 0x000fe20000000800 */
[----:B------:R-:W-:Y:S01]  /*20e80*/  ULDC UR18, c[0x0][0x228] ;  /* 0x00008a0000127ab9 */ /* 0x000fe20000000800 */
[----:B----4-:R-:W-:Y:S01]  /*20e90*/  IMAD.WIDE R248, R0, 0x4, R4 ;  /* 0x0000000400f87825 */ /* 0x010fe200078e0204 */
[----:B------:R3:W-:Y:S01]  /*20ea0*/  @P6 STG.E desc[UR16][R230.64], R246 ;  /* 0x000000f6e6006986 */ /* 0x0007e2000c101910 */
[----:B------:R-:W-:Y:S01]  /*20eb0*/  ISETP.GE.AND P5, PT, R250, UR4, PT ;  /* 0x00000004fa007c0c */ /* 0x000fe2000bfa6270 */
[----:B------:R-:W-:-:S02]  /*20ec0*/  ULDC UR4, c[0x0][0x248] ;  /* 0x0000920000047ab9 */ /* 0x000fc40000000800 */
[----:B------:R4:W-:Y:S01]  /*20ed0*/  @P4 STG.E desc[UR16][R248.64], R245 ;  /* 0x000000f5f8004986 */ /* 0x0009e2000c101910 */
[----:B------:R-:W-:Y:S01]  /*20ee0*/  ISETP.LT.AND P4, PT, R10, UR10, !P0 ;  /* 0x0000000a0a007c0c */ /* 0x000fe2000c781270 */
[C---:B-1----:R-:W-:Y:S01]  /*20ef0*/  VIADD R8, R7.reuse, 0x23 ;  /* 0x0000002307087836 */ /* 0x042fe20000000000 */
[----:B------:R-:W-:Y:S02]  /*20f00*/  IADD3 R6, R0, UR4, RZ ;  /* 0x0000000400067c10 */ /* 0x000fe4000fffe0ff */
[----:B------:R-:W-:Y:S01]  /*20f10*/  ISETP.LT.AND P6, PT, R10, UR14, !P1 ;  /* 0x0000000e0a007c0c */ /* 0x000fe2000cfc1270 */
[----:B------:R-:W-:Y:S01]  /*20f20*/  VIADD R250, R7, 0x24 ;  /* 0x0000002407fa7836 */ /* 0x000fe20000000000 */
[----:B------:R-:W-:Y:S01]  /*20f30*/  ISETP.GE.AND P2, PT, R8, UR8, PT ;  /* 0x0000000808007c0c */ /* 0x000fe2000bf46270 */
[C---:B------:R-:W-:Y:S01]  /*20f40*/  IMAD.WIDE R8, R6.reuse, 0x4, R2 ;  /* 0x0000000406087825 */ /* 0x040fe200078e0202 */
[----:B------:R-:W-:Y:S01]  /*20f50*/  ISETP.LT.AND P0, PT, R11, UR12, !P0 ;  /* 0x0000000c0b007c0c */ /* 0x000fe2000c701270 */
[----:B------:R-:W-:Y:S01]  /*20f60*/  ULDC UR4, c[0x0][0x22c] ;  /* 0x00008b0000047ab9 */ /* 0x000fe20000000800 */
[----:B------:R-:W-:Y:S01]  /*20f70*/  ULDC UR10, c[0x0][0x228] ;  /* 0x00008a00000a7ab9 */ /* 0x000fe20000000800 */
[----:B------:R-:W-:-:S02]  /*20f80*/  VIADD R0, R6, UR6 ;  /* 0x0000000606007c36 */ /* 0x000fc40008000000 */
[----:B--2---:R-:W-:Y:S01]  /*20f90*/  IMAD.WIDE R228, R6, 0x4, R4 ;  /* 0x0000000406e47825 */ /* 0x004fe200078e0204 */
[----:B------:R1:W-:Y:S01]  /*20fa0*/  @P4 STG.E desc[UR16][R8.64], R244 ;  /* 0x000000f408004986 */ /* 0x0003e2000c101910 */
[----:B------:R-:W-:Y:S01]  /*20fb0*/  ISETP.LT.AND P1, PT, R11, UR18, !P1 ;  /* 0x000000120b007c0c */ /* 0x000fe2000cf21270 */
[----:B------:R-:W-:Y:S01]  /*20fc0*/  ULDC UR8, c[0x0][0x22c] ;  /* 0x00008b0000087ab9 */ /* 0x000fe20000000800 */
[----:B------:R-:W-:Y:S01]  /*20fd0*/  ULDC UR6, c[0x0][0x248] ;  /* 0x0000920000067ab9 */ /* 0x000fe20000000800 */
[----:B------:R-:W2:Y:S01]  /*20fe0*/  LDL.LU R6, [R1+0x40] ;  /* 0x0000400001067983 */ /* 0x000ea20000300800 */
[----:B---3--:R-:W-:Y:S01]  /*20ff0*/  IMAD.WIDE R230, R0, 0x4, R2 ;  /* 0x0000000400e67825 */ /* 0x008fe200078e0202 */
[----:B------:R-:W-:Y:S01]  /*21000*/  ISETP.GE.AND P4, PT, R250, UR4, PT ;  /* 0x00000004fa007c0c */ /* 0x000fe2000bf86270 */
[----:B------:R-:W-:Y:S01]  /*21010*/  ULDC UR4, c[0x0][0x248] ;  /* 0x0000920000047ab9 */ /* 0x000fe20000000800 */
[----:B------:R-:W-:Y:S01]  /*21020*/  ULDC UR12, c[0x0][0x228] ;  /* 0x00008a00000c7ab9 */ /* 0x000fe20000000800 */
[----:B----4-:R-:W-:Y:S01]  /*21030*/  IMAD.WIDE R248, R0, 0x4, R4 ;  /* 0x0000000400f87825 */ /* 0x010fe200078e0204 */
[----:B------:R3:W-:Y:S01]  /*21040*/  @P0 STG.E desc[UR16][R228.64], R252 ;  /* 0x000000fce4000986 */ /* 0x0007e2000c101910 */
[----:B------:R-:W-:Y:S01]  /*21050*/  ULDC UR14, c[0x0][0x228] ;  /* 0x00008a00000e7ab9 */ /* 0x000fe20000000800 */
[----:B------:R-:W-:-:S02]  /*21060*/  ULDC UR18, c[0x0][0x228] ;  /* 0x00008a0000127ab9 */ /* 0x000fc40000000800 */
[----:B-1----:R-:W4:Y:S04]  /*21070*/  LDL.LU R9, [R1+0x640] ;  /* 0x0006400001097983 */ /* 0x002f280000300800 */
[----:B------:R-:W2:Y:S04]  /*21080*/  LDL.LU R239, [R1+0x240] ;  /* 0x0002400001ef7983 */ /* 0x000ea80000300800 */
[----:B------:R-:W2:Y:S04]  /*21090*/  LDL.LU R238, [R1+0x644] ;  /* 0x0006440001ee7983 */ /* 0x000ea80000300800 */
[----:B------:R-:W2:Y:S01]  /*210a0*/  LDL.LU R237, [R1+0x44] ;  /* 0x0000440001ed7983 */ /* 0x000ea20000300800 */
[----:B------:R-:W-:-:S03]  /*210b0*/  VIADD R8, R7, 0x25 ;  /* 0x0000002507087836 */ /* 0x000fc60000000000 */
[----:B------:R-:W2:Y:S04]  /*210c0*/  LDL.LU R236, [R1+0x444] ;  /* 0x0004440001ec7983 */ /* 0x000ea80000300800 */
[----:B------:R-:W2:Y:S04]  /*210d0*/  LDL.LU R243, [R1+0x244] ;  /* 0x0002440001f37983 */ /* 0x000ea80000300800 */
[----:B------:R-:W2:Y:S04]  /*210e0*/  LDL.LU R242, [R1+0x648] ;  /* 0x0006480001f27983 */ /* 0x000ea80000300800 */
[----:B------:R-:W2:Y:S04]  /*210f0*/  LDL.LU R241, [R1+0x48] ;  /* 0x0000480001f17983 */ /* 0x000ea80000300800 */
[----:B------:R-:W2:Y:S01]  /*21100*/  LDL.LU R240, [R1+0x448] ;  /* 0x0004480001f07983 */ /* 0x000ea20000300800 */
[----:B------:R-:W-:Y:S01]  /*21110*/  ISETP.GE.AND P0, PT, R8, UR8, PT ;  /* 0x0000000808007c0c */ /* 0x000fe2000bf06270 */
[----:B------:R-:W-:-:S02]  /*21120*/  ULDC UR8, c[0x0][0x22c] ;  /* 0x00008b0000087ab9 */ /* 0x000fc40000000800 */
[----:B------:R-:W2:Y:S04]  /*21130*/  LDL.LU R247, [R1+0x248] ;  /* 0x0002480001f77983 */ /* 0x000ea80000300800 */
[----:B------:R-:W2:Y:S04]  /*21140*/  LDL.LU R246, [R1+0x64c] ;  /* 0x00064c0001f67983 */ /* 0x000ea80000300800 */
[----:B------:R-:W2:Y:S04]  /*21150*/  LDL.LU R245, [R1+0x4c] ;  /* 0x00004c0001f57983 */ /* 0x000ea80000300800 */
[----:B------:R-:W2:Y:S04]  /*21160*/  LDL.LU R244, [R1+0x44c] ;  /* 0x00044c0001f47983 */ /* 0x000ea80000300800 */
[----:B---3--:R-:W3:Y:S04]  /*21170*/  LDL.LU R252, [R1+0x24c] ;  /* 0x00024c0001fc7983 */ /* 0x008ee80000300800 */
[----:B----4-:R-:W-:Y:S04]  /*21180*/  @P6 STG.E desc[UR16][R230.64], R9 ;  /* 0x00000009e6006986 */ /* 0x010fe8000c101910 */
        /* <DEDUP_REMOVED lines=13> */
[----:B------:R-:W-:Y:S01]  /*21260*/  IADD3 R250, R7, 0x26, RZ ;  /* 0x0000002607fa7810 */ /* 0x000fe20007ffe0ff */
[----:B------:R-:W-:Y:S01]  /*21270*/  IMAD.WIDE R248, R0, 0x4, R4 ;  /* 0x0000000400f87825 */ /* 0x000fe200078e0204 */
[----:B------:R-:W-:Y:S01]  /*21280*/  ULDC UR12, c[0x0][0x228] ;  /* 0x00008a00000c7ab9 */ /* 0x000fe20000000800 */
[----:B------:R-:W-:Y:S01]  /*21290*/  ULDC UR14, c[0x0][0x228] ;  /* 0x00008a00000e7ab9 */ /* 0x000fe20000000800 */
[----:B------:R-:W-:Y:S01]  /*212a0*/  ULDC UR18, c[0x0][0x228] ;  /* 0x00008a0000127ab9 */ /* 0x000fe20000000800 */
[----:B------:R-:W-:Y:S01]  /*212b0*/  ULDC UR6, c[0x0][0x248] ;  /* 0x0000920000067ab9 */ /* 0x000fe20000000800 */
[----:B--2---:R1:W-:Y:S01]  /*212c0*/  @P1 STG.E desc[UR16][R8.64], R6 ;  /* 0x0000000608001986 */ /* 0x0043e2000c101910 */
[----:B------:R-:W-:Y:S01]  /*212d0*/  ISETP.GE.AND P1, PT, R250, UR4, PT ;  /* 0x00000004fa007c0c */ /* 0x000fe2000bf26270 */
[----:B------:R-:W-:-:S02]  /*212e0*/  ULDC UR4, c[0x0][0x248] ;  /* 0x0000920000047ab9 */ /* 0x000fc40000000800 */
[----:B------:R2:W-:Y:S04]  /*212f0*/  @P3 STG.E desc[UR16][R228.64], R239 ;  /* 0x000000efe4003986 */ /* 0x0005e8000c101910 */
[----:B------:R4:W-:Y:S01]  /*21300*/  @P6 STG.E desc[UR16][R230.64], R238 ;  /* 0x000000eee6006986 */ /* 0x0009e2000c101910 */
[C---:B------:R-:W-:Y:S01]  /*21310*/  ISETP.LT.AND P6, PT, R10.reuse, UR14, !P4 ;  /* 0x0000000e0a007c0c */ /* 0x040fe2000e7c1270 */
[----:B-1----:R-:W-:Y:S02]  /*21320*/  VIADD R8, R7, 0x27 ;  /* 0x0000002707087836 */ /* 0x002fe40000000000 */
[----:B------:R1:W-:Y:S01]  /*21330*/  @P5 STG.E desc[UR16][R248.64], R237 ;  /* 0x000000edf8005986 */ /* 0x0003e2000c101910 */
        /* <DEDUP_REMOVED lines=12> */
[----:B------:R-:W-:Y:S01]  /*21400*/  ULDC UR14, c[0x0][0x228] ;  /* 0x00008a00000e7ab9 */ /* 0x000fe20000000800 */
[----:B------:R-:W-:Y:S01]  /*21410*/  ULDC UR18, c[0x0][0x228] ;  /* 0x00008a0000127ab9 */ /* 0x000fe20000000800 */
[----:B------:R-:W-:Y:S01]  /*21420*/  ULDC UR6, c[0x0][0x248] ;  /* 0x0000920000067ab9 */ /* 0x000fe20000000800 */
[C---:B----4-:R-:W-:Y:S01]  /*21430*/  IMAD.WIDE R230, R0.reuse, 0x4, R2 ;  /* 0x0000000400e67825 */ /* 0x050fe200078e0202 */
[----:B------:R2:W-:Y:S03]  /*21440*/  @P5 STG.E desc[UR16][R8.64], R236 ;  /* 0x000000ec08005986 */ /* 0x0005e6000c101910 */
[----:B-1----:R-:W-:Y:S01]  /*21450*/  IMAD.WIDE R248, R0, 0x4, R4 ;  /* 0x0000000400f87825 */ /* 0x002fe200078e0204 */
[----:B------:R1:W-:Y:S01]  /*21460*/  @P2 STG.E desc[UR16][R228.64], R243 ;  /* 0x000000f3e4002986 */ /* 0x0003e2000c101910 */
[----:B------:R-:W-:Y:S01]  /*21470*/  ISETP.GE.AND P5, PT, R250, UR4, PT ;  /* 0x00000004fa007c0c */ /* 0x000fe2000bfa6270 */
[----:B------:R-:W-:Y:S01]  /*21480*/  ULDC UR4, c[0x0][0x248] ;  /* 0x0000920000047ab9 */ /* 0x000fe20000000800 */
[----:B------:R-:W-:Y:S01]  /*21490*/  ULDC UR8, c[0x0][0x22c] ;  /* 0x00008b0000087ab9 */ /* 0x000fe20000000800 */
[----:B------:R4:W-:Y:S01]  /*214a0*/  @P6 STG.E desc[UR16][R230.64], R242 ;  /* 0x000000f2e6006986 */ /* 0x0009e2000c101910 */
[----:B------:R-:W-:Y:S01]  /*214b0*/  VIADD R6, R0, UR4 ;  /* 0x0000000400067c36 */ /* 0x000fe20008000000 */
[----:B------:R-:W-:-:S02]  /*214c0*/  ISETP.LT.AND P6, PT, R10, UR14, !P1 ;  /* 0x0000000e0a007c0c */ /* 0x000fc4000cfc1270 */
[----:B--2---:R-:W-:Y:S01]  /*214d0*/  IADD3 R8, R7, 0x29, RZ ;  /* 0x0000002907087810 */ /* 0x004fe20007ffe0ff */
[----:B------:R2:W-:Y:S01]  /*214e0*/  @P4 STG.E desc[UR16][R248.64], R241 ;  /* 0x000000f1f8004986 */ /* 0x0005e2000c101910 */
[----:B------:R-:W-:Y:S01]  /*214f0*/  ISETP.LT.AND P4, PT, R10, UR10, !P0 ;  /* 0x0000000a0a007c0c */ /* 0x000fe2000c781270 */
[C---:B------:R-:W-:Y:S01]  /*21500*/  VIADD R0, R6.reuse, UR6 ;  /* 0x0000000606007c36 */ /* 0x040fe20008000000 */
[C---:B------:R-:W-:Y:S01]  /*21510*/  ISETP.LT.AND P0, PT, R11.reuse, UR12, !P0 ;  /* 0x0000000c0b007c0c */ /* 0x040fe2000c701270 */
[----:B-1----:R-:W-:Y:S01]  /*21520*/  IMAD.WIDE R228, R6, 0x4, R4 ;  /* 0x0000000406e47825 */ /* 0x002fe200078e0204 */
[----:B------:R-:W-:Y:S01]  /*21530*/  ISETP.LT.AND P1, PT, R11, UR18, !P1 ;  /* 0x000000120b007c0c */ /* 0x000fe2000cf21270 */
[----:B------:R-:W-:Y:S01]  /*21540*/  ULDC UR4, c[0x0][0x22c] ;  /* 0x00008b0000047ab9 */ /* 0x000fe20000000800 */
[----:B------:R-:W-:Y:S01]  /*21550*/  ISETP.GE.AND P2, PT, R8, UR8, PT ;  /* 0x0000000808007c0c */ /* 0x000fe2000bf46270 */
[--C-:B------:R-:W-:Y:S01]  /*21560*/  IMAD.WIDE R8, R6, 0x4, R2.reuse ;  /* 0x0000000406087825 */ /* 0x100fe200078e0202 */
[----:B------:R-:W-:Y:S01]  /*21570*/  ULDC UR10, c[0x0][0x228] ;  /* 0x00008a00000a7ab9 */ /* 0x000fe20000000800 */
[----:B------:R-:W-:Y:S01]  /*21580*/  ULDC UR8, c[0x0][0x22c] ;  /* 0x00008b0000087ab9 */ /* 0x000fe20000000800 */
[----:B------:R-:W-:Y:S01]  /*21590*/  ULDC UR6, c[0x0][0x248] ;  /* 0x0000920000067ab9 */ /* 0x000fe20000000800 */
[C---:B----4-:R-:W-:Y:S01]  /*215a0*/  IMAD.WIDE R230, R0.reuse, 0x4, R2 ;  /* 0x0000000400e67825 */ /* 0x050fe200078e0202 */
[----:B------:R-:W-:Y:S01]  /*215b0*/  ULDC UR12, c[0x0][0x228] ;  /* 0x00008a00000c7ab9 */ /* 0x000fe20000000800 */
[----:B------:R1:W-:Y:S01]  /*215c0*/  @P4 STG.E desc[UR16][R8.64], R240 ;  /* 0x000000f008004986 */ /* 0x0003e2000c101910 */
[----:B------:R-:W-:Y:S01]  /*215d0*/  ULDC UR14, c[0x0][0x228] ;  /* 0x00008a00000e7ab9 */ /* 0x000fe20000000800 */
[----:B--2---:R-:W-:Y:S01]  /*215e0*/  IMAD.WIDE R248, R0, 0x4, R4 ;  /* 0x0000000400f87825 */ /* 0x004fe200078e0204 */
[----:B------:R-:W-:Y:S01]  /*215f0*/  ULDC UR18, c[0x0][0x228] ;  /* 0x00008a0000127ab9 */ /* 0x000fe20000000800 */
[----:B------:R2:W-:Y:S02]  /*21600*/  @P0 STG.E desc[UR16][R228.64], R247 ;  /* 0x000000f7e4000986 */ /* 0x0005e4000c101910 */
[----:B------:R-:W-:-:S02]  /*21610*/  VIADD R250, R7, 0x2a ;  /* 0x0000002a07fa7836 */ /* 0x000fc40000000000 */
[----:B------:R4:W-:Y:S03]  /*21620*/  @P6 STG.E desc[UR16][R230.64], R246 ;  /* 0x000000f6e6006986 */ /* 0x0009e6000c101910 */
[----:B------:R-:W-:Y:S01]  /*21630*/  ISETP.GE.AND P4, PT, R250, UR4, PT ;  /* 0x00000004fa007c0c */ /* 0x000fe2000bf86270 */
[----:B------:R3:W-:Y:S01]  /*21640*/  @P1 STG.E desc[UR16][R248.64], R245 ;  /* 0x000000f5f8001986 */ /* 0x0007e2000c101910 */
[----:B------:R-:W-:Y:S01]  /*21650*/  ISETP.LT.AND P1, PT, R10, UR10, !P3 ;  /* 0x0000000a0a007c0c */ /* 0x000fe2000df21270 */
[----:B------:R-:W-:Y:S01]  /*21660*/  ULDC UR4, c[0x0][0x248] ;  /* 0x0000920000047ab9 */ /* 0x000fe20000000800 */
[C---:B-1----:R-:W-:Y:S01]  /*21670*/  VIADD R8, R7.reuse, 0x2b ;  /* 0x0000002b07087836 */ /* 0x042fe20000000000 */
[----:B------:R-:W-:Y:S02]  /*21680*/  IADD3 R6, R0, UR4, RZ ;  /* 0x0000000400067c10 */ /* 0x000fe4000fffe0ff */
[----:B------:R-:W-:Y:S01]  /*21690*/  ISETP.LT.AND P6, PT, R10, UR14, !P5 ;  /* 0x0000000e0a007c0c */ /* 0x000fe2000efc1270 */
[----:B------:R-:W-:Y:S01]  /*216a0*/  VIADD R250, R7, 0x2c ;  /* 0x0000002c07fa7836 */ /* 0x000fe20000000000 */
[----:B------:R-:W-:Y:S01]  /*216b0*/  ISETP.GE.AND P0, PT, R8, UR8, PT ;  /* 0x0000000808007c0c */ /* 0x000fe2000bf06270 */
[C---:B------:R-:W-:Y:S01]  /*216c0*/  IMAD.WIDE R8, R6.reuse, 0x4, R2 ;  /* 0x0000000406087825 */ /* 0x040fe200078e0202 */
[C---:B------:R-:W-:Y:S01]  /*216d0*/  ISETP.LT.AND P3, PT, R11.reuse, UR12, !P3 ;  /* 0x0000000c0b007c0c */ /* 0x040fe2000df61270 */
[----:B------:R-:W-:Y:S01]  /*216e0*/  ULDC UR4, c[0x0][0x22c] ;  /* 0x00008b0000047ab9 */ /* 0x000fe20000000800 */
[----:B------:R-:W-:Y:S01]  /*216f0*/  ULDC UR10, c[0x0][0x228] ;  /* 0x00008a00000a7ab9 */ /* 0x000fe20000000800 */
[C---:B------:R-:W-:Y:S01]  /*21700*/  VIADD R0, R6.reuse, UR6 ;  /* 0x0000000606007c36 */ /* 0x040fe20008000000 */
[----:B------:R1:W-:Y:S01]  /*21710*/  @P1 STG.E desc[UR16][R8.64], R244 ;  /* 0x000000f408001986 */ /* 0x0003e2000c101910 */
[----:B--2---:R-:W-:Y:S01]  /*21720*/  IMAD.WIDE R228, R6, 0x4, R4 ;  /* 0x0000000406e47825 */ /* 0x004fe200078e0204 */
[----:B------:R-:W-:Y:S01]  /*21730*/  ISETP.LT.AND P5, PT, R11, UR18, !P5 ;  /* 0x000000120b007c0c */ /* 0x000fe2000efa1270 */
[----:B------:R-:W-:Y:S01]  /*21740*/  ULDC UR8, c[0x0][0x22c] ;  /* 0x00008b0000087ab9 */ /* 0x000fe20000000800 */
[----:B------:R-:W2:Y:S01]  /*21750*/  LDL.LU R6, [R1+0x50] ;  /* 0x0000500001067983 */ /* 0x000ea20000300800 */
[----:B----4-:R-:W-:Y:S01]  /*21760*/  IMAD.WIDE R230, R0, 0x4, R2 ;  /* 0x0000000400e67825 */ /* 0x010fe200078e0202 */
[----:B------:R-:W-:Y:S01]  /*21770*/  ISETP.GE.AND P1, PT, R250, UR4, PT ;  /* 0x00000004fa007c0c */ /* 0x000fe2000bf26270 */
[----:B------:R-:W-:Y:S01]  /*21780*/  ULDC UR4, c[0x0][0x248] ;  /* 0x0000920000047ab9 */ /* 0x000fe20000000800 */
[----:B------:R-:W-:Y:S01]  /*21790*/  ULDC UR6, c[0x0][0x248] ;  /* 0x0000920000067ab9 */ /* 0x000fe20000000800 */
[----:B---3--:R-:W-:Y:S01]  /*217a0*/  IMAD.WIDE R248, R0, 0x4, R4 ;  /* 0x0000000400f87825 */ /* 0x008fe200078e0204 */
[----:B------:R3:W-:Y:S01]  /*217b0*/  @P3 STG.E desc[UR16][R228.64], R252 ;  /* 0x000000fce4003986 */ /* 0x0007e2000c101910 */
[----:B------:R-:W-:Y:S01]  /*217c0*/  ULDC UR12, c[0x0][0x228] ;  /* 0x00008a00000c7ab9 */ /* 0x000fe20000000800 */
[----:B------:R-:W-:Y:S01]  /*217d0*/  ULDC UR14, c[0x0][0x228] ;  /* 0x00008a00000e7ab9 */ /* 0x000fe20000000800 */
[----:B-1----:R-:W-:Y:S01]  /*217e0*/  VIADD R8, R7, 0x2d ;  /* 0x0000002d07087836 */ /* 0x002fe20000000000 */
[----:B------:R-:W4:Y:S01]  /*217f0*/  LDL.LU R9, [R1+0x650] ;  /* 0x0006500001097983 */ /* 0x000f220000300800 */
[----:B------:R-:W-:-:S03]  /*21800*/  ULDC UR18, c[0x0][0x228] ;  /* 0x00008a0000127ab9 */ /* 0x000fc60000000800 */
[----:B------:R-:W2:Y:S04]  /*21810*/  LDL.LU R239, [R1+0x250] ;  /* 0x0002500001ef7983 */ /* 0x000ea80000300800 */
[----:B------:R-:W2:Y:S04]  /*21820*/  LDL.LU R238, [R1+0x654] ;  /* 0x0006540001ee7983 */ /* 0x000ea80000300800 */
[----:B------:R-:W2:Y:S04]  /*21830*/  LDL.LU R237, [R1+0x54] ;  /* 0x0000540001ed7983 */ /* 0x000ea80000300800 */
[----:B------:R-:W2:Y:S04]  /*21840*/  LDL.LU R236, [R1+0x454] ;  /* 0x0004540001ec7983 */ /* 0x000ea80000300800 */
[----:B------:R-:W2:Y:S04]  /*21850*/  LDL.LU R243, [R1+0x254] ;  /* 0x0002540001f37983 */ /* 0x000ea80000300800 */
[----:B------:R-:W2:Y:S04]  /*21860*/  LDL.LU R242, [R1+0x658] ;  /* 0x0006580001f27983 */ /* 0x000ea80000300800 */
[----:B------:R-:W2:Y:S04]  /*21870*/  LDL.LU R241, [R1+0x58] ;  /* 0x0000580001f17983 */ /* 0x000ea80000300800 */
[----:B------:R-:W2:Y:S01]  /*21880*/  LDL.LU R240, [R1+0x458] ;  /* 0x0004580001f07983 */ /* 0x000ea20000300800 */
[----:B------:R-:W-:Y:S01]  /*21890*/  ISETP.GE.AND P3, PT, R8, UR8, PT ;  /* 0x0000000808007c0c */ /* 0x000fe2000bf66270 */
[----:B------:R-:W-:Y:S01]  /*218a0*/  VIADD R250, R7, 0x2e ;  /* 0x0000002e07fa7836 */ /* 0x000fe20000000000 */
[----:B------:R-:W-:Y:S01]  /*218b0*/  ULDC UR8, c[0x0][0x22c] ;  /* 0x00008b0000087ab9 */ /* 0x000fe20000000800 */
        /* <DEDUP_REMOVED lines=10> */
[C---:B------:R-:W-:Y:S01]  /*21960*/  IMAD.WIDE R8, R6.reuse, 0x4, R2 ;  /* 0x0000000406087825 */ /* 0x040fe200078e0202 */
[C---:B------:R-:W-:Y:S01]  /*21970*/  IADD3 R0, R6.reuse, UR6, RZ ;  /* 0x0000000606007c10 */ /* 0x040fe2000fffe0ff */
[----:B------:R-:W-:Y:S02]  /*21980*/  ULDC UR10, c[0x0][0x228] ;  /* 0x00008a00000a7ab9 */ /* 0x000fe40000000800 */
        /* <DEDUP_REMOVED lines=36> */
[C---:B----4-:R-:W-:Y:S01]  /*21bd0*/  IMAD.WIDE R230, R0.reuse, 0x4, R2 ;  /* 0x0000000400e67825 */ /* 0x050fe200078e0202 */
[----:B------:R2:W-:Y:S03]  /*21be0*/  @P0 STG.E desc[UR16][R228.64], R243 ;  /* 0x000000f3e4000986 */ /* 0x0005e6000c101910 */
[----:B---3--:R-:W-:Y:S01]  /*21bf0*/  IMAD.WIDE R248, R0, 0x4, R4 ;  /* 0x0000000400f87825 */ /* 0x008fe200078e0204 */
        /* <DEDUP_REMOVED lines=29> */
[----:B------:R-:W-:Y:S01]  /*21dd0*/  @P5 STG.E desc[UR16][R248.64], R245 ;  /* 0x000000f5f8005986 */ /* 0x000fe2000c101910 */
[----:B------:R-:W-:Y:S01]  /*21de0*/  ISETP.LT.AND P5, PT, R10, UR10, !P2 ;  /* 0x0000000a0a007c0c */ /* 0x000fe2000d7a1270 */
[----:B------:R-:W-:Y:S01]  /*21df0*/  VIADD R6, R0, UR4 ;  /* 0x0000000400067c36 */ /* 0x000fe20008000000 */
[----:B-1----:R-:W-:Y:S02]  /*21e00*/  IADD3 R8, R7, 0x33, RZ ;  /* 0x0000003307087810 */ /* 0x002fe40007ffe0ff */
[----:B------:R-:W-:Y:S01]  /*21e10*/  ISETP.LT.AND P6, PT, R10, UR14, !P4 ;  /* 0x0000000e0a007c0c */ /* 0x000fe2000e7c1270 */
[----:B------:R-:W-:Y:S01]  /*21e20*/  VIADD R0, R6, UR6 ;  /* 0x0000000606007c36 */ /* 0x000fe20008000000 */
[----:B------:R-:W-:Y:S01]  /*21e30*/  ISETP.GE.AND P3, PT, R8, UR8, PT ;  /* 0x0000000808007c0c */ /* 0x000fe2000bf66270 */
[C---:B------:R-:W-:Y:S01]  /*21e40*/  IMAD.WIDE R8, R6.reuse, 0x4, R2 ;  /* 0x0000000406087825 */ /* 0x040fe200078e0202 */
[C---:B------:R-:W-:Y:S01]  /*21e50*/  ISETP.LT.AND P2, PT, R11.reuse, UR12, !P2 ;  /* 0x0000000c0b007c0c */ /* 0x040fe2000d741270 */
[----:B------:R-:W-:Y:S01]  /*21e60*/  ULDC UR4, c[0x0][0x22c] ;  /* 0x00008b0000047ab9 */ /* 0x000fe20000000800 */
[----:B------:R-:W-:Y:S01]  /*21e70*/  ULDC UR10, c[0x0][0x228] ;  /* 0x00008a00000a7ab9 */ /* 0x000fe20000000800 */
[----:B--2---:R-:W-:Y:S01]  /*21e80*/  IMAD.WIDE R228, R6, 0x4, R4 ;  /* 0x0000000406e47825 */ /* 0x004fe200078e0204 */
[----:B------:R-:W-:Y:S01]  /*21e90*/  ISETP.LT.AND P4, PT, R11, UR18, !P4 ;  /* 0x000000120b007c0c */ /* 0x000fe2000e781270 */
[----:B------:R-:W2:Y:S01]  /*21ea0*/  LDL.LU R6, [R1+0x60] ;  /* 0x0000600001067983 */ /* 0x000ea20000300800 */
[----:B------:R-:W-:Y:S01]  /*21eb0*/  ULDC UR8, c[0x0][0x22c] ;  /* 0x00008b0000087ab9 */ /* 0x000fe20000000800 */
[----:B------:R-:W-:Y:S01]  /*21ec0*/  VIADD R250, R7, 0x34 ;  /* 0x0000003407fa7836 */ /* 0x000fe20000000000 */
[----:B------:R-:W-:Y:S01]  /*21ed0*/  ULDC UR6, c[0x0][0x248] ;  /* 0x0000920000067ab9 */ /* 0x000fe20000000800 */
[----:B------:R1:W-:Y:S01]  /*21ee0*/  @P5 STG.E desc[UR16][R8.64], R244 ;  /* 0x000000f408005986 */ /* 0x0003e2000c101910 */
[C---:B---3--:R-:W-:Y:S01]  /*21ef0*/  IMAD.WIDE R230, R0.reuse, 0x4, R2 ;  /* 0x0000000400e67825 */ /* 0x048fe200078e0202 */
[----:B------:R-:W-:Y:S01]  /*21f00*/  ULDC UR12, c[0x0][0x228] ;  /* 0x00008a00000c7ab9 */ /* 0x000fe20000000800 */
[----:B------:R-:W-:Y:S01]  /*21f10*/  ULDC UR14, c[0x0][0x228] ;  /* 0x00008a00000e7ab9 */ /* 0x000fe20000000800 */
[----:B------:R-:W-:Y:S01]  /*21f20*/  ULDC UR18, c[0x0][0x228] ;  /* 0x00008a0000127ab9 */ /* 0x000fe20000000800 */
[----:B-1----:R-:W3:Y:S01]  /*21f30*/  LDL.LU R9, [R1+0x660] ;  /* 0x0006600001097983 */ /* 0x002ee20000300800 */
[----:B------:R-:W-:-:S03]  /*21f40*/  IMAD.WIDE R248, R0, 0x4, R4 ;  /* 0x0000000400f87825 */ /* 0x000fc600078e0204 */
        /* <DEDUP_REMOVED lines=52> */
[----:B------:R-:W-:Y:S01]  /*22290*/  ULDC UR14, c[0x0][0x228] ;  /* 0x00008a00000e7ab9 */ /* 0x000fe20000000800 */
[----:B------:R-:W-:-:S02]  /*222a0*/  IADD3 R0, R6, UR6, RZ ;  /* 0x0000000606007c10 */ /* 0x000fc4000fffe0ff */
        /* <DEDUP_REMOVED lines=11> */
[----:B-1----:R-:W-:Y:S01]  /*22360*/  IMAD.WIDE R248, R0, 0x4, R4 ;  /* 0x0000000400f87825 */ /* 0x002fe200078e0204 */
[----:B------:R1:W-:Y:S01]  /*22370*/  @P6 STG.E desc[UR16][R230.64], R242 ;  /* 0x000000f2e6006986 */ /* 0x0003e2000c101910 */
[----:B------:R-:W-:Y:S01]  /*22380*/  ISETP.GE.AND P1, PT, R250, UR4, PT ;  /* 0x00000004fa007c0c */ /* 0x000fe2000bf26270 */
[----:B------:R-:W-:Y:S01]  /*22390*/  ULDC UR4, c[0x0][0x248] ;  /* 0x0000920000047ab9 */ /* 0x000fe20000000800 */
[----:B------:R-:W-:Y:S01]  /*223a0*/  ULDC UR8, c[0x0][0x22c] ;  /* 0x00008b0000087ab9 */ /* 0x000fe20000000800 */
        /* <DEDUP_REMOVED lines=54> */
[----:B------:R-:W4:Y:S04]  /*22710*/  LDL.LU R237, [R1+0x74] ;  /* 0x0000740001ed7983 */ /* 0x000f280000300800 */
[----:B------:R-:W4:Y:S01]  /*22720*/  LDL.LU R236, [R1+0x474] ;  /* 0x0004740001ec7983 */ /* 0x000f220000300800 */
[----:B------:R-:W-:-:S03]  /*22730*/  IADD3 R8, R7, 0x3d, RZ ;  /* 0x0000003d07087810 */ /* 0x000fc60007ffe0ff */
        /* <DEDUP_REMOVED lines=57> */
[----:B---3--:R-:W-:Y:S01]  /*22ad0*/  IMAD.WIDE R230, R0, 0x4, R2 ;  /* 0x0000000400e67825 */ /* 0x008fe200078e0202 */
[----:B------:R-:W-:-:S03]  /*22ae0*/  ISETP.GE.AND P5, PT, R250, UR4, PT ;  /* 0x00000004fa007c0c */ /* 0x000fc6000bfa6270 */
[----:B-1----:R-:W-:Y:S01]  /*22af0*/  IMAD.WIDE R248, R0, 0x4, R4 ;  /* 0x0000000400f87825 */ /* 0x002fe200078e0204 */
[----:B------:R1:W-:Y:S01]  /*22b00*/  @P2 STG.E desc[UR16][R228.64], R243 ;  /* 0x000000f3e4002986 */ /* 0x0003e2000c101910 */
[----:B------:R-:W-:-:S03]  /*22b10*/  ULDC UR4, c[0x0][0x248] ;  /* 0x0000920000047ab9 */ /* 0x000fc60000000800 */
[----:B------:R3:W-:Y:S01]  /*22b20*/  @P6 STG.E desc[UR16][R230.64], R242 ;  /* 0x000000f2e6006986 */ /* 0x0007e2000c101910 */
[----:B------:R-:W-:Y:S01]  /*22b30*/  VIADD R6, R0, UR4 ;  /* 0x0000000400067c36 */ /* 0x000fe20008000000 */
[C---:B------:R-:W-:Y:S01]  /*22b40*/  ISETP.LT.AND P6, PT, R10.reuse, UR14, !P1 ;  /* 0x0000000e0a007c0c */ /* 0x040fe2000cfc1270 */
[C---:B--2---:R-:W-:Y:S01]  /*22b50*/  VIADD R8, R7.reuse, 0x41 ;  /* 0x0000004107087836 */ /* 0x044fe20000000000 */
[----:B------:R2:W-:Y:S01]  /*22b60*/  @P4 STG.E desc[UR16][R248.64], R241 ;  /* 0x000000f1f8004986 */ /* 0x0005e2000c101910 */
[----:B------:R-:W-:Y:S01]  /*22b70*/  ISETP.LT.AND P4, PT, R10, UR10, !P0 ;  /* 0x0000000a0a007c0c */ /* 0x000fe2000c781270 */
[----:B------:R-:W-:Y:S01]  /*22b80*/  VIADD R250, R7, 0x42 ;  /* 0x0000004207fa7836 */ /* 0x000fe20000000000 */
[C---:B------:R-:W-:Y:S01]  /*22b90*/  ISETP.LT.AND P0, PT, R11.reuse, UR12, !P0 ;  /* 0x0000000c0b007c0c */ /* 0x040fe2000c701270 */
[C---:B-1----:R-:W-:Y:S01]  /*22ba0*/  IMAD.WIDE R228, R6.reuse, 0x4, R4 ;  /* 0x0000000406e47825 */ /* 0x042fe200078e0204 */
[----:B------:R-:W-:Y:S01]  /*22bb0*/  ISETP.LT.AND P1, PT, R11, UR18, !P1 ;  /* 0x000000120b007c0c */ /* 0x000fe2000cf21270 */
[----:B------:R-:W-:Y:S01]  /*22bc0*/  ULDC UR10, c[0x0][0x228] ;  /* 0x00008a00000a7ab9 */ /* 0x000fe20000000800 */
[----:B------:R-:W-:Y:S01]  /*22bd0*/  IADD3 R0, R6, UR6, RZ ;  /* 0x0000000606007c10 */ /* 0x000fe2000fffe0ff */
[----:B------:R-:W-:Y:S01]  /*22be0*/  ULDC UR4, c[0x0][0x22c] ;  /* 0x00008b0000047ab9 */ /* 0x000fe20000000800 */
[----:B------:R-:W-:Y:S01]  /*22bf0*/  ISETP.GE.AND P2, PT, R8, UR8, PT ;  /* 0x0000000808007c0c */ /* 0x000fe2000bf46270 */
[--C-:B------:R-:W-:Y:S01]  /*22c00*/  IMAD.WIDE R8, R6, 0x4, R2.reuse ;  /* 0x0000000406087825 */ /* 0x100fe200078e0202 */
[----:B------:R-:W-:Y:S01]  /*22c10*/  ULDC UR8, c[0x0][0x22c] ;  /* 0x00008b0000087ab9 */ /* 0x000fe20000000800 */
[----:B------:R-:W-:Y:S01]  /*22c20*/  ULDC UR6, c[0x0][0x248] ;  /* 0x0000920000067ab9 */ /* 0x000fe20000000800 */
[----:B------:R-:W-:Y:S01]  /*22c30*/  ULDC UR12, c[0x0][0x228] ;  /* 0x00008a00000c7ab9 */ /* 0x000fe20000000800 */
[C---:B---3--:R-:W-:Y:S01]  /*22c40*/  IMAD.WIDE R230, R0.reuse, 0x4, R2 ;  /* 0x0000000400e67825 */ /* 0x048fe200078e0202 */
[----:B------:R1:W-:Y:S01]  /*22c50*/  @P4 STG.E desc[UR16][R8.64], R240 ;  /* 0x000000f008004986 */ /* 0x0003e2000c101910 */
[----:B------:R-:W-:Y:S01]  /*22c60*/  ULDC UR14, c[0x0][0x228] ;  /* 0x00008a00000e7ab9 */ /* 0x000fe20000000800 */
[----:B------:R-:W-:Y:S01]  /*22c70*/  ULDC UR18, c[0x0][0x228] ;  /* 0x00008a0000127ab9 */ /* 0x000fe20000000800 */
[----:B--2---:R-:W-:Y:S01]  /*22c80*/  IMAD.WIDE R248, R0, 0x4, R4 ;  /* 0x0000000400f87825 */ /* 0x004fe200078e0204 */
[----:B------:R2:W-:Y:S01]  /*22c90*/  @P0 STG.E desc[UR16][R228.64], R247 ;  /* 0x000000f7e4000986 */ /* 0x0005e2000c101910 */
[----:B------:R-:W-:Y:S01]  /*22ca0*/  ISETP.GE.AND P4, PT, R250, UR4, PT ;  /* 0x00000004fa007c0c */ /* 0x000fe2000bf86270 */
[----:B------:R-:W-:-:S02]  /*22cb0*/  ULDC UR4, c[0x0][0x248] ;  /* 0x0000920000047ab9 */ /* 0x000fc40000000800 */
[----:B------:R3:W-:Y:S04]  /*22cc0*/  @P6 STG.E desc[UR16][R230.64], R246 ;  /* 0x000000f6e6006986 */ /* 0x0007e8000c101910 */
[----:B------:R4:W-:Y:S01]  /*22cd0*/  @P1 STG.E desc[UR16][R248.64], R245 ;  /* 0x000000f5f8001986 */ /* 0x0009e2000c101910 */
[----:B------:R-:W-:Y:S01]  /*22ce0*/  ISETP.LT.AND P1, PT, R10, UR10, !P3 ;  /* 0x0000000a0a007c0c */ /* 0x000fe2000df21270 */
[----:B-1----:R-:W-:Y:S02]  /*22cf0*/  VIADD R8, R7, 0x43 ;  /* 0x0000004307087836 */ /* 0x002fe40000000000 */
[----:B------:R-:W-:Y:S01]  /*22d00*/  VIADD R6, R0, UR4 ;  /* 0x0000000400067c36 */ /* 0x000fe20008000000 */
[----:B------:R-:W-:Y:S01]  /*22d10*/  ISETP.LT.AND P3, PT, R11, UR12, !P3 ;  /* 0x0000000c0b007c0c */ /* 0x000fe2000df61270 */
[----:B------:R-:W-:Y:S01]  /*22d20*/  ULDC UR4, c[0x0][0x22c] ;  /* 0x00008b0000047ab9 */ /* 0x000fe20000000800 */
[----:B------:R-:W-:Y:S01]  /*22d30*/  ISETP.GE.AND P0, PT, R8, UR8, PT ;  /* 0x0000000808007c0c */ /* 0x000fe2000bf06270 */
[----:B------:R-:W-:Y:S01]  /*22d40*/  IMAD.WIDE R8, R6, 0x4, R2 ;  /* 0x0000000406087825 */ /* 0x000fe200078e0202 */
[----:B------:R-:W-:Y:S01]  /*22d50*/  ISETP.LT.AND P6, PT, R10, UR14, !P5 ;  /* 0x0000000e0a007c0c */ /* 0x000fe2000efc1270 */
[----:B------:R-:W-:Y:S01]  /*22d60*/  ULDC UR8, c[0x0][0x22c] ;  /* 0x00008b0000087ab9 */ /* 0x000fe20000000800 */
[----:B------:R-:W-:Y:S01]  /*22d70*/  IADD3 R250, R7, 0x44, RZ ;  /* 0x0000004407fa7810 */ /* 0x000fe20007ffe0ff */
[C---:B------:R-:W-:Y:S01]  /*22d80*/  VIADD R0, R6.reuse, UR6 ;  /* 0x0000000606007c36 */ /* 0x040fe20008000000 */
[----:B------:R-:W-:Y:S01]  /*22d90*/  ULDC UR10, c[0x0][0x228] ;  /* 0x00008a00000a7ab9 */ /* 0x000fe20000000800 */
        /* <DEDUP_REMOVED lines=12> */
[----:B------:R-:W-:-:S03]  /*22e60*/  ULDC UR18, c[0x0][0x228] ;  /* 0x00008a0000127ab9 */ /* 0x000fc60000000800 */
        /* <DEDUP_REMOVED lines=42> */
[C---:B------:R-:W-:Y:S02]  /*23110*/  ISETP.LT.AND P6, PT, R10.reuse, UR14, !P1 ;  /* 0x0000000e0a007c0c */ /* 0x040fe4000cfc1270 */
[----:B-1----:R-:W-:Y:S01]  /*23120*/  IADD3 R8, R7, 0x47, RZ ;  /* 0x0000004707087810 */ /* 0x002fe20007ffe0ff */
        /* <DEDUP_REMOVED lines=24> */
[----:B------:R-:W-:Y:S01]  /*232b0*/  IADD3 R6, R0, UR4, RZ ;  /* 0x0000000400067c10 */ /* 0x000fe2000fffe0ff */
[----:B--2---:R-:W-:-:S02]  /*232c0*/  VIADD R8, R7, 0x49 ;  /* 0x0000004907087836 */ /* 0x004fc40000000000 */
[----:B------:R2:W-:Y:S01]  /*232d0*/  @P1 STG.E desc[UR16][R248.64], R241 ;  /* 0x000000f1f8001986 */ /* 0x0005e2000c101910 */
[C---:B------:R-:W-:Y:S02]  /*232e0*/  ISETP.LT.AND P1, PT, R10.reuse, UR10, !P3 ;  /* 0x0000000a0a007c0c */ /* 0x040fe4000df21270 */
        /* <DEDUP_REMOVED lines=12> */
[----:B------:R1:W-:Y:S01]  /*233b0*/  @P1 STG.E desc[UR16][R8.64], R240 ;  /* 0x000000f008001986 */ /* 0x0003e2000c101910 */
[----:B------:R-:W-:Y:S01]  /*233c0*/  ULDC UR12, c[0x0][0x228] ;  /* 0x00008a00000c7ab9 */ /* 0x000fe20000000800 */
[----:B------:R-:W-:Y:S01]  /*233d0*/  ULDC UR14, c[0x0][0x228] ;  /* 0x00008a00000e7ab9 */ /* 0x000fe20000000800 */
[----:B--2---:R-:W-:Y:S01]  /*233e0*/  IMAD.WIDE R248, R0, 0x4, R4 ;  /* 0x0000000400f87825 */ /* 0x004fe200078e0204 */
[----:B------:R2:W-:Y:S01]  /*233f0*/  @P3 STG.E desc[UR16][R228.64], R247 ;  /* 0x000000f7e4003986 */ /* 0x0005e2000c101910 */
[----:B------:R-:W-:-:S02]  /*23400*/  ULDC UR18, c[0x0][0x228] ;  /* 0x00008a0000127ab9 */ /* 0x000fc40000000800 */
[C---:B------:R-:W-:Y:S01]  /*23410*/  VIADD R250, R7.reuse, 0x4a ;  /* 0x0000004a07fa7836 */ /* 0x040fe20000000000 */
[----:B------:R4:W-:Y:S04]  /*23420*/  @P6 STG.E desc[UR16][R230.64], R246 ;  /* 0x000000f6e6006986 */ /* 0x0009e8000c101910 */
[----:B------:R-:W-:Y:S01]  /*23430*/  @P5 STG.E desc[UR16][R248.64], R245 ;  /* 0x000000f5f8005986 */ /* 0x000fe2000c101910 */
[----:B------:R-:W-:Y:S01]  /*23440*/  ISETP.LT.AND P5, PT, R10, UR10, !P2 ;  /* 0x0000000a0a007c0c */ /* 0x000fe2000d7a1270 */
[----:B-1----:R-:W-:Y:S01]  /*23450*/  VIADD R8, R7, 0x4b ;  /* 0x0000004b07087836 */ /* 0x002fe20000000000 */
[----:B------:R-:W-:Y:S01]  /*23460*/  ISETP.GE.AND P1, PT, R250, UR4, PT ;  /* 0x00000004fa007c0c */ /* 0x000fe2000bf26270 */
[----:B------:R-:W-:Y:S01]  /*23470*/  ULDC UR4, c[0x0][0x248] ;  /* 0x0000920000047ab9 */ /* 0x000fe20000000800 */
[----:B------:R-:W-:Y:S01]  /*23480*/  ISETP.LT.AND P6, PT, R10, UR14, !P4 ;  /* 0x0000000e0a007c0c */ /* 0x000fe2000e7c1270 */
[----:B------:R-:W-:Y:S01]  /*23490*/  VIADD R6, R0, UR4 ;  /* 0x0000000400067c36 */ /* 0x000fe20008000000 */
[----:B------:R-:W-:Y:S01]  /*234a0*/  ISETP.GE.AND P3, PT, R8, UR8, PT ;  /* 0x0000000808007c0c */ /* 0x000fe2000bf66270 */
[----:B------:R-:W-:Y:S01]  /*234b0*/  ULDC UR10, c[0x0][0x228] ;  /* 0x00008a00000a7ab9 */ /* 0x000fe20000000800 */
[C---:B------:R-:W-:Y:S01]  /*234c0*/  ISETP.LT.AND P2, PT, R11.reuse, UR12, !P2 ;  /* 0x0000000c0b007c0c */ /* 0x040fe2000d741270 */
[C---:B------:R-:W-:Y:S01]  /*234d0*/  IMAD.WIDE R8, R6.reuse, 0x4, R2 ;  /* 0x0000000406087825 */ /* 0x040fe200078e0202 */
[C---:B------:R-:W-:Y:S01]  /*234e0*/  IADD3 R0, R6.reuse, UR6, RZ ;  /* 0x0000000606007c10 */ /* 0x040fe2000fffe0ff */
[----:B------:R-:W-:Y:S01]  /*234f0*/  ULDC UR4, c[0x0][0x22c] ;  /* 0x00008b0000047ab9 */ /* 0x000fe20000000800 */
[----:B------:R-:W-:Y:S01]  /*23500*/  ISETP.LT.AND P4, PT, R11, UR18, !P4 ;  /* 0x000000120b007c0c */ /* 0x000fe2000e781270 */
[----:B--2---:R-:W-:Y:S01]  /*23510*/  IMAD.WIDE R228, R6, 0x4, R4 ;  /* 0x0000000406e47825 */ /* 0x004fe200078e0204 */
[----:B------:R1:W-:Y:S01]  /*23520*/  @P5 STG.E desc[UR16][R8.64], R244 ;  /* 0x000000f408005986 */ /* 0x0003e2000c101910 */
[----:B------:R-:W-:Y:S01]  /*23530*/  ULDC UR8, c[0x0][0x22c] ;  /* 0x00008b0000087ab9 */ /* 0x000fe20000000800 */
[----:B------:R-:W-:Y:S01]  /*23540*/  ULDC UR6, c[0x0][0x248] ;  /* 0x0000920000067ab9 */ /* 0x000fe20000000800 */
[----:B------:R-:W-:Y:S01]  /*23550*/  VIADD R250, R7, 0x4c ;  /* 0x0000004c07fa7836 */ /* 0x000fe20000000000 */
[----:B------:R-:W2:Y:S01]  /*23560*/  LDL.LU R6, [R1+0x90] ;  /* 0x0000900001067983 */ /* 0x000ea20000300800 */
[C---:B----4-:R-:W-:Y:S01]  /*23570*/  IMAD.WIDE R230, R0.reuse, 0x4, R2 ;  /* 0x0000000400e67825 */ /* 0x050fe200078e0202 */
[----:B------:R-:W-:Y:S01]  /*23580*/  ULDC UR12, c[0x0][0x228] ;  /* 0x00008a00000c7ab9 */ /* 0x000fe20000000800 */
[----:B------:R-:W-:Y:S01]  /*23590*/  ULDC UR14, c[0x0][0x228] ;  /* 0x00008a00000e7ab9 */ /* 0x000fe20000000800 */
[----:B------:R-:W-:Y:S01]  /*235a0*/  ULDC UR18, c[0x0][0x228] ;  /* 0x00008a0000127ab9 */ /* 0x000fe20000000800 */
[----:B-1----:R-:W4:Y:S01]  /*235b0*/  LDL.LU R9, [R1+0x690] ;  /* 0x0006900001097983 */ /* 0x002f220000300800 */
[----:B------:R-:W-:-:S03]  /*235c0*/  IMAD.WIDE R248, R0, 0x4, R4 ;  /* 0x0000000400f87825 */ /* 0x000fc600078e0204 */
[----:B------:R-:W2:Y:S01]  /*235d0*/  LDL.LU R239, [R1+0x290] ;  /* 0x0002900001ef7983 */ /* 0x000ea20000300800 */
[----:B------:R-:W-:Y:S01]  /*235e0*/  ISETP.GE.AND P5, PT, R250, UR4, PT ;  /* 0x00000004fa007c0c */ /* 0x000fe2000bfa6270 */
[----:B------:R-:W-:Y:S02]  /*235f0*/  ULDC UR4, c[0x0][0x248] ;  /* 0x0000920000047ab9 */ /* 0x000fe40000000800 */
[----:B------:R-:W2:Y:S04]  /*23600*/  LDL.LU R238, [R1+0x694] ;  /* 0x0006940001ee7983 */ /* 0x000ea80000300800 */
[----:B------:R-:W2:Y:S01]  /*23610*/  LDL.LU R237, [R1+0x94] ;  /* 0x0000940001ed7983 */ /* 0x000ea20000300800 */
[----:B------:R-:W-:-:S03]  /*23620*/  VIADD R8, R7, 0x4d ;  /* 0x0000004d07087836 */ /* 0x000fc60000000000 */
[----:B------:R-:W2:Y:S04]  /*23630*/  LDL.LU R236, [R1+0x494] ;  /* 0x0004940001ec7983 */ /* 0x000ea80000300800 */
[----:B---3--:R1:W-:Y:S04]  /*23640*/  @P2 STG.E desc[UR16][R228.64], R252 ;  /* 0x000000fce4002986 */ /* 0x0083e8000c101910 */
[----:B------:R-:W3:Y:S04]  /*23650*/  LDL.LU R243, [R1+0x294] ;  /* 0x0002940001f37983 */ /* 0x000ee80000300800 */
[----:B------:R-:W3:Y:S04]  /*23660*/  LDL.LU R242, [R1+0x698] ;  /* 0x0006980001f27983 */ /* 0x000ee80000300800 */
[----:B------:R-:W3:Y:S04]  /*23670*/  LDL.LU R241, [R1+0x98] ;  /* 0x0000980001f17983 */ /* 0x000ee80000300800 */
[----:B------:R-:W3:Y:S01]  /*23680*/  LDL.LU R240, [R1+0x498] ;  /* 0x0004980001f07983 */ /* 0x000ee20000300800 */
[----:B------:R-:W-:Y:S01]  /*23690*/  ISETP.GE.AND P2, PT, R8, UR8, PT ;  /* 0x0000000808007c0c */ /* 0x000fe2000bf46270 */
[----:B------:R-:W-:-:S02]  /*236a0*/  ULDC UR8, c[0x0][0x22c] ;  /* 0x00008b0000087ab9 */ /* 0x000fc40000000800 */
[----:B------:R-:W3:Y:S04]  /*236b0*/  LDL.LU R247, [R1+0x298] ;  /* 0x0002980001f77983 */ /* 0x000ee80000300800 */
[----:B------:R-:W3:Y:S04]  /*236c0*/  LDL.LU R246, [R1+0x69c] ;  /* 0x00069c0001f67983 */ /* 0x000ee80000300800 */
[----:B------:R-:W3:Y:S04]  /*236d0*/  LDL.LU R245, [R1+0x9c] ;  /* 0x00009c0001f57983 */ /* 0x000ee80000300800 */
[----:B------:R-:W3:Y:S04]  /*236e0*/  LDL.LU R244, [R1+0x49c] ;  /* 0x00049c0001f47983 */ /* 0x000ee80000300800 */
[----:B-1----:R-:W3:Y:S04]  /*236f0*/  LDL.LU R252, [R1+0x29c] ;  /* 0x00029c0001fc7983 */ /* 0x002ee80000300800 */
        /* <DEDUP_REMOVED lines=46> */
[----:B---3--:R1:W-:Y:S01]  /*239e0*/  @P3 STG.E desc[UR16][R228.64], R243 ;  /* 0x000000f3e4003986 */ /* 0x0083e2000c101910 */
        /* <DEDUP_REMOVED lines=19> */
[C---:B---3--:R-:W-:Y:S01]  /*23b20*/  IMAD.WIDE R230, R0.reuse, 0x4, R2 ;  /* 0x0000000400e67825 */ /* 0x048fe200078e0202 */
        /* <DEDUP_REMOVED lines=68> */
[----:B------:R1:W-:Y:S01]  /*23f70*/  @P1 STG.E desc[UR16][R8.64], R236 ;  /* 0x000000ec08001986 */ /* 0x0003e2000c101910 */
[----:B------:R-:W-:Y:S01]  /*23f80*/  ULDC UR6, c[0x0][0x248] ;  /* 0x0000920000067ab9 */ /* 0x000fe20000000800 */
[----:B------:R-:W-:Y:S01]  /*23f90*/  IMAD.WIDE R248, R0, 0x4, R4 ;  /* 0x0000000400f87825 */ /* 0x000fe200078e0204 */
[----:B------:R-:W-:Y:S01]  /*23fa0*/  ISETP.GE.AND P1, PT, R250, UR4, PT ;  /* 0x00000004fa007c0c */ /* 0x000fe2000bf26270 */
[----:B------:R-:W-:Y:S01]  /*23fb0*/  ULDC UR12, c[0x0][0x228] ;  /* 0x00008a00000c7ab9 */ /* 0x000fe20000000800 */
[----:B------:R-:W-:Y:S01]  /*23fc0*/  ULDC UR4, c[0x0][0x248] ;  /* 0x0000920000047ab9 */ /* 0x000fe20000000800 */
[----:B------:R-:W-:Y:S01]  /*23fd0*/  ULDC UR14, c[0x0][0x228] ;  /* 0x00008a00000e7ab9 */ /* 0x000fe20000000800 */
[----:B------:R-:W-:Y:S01]  /*23fe0*/  ULDC UR18, c[0x0][0x228] ;  /* 0x00008a0000127ab9 */ /* 0x000fe20000000800 */
[C---:B-1----:R-:W-:Y:S01]  /*23ff0*/  VIADD R8, R7.reuse, 0x57 ;  /* 0x0000005707087836 */ /* 0x042fe20000000000 */
[----:B------:R-:W-:Y:S01]  /*24000*/  IADD3 R250, R7, 0x58, RZ ;  /* 0x0000005807fa7810 */ /* 0x000fe20007ffe0ff */
[----:B------:R-:W4:Y:S04]  /*24010*/  LDL.LU R236, [R1+0x9f0] ;  /* 0x0009f00001ec7983 */ /* 0x000f280000300800 */
[----:B--2---:R1:W-:Y:S04]  /*24020*/  @P3 STG.E desc[UR16][R228.64], R6 ;  /* 0x00000006e4003986 */ /* 0x0043e8000c101910 */
[----:B------:R2:W-:Y:S01]  /*24030*/  @P6 STG.E desc[UR16][R230.64], R239 ;  /* 0x000000efe6006986 */ /* 0x0005e2000c101910 */
[----:B------:R-:W-:Y:S01]  /*24040*/  ISETP.LT.AND P6, PT, R10, UR14, !P4 ;  /* 0x0000000e0a007c0c */ /* 0x000fe2000e7c1270 */
[----:B------:R-:W-:-:S02]  /*24050*/  ULDC UR14, c[0x0][0x228] ;  /* 0x00008a00000e7ab9 */ /* 0x000fc40000000800 */
[----:B------:R3:W-:Y:S01]  /*24060*/  @P5 STG.E desc[UR16][R248.64], R238 ;  /* 0x000000eef8005986 */ /* 0x0007e2000c101910 */
[----:B------:R-:W-:Y:S01]  /*24070*/  ISETP.LT.AND P5, PT, R10, UR10, !P2 ;  /* 0x0000000a0a007c0c */ /* 0x000fe2000d7a1270 */
[----:B------:R-:W-:Y:S01]  /*24080*/  ULDC UR10, c[0x0][0x228] ;  /* 0x00008a00000a7ab9 */ /* 0x000fe20000000800 */
[C---:B------:R-:W-:Y:S01]  /*24090*/  ISETP.LT.AND P2, PT, R11.reuse, UR12, !P2 ;  /* 0x0000000c0b007c0c */ /* 0x040fe2000d741270 */
[----:B-1----:R-:W-:Y:S01]  /*240a0*/  VIADD R6, R0, UR4 ;  /* 0x0000000400067c36 */ /* 0x002fe20008000000 */
        /* <DEDUP_REMOVED lines=9> */
[----:B------:R-:W-:Y:S01]  /*24140*/  IMAD.WIDE R228, R6, 0x4, R4 ;  /* 0x0000000406e47825 */ /* 0x000fe200078e0204 */
[----:B------:R-:W-:Y:S03]  /*24150*/  @P5 STG.E desc[UR16][R8.64], R237 ;  /* 0x000000ed08005986 */ /* 0x000fe6000c101910 */
[C---:B--2---:R-:W-:Y:S01]  /*24160*/  IMAD.WIDE R230, R0.reuse, 0x4, R2 ;  /* 0x0000000400e67825 */ /* 0x044fe200078e0202 */
[----:B------:R1:W-:Y:S03]  /*24170*/  @P2 STG.E desc[UR16][R228.64], R243 ;  /* 0x000000f3e4002986 */ /* 0x0003e6000c101910 */
[----:B---3--:R-:W-:Y:S01]  /*24180*/  IMAD.WIDE R248, R0, 0x4, R4 ;  /* 0x0000000400f87825 */ /* 0x008fe200078e0204 */
[----:B------:R2:W-:Y:S01]  /*24190*/  @P6 STG.E desc[UR16][R230.64], R242 ;  /* 0x000000f2e6006986 */ /* 0x0005e2000c101910 */
[----:B------:R-:W-:Y:S01]  /*241a0*/  ISETP.GE.AND P5, PT, R250, UR4, PT ;  /* 0x00000004fa007c0c */ /* 0x000fe2000bfa6270 */
[----:B------:R-:W-:-:S02]  /*241b0*/  ULDC UR4, c[0x0][0x248] ;  /* 0x0000920000047ab9 */ /* 0x000fc40000000800 */
[----:B------:R3:W-:Y:S01]  /*241c0*/  @P4 STG.E desc[UR16][R248.64], R241 ;  /* 0x000000f1f8004986 */ /* 0x0007e2000c101910 */
[----:B------:R-:W-:Y:S01]  /*241d0*/  ISETP.LT.AND P4, PT, R10, UR10, !P0 ;  /* 0x0000000a0a007c0c */ /* 0x000fe2000c781270 */
[----:B------:R-:W-:Y:S01]  /*241e0*/  VIADD R6, R7, 0x59 ;  /* 0x0000005907067836 */ /* 0x000fe20000000000 */
[C---:B------:R-:W-:Y:S01]  /*241f0*/  ISETP.LT.AND P0, PT, R11.reuse, UR12, !P0 ;  /* 0x0000000c0b007c0c */ /* 0x040fe2000c701270 */
[----:B-1----:R-:W-:Y:S01]  /*24200*/  VIADD R228, R0, UR4 ;  /* 0x0000000400e47c36 */ /* 0x002fe20008000000 */
[----:B------:R-:W-:Y:S01]  /*24210*/  ISETP.LT.AND P6, PT, R10, UR14, !P1 ;  /* 0x0000000e0a007c0c */ /* 0x000fe2000cfc1270 */
[----:B------:R-:W-:Y:S01]  /*24220*/  ULDC UR10, c[0x0][0x228] ;  /* 0x00008a00000a7ab9 */ /* 0x000fe20000000800 */
[----:B------:R-:W-:Y:S01]  /*24230*/  ISETP.LT.AND P1, PT, R11, UR18, !P1 ;  /* 0x000000120b007c0c */ /* 0x000fe2000cf21270 */
[----:B------:R-:W-:Y:S01]  /*24240*/  VIADD R0, R228, UR6 ;  /* 0x00000006e4007c36 */ /* 0x000fe20008000000 */
[----:B------:R-:W-:Y:S01]  /*24250*/  ISETP.GE.AND P2, PT, R6, UR8, PT ;  /* 0x0000000806007c0c */ /* 0x000fe2000bf46270 */
[C---:B------:R-:W-:Y:S01]  /*24260*/  IMAD.WIDE R8, R228.reuse, 0x4, R2 ;  /* 0x00000004e4087825 */ /* 0x040fe200078e0202 */
[----:B------:R-:W-:Y:S01]  /*24270*/  ULDC UR4, c[0x0][0x22c] ;  /* 0x00008b0000047ab9 */ /* 0x000fe20000000800 */
[----:B------:R-:W-:Y:S01]  /*24280*/  ULDC UR12, c[0x0][0x228] ;  /* 0x00008a00000c7ab9 */ /* 0x000fe20000000800 */
[----:B------:R-:W-:Y:S01]  /*24290*/  ULDC UR14, c[0x0][0x228] ;  /* 0x00008a00000e7ab9 */ /* 0x000fe20000000800 */
[----:B------:R-:W-:Y:S01]  /*242a0*/  IMAD.WIDE R228, R228, 0x4, R4 ;  /* 0x00000004e4e47825 */ /* 0x000fe200078e0204 */
[----:B------:R-:W-:Y:S01]  /*242b0*/  @P4 STG.E desc[UR16][R8.64], R240 ;  /* 0x000000f008004986 */ /* 0x000fe2000c101910 */
[----:B------:R-:W-:Y:S01]  /*242c0*/  ULDC UR18, c[0x0][0x228] ;  /* 0x00008a0000127ab9 */ /* 0x000fe20000000800 */
[----:B------:R-:W-:Y:S01]  /*242d0*/  ULDC UR6, c[0x0][0x248] ;  /* 0x0000920000067ab9 */ /* 0x000fe20000000800 */
[----:B--2---:R-:W-:Y:S01]  /*242e0*/  IMAD.WIDE R230, R0, 0x4, R2 ;  /* 0x0000000400e67825 */ /* 0x004fe200078e0202 */
[----:B------:R1:W-:Y:S01]  /*242f0*/  @P0 STG.E desc[UR16][R228.64], R247 ;  /* 0x000000f7e4000986 */ /* 0x0003e2000c101910 */
[----:B------:R-:W-:-:S02]  /*24300*/  ULDC UR8, c[0x0][0x22c] ;  /* 0x00008b0000087ab9 */ /* 0x000fc40000000800 */
[----:B---3--:R-:W-:Y:S01]  /*24310*/  IMAD.WIDE R248, R0, 0x4, R4 ;  /* 0x0000000400f87825 */ /* 0x008fe200078e0204 */
[----:B------:R-:W-:Y:S03]  /*24320*/  @P6 STG.E desc[UR16][R230.64], R246 ;  /* 0x000000f6e6006986 */ /* 0x000fe6000c101910 */
[----:B------:R-:W-:Y:S01]  /*24330*/  VIADD R6, R7, 0x5a ;  /* 0x0000005a07067836 */ /* 0x000fe20000000000 */
[----:B------:R-:W-:Y:S01]  /*24340*/  @P1 STG.E desc[UR16][R248.64], R245 ;  /* 0x000000f5f8001986 */ /* 0x000fe2000c101910 */
[----:B------:R-:W-:Y:S01]  /*24350*/  ISETP.LT.AND P1, PT, R10, UR10, !P3 ;  /* 0x0000000a0a007c0c */ /* 0x000fe2000df21270 */
[----:B------:R-:W-:Y:S02]  /*24360*/  ULDC UR10, c[0x0][0x228] ;  /* 0x00008a00000a7ab9 */ /* 0x000fe40000000800 */
[----:B------:R-:W-:Y:S01]  /*24370*/  ISETP.GE.AND P4, PT, R6, UR4, PT ;  /* 0x0000000406007c0c */ /* 0x000fe2000bf86270 */
[----:B------:R-:W-:-:S02]  /*24380*/  ULDC UR4, c[0x0][0x248] ;  /* 0x0000920000047ab9 */ /* 0x000fc40000000800 */
[----:B-1----:R-:W-:Y:S01]  /*24390*/  VIADD R228, R0, UR4 ;  /* 0x0000000400e47c36 */ /* 0x002fe20008000000 */
[----:B------:R-:W-:Y:S01]  /*243a0*/  ISETP.LT.AND P3, PT, R11, UR12, !P3 ;  /* 0x0000000c0b007c0c */ /* 0x000fe2000df61270 */
[----:B------:R-:W-:Y:S01]  /*243b0*/  ULDC UR4, c[0x0][0x22c] ;  /* 0x00008b0000047ab9 */ /* 0x000fe20000000800 */
[----:B------:R-:W-:Y:S01]  /*243c0*/  ISETP.LT.AND P6, PT, R10, UR14, !P5 ;  /* 0x0000000e0a007c0c */ /* 0x000fe2000efc1270 */
[C---:B------:R-:W-:Y:S01]  /*243d0*/  IMAD.WIDE R8, R228.reuse, 0x4, R2 ;  /* 0x00000004e4087825 */ /* 0x040fe200078e0202 */
[----:B------:R-:W-:Y:S01]  /*243e0*/  IADD3 R6, R7, 0x5b, RZ ;  /* 0x0000005b07067810 */ /* 0x000fe20007ffe0ff */
[----:B------:R-:W-:Y:S01]  /*243f0*/  ULDC UR12, c[0x0][0x228] ;  /* 0x00008a00000c7ab9 */ /* 0x000fe20000000800 */
[----:B------:R-:W-:Y:S02]  /*24400*/  ULDC UR14, c[0x0][0x228] ;  /* 0x00008a00000e7ab9 */ /* 0x000fe40000000800 */
[----:B------:R1:W-:Y:S04]  /*24410*/  @P1 STG.E desc[UR16][R8.64], R244 ;  /* 0x000000f408001986 */ /* 0x0003e8000c101910 */
[----:B-1----:R-:W2:Y:S04]  /*24420*/  LDL.LU R8, [R1+0x6b0] ;  /* 0x0006b00001087983 */ /* 0x002ea80000300800 */
[----:B------:R-:W3:Y:S04]  /*24430*/  LDL.LU R9, [R1+0xb0] ;  /* 0x0000b00001097983 */ /* 0x000ee80000300800 */
[----:B------:R-:W4:Y:S01]  /*24440*/  LDL.LU R237, [R1+0x4b0] ;  /* 0x0004b00001ed7983 */ /* 0x000f220000300800 */
[----:B------:R-:W-:Y:S01]  /*24450*/  ISETP.LT.AND P5, PT, R11, UR18, !P5 ;  /* 0x000000120b007c0c */ /* 0x000fe2000efa1270 */
[----:B------:R-:W-:Y:S01]  /*24460*/  VIADD R0, R228, UR6 ;  /* 0x00000006e4007c36 */ /* 0x000fe20008000000 */
[----:B------:R-:W-:Y:S01]  /*24470*/  ISETP.GE.AND P0, PT, R6, UR8, PT ;  /* 0x0000000806007c0c */ /* 0x000fe2000bf06270 */
[----:B------:R-:W-:Y:S01]  /*24480*/  IMAD.WIDE R228, R228, 0x4, R4 ;  /* 0x00000004e4e47825 */ /* 0x000fe200078e0204 */
[----:B------:R-:W4:Y:S01]  /*24490*/  LDL.LU R250, [R1+0x6b4] ;  /* 0x0006b40001fa7983 */ /* 0x000f220000300800 */
[----:B------:R-:W-:Y:S01]  /*244a0*/  ULDC UR18, c[0x0][0x228] ;  /* 0x00008a0000127ab9 */ /* 0x000fe20000000800 */
[----:B------:R-:W-:Y:S01]  /*244b0*/  ULDC UR6, c[0x0][0x248] ;  /* 0x0000920000067ab9 */ /* 0x000fe20000000800 */
[----:B------:R-:W-:Y:S01]  /*244c0*/  IMAD.WIDE R230, R0, 0x4, R2 ;  /* 0x0000000400e67825 */ /* 0x000fe200078e0202 */
[----:B------:R1:W-:Y:S01]  /*244d0*/  @P3 STG.E desc[UR16][R228.64], R252 ;  /* 0x000000fce4003986 */ /* 0x0003e2000c101910 */
[----:B------:R-:W-:-:S02]  /*244e0*/  ULDC UR8, c[0x0][0x22c] ;  /* 0x00008b0000087ab9 */ /* 0x000fc40000000800 */
[----:B------:R-:W-:Y:S01]  /*244f0*/  IMAD.WIDE R248, R0, 0x4, R4 ;  /* 0x0000000400f87825 */ /* 0x000fe200078e0204 */
[----:B------:R-:W4:Y:S03]  /*24500*/  LDL.LU R239, [R1+0xb4] ;  /* 0x0000b40001ef7983 */ /* 0x000f260000300800 */
[----:B------:R-:W-:Y:S01]  /*24510*/  VIADD R6, R7, 0x5c ;  /* 0x0000005c07067836 */ /* 0x000fe20000000000 */
[----:B------:R-:W4:Y:S04]  /*24520*/  LDL.LU R238, [R1+0x4b4] ;  /* 0x0004b40001ee7983 */ /* 0x000f280000300800 */
[----:B------:R-:W-:Y:S01]  /*24530*/  ISETP.GE.AND P1, PT, R6, UR4, PT ;  /* 0x0000000406007c0c */ /* 0x000fe2000bf26270 */
[----:B------:R-:W-:Y:S01]  /*24540*/  ULDC UR4, c[0x0][0x248] ;  /* 0x0000920000047ab9 */ /* 0x000fe20000000800 */
[----:B------:R-:W4:Y:S01]  /*24550*/  LDL.LU R243, [R1+0x2b4] ;  /* 0x0002b40001f37983 */ /* 0x000f220000300800 */
[----:B-1----:R-:W-:-:S03]  /*24560*/  IADD3 R228, R0, UR4, RZ ;  /* 0x0000000400e47c10 */ /* 0x002fc6000fffe0ff */
[----:B--2---:R-:W-:Y:S01]  /*24570*/  @P6 STG.E desc[UR16][R230.64], R8 ;  /* 0x00000008e6006986 */ /* 0x004fe2000c101910 */
[----:B------:R-:W-:Y:S01]  /*24580*/  VIADD R6, R7, 0x5d ;  /* 0x0000005d07067836 */ /* 0x000fe20000000000 */
[----:B------:R-:W-:Y:S02]  /*24590*/  ULDC UR4, c[0x0][0x22c] ;  /* 0x00008b0000047ab9 */ /* 0x000fe40000000800 */
[----:B---3--:R1:W-:Y:S01]  /*245a0*/  @P5 STG.E desc[UR16][R248.64], R9 ;  /* 0x00000009f8005986 */ /* 0x0083e2000c101910 */
[----:B------:R-:W-:-:S03]  /*245b0*/  ISETP.LT.AND P5, PT, R10, UR10, !P2 ;  /* 0x0000000a0a007c0c */ /* 0x000fc6000d7a1270 */
[----:B------:R-:W2:Y:S01]  /*245c0*/  LDL.LU R242, [R1+0x6b8] ;  /* 0x0006b80001f27983 */ /* 0x000ea20000300800 */
[----:B------:R-:W-:Y:S01]  /*245d0*/  ISETP.LT.AND P6, PT, R10, UR14, !P4 ;  /* 0x0000000e0a007c0c */ /* 0x000fe2000e7c1270 */
[----:B------:R-:W-:Y:S01]  /*245e0*/  VIADD R0, R228, UR6 ;  /* 0x00000006e4007c36 */ /* 0x000fe20008000000 */
[----:B------:R-:W-:Y:S01]  /*245f0*/  ISETP.GE.AND P3, PT, R6, UR8, PT ;  /* 0x0000000806007c0c */ /* 0x000fe2000bf66270 */
[----:B------:R-:W3:Y:S01]  /*24600*/  LDL.LU R241, [R1+0xb8] ;  /* 0x0000b80001f17983 */ /* 0x000ee20000300800 */
[----:B-1----:R-:W-:-:S03]  /*24610*/  IMAD.WIDE R8, R228, 0x4, R2 ;  /* 0x00000004e4087825 */ /* 0x002fc600078e0202 */
[----:B------:R-:W3:Y:S01]  /*24620*/  LDL.LU R240, [R1+0x4b8] ;  /* 0x0004b80001f07983 */ /* 0x000ee20000300800 */
[C---:B------:R-:W-:Y:S01]  /*24630*/  ISETP.LT.AND P2, PT, R11.reuse, UR12, !P2 ;  /* 0x0000000c0b007c0c */ /* 0x040fe2000d741270 */
[----:B------:R-:W-:Y:S01]  /*24640*/  ULDC UR10, c[0x0][0x228] ;  /* 0x00008a00000a7ab9 */ /* 0x000fe20000000800 */
[----:B------:R-:W-:Y:S01]  /*24650*/  ISETP.LT.AND P4, PT, R11, UR18, !P4 ;  /* 0x000000120b007c0c */ /* 0x000fe2000e781270 */
[----:B------:R-:W3:Y:S01]  /*24660*/  LDL.LU R247, [R1+0x2b8] ;  /* 0x0002b80001f77983 */ /* 0x000ee20000300800 */
[----:B------:R-:W-:Y:S01]  /*24670*/  VIADD R6, R7, 0x5e ;  /* 0x0000005e07067836 */ /* 0x000fe20000000000 */
[----:B------:R-:W-:Y:S01]  /*24680*/  ULDC UR12, c[0x0][0x228] ;  /* 0x00008a00000c7ab9 */ /* 0x000fe20000000800 */
[----:B------:R-:W-:Y:S01]  /*24690*/  IMAD.WIDE R228, R228, 0x4, R4 ;  /* 0x00000004e4e47825 */ /* 0x000fe200078e0204 */
[----:B------:R-:W3:Y:S01]  /*246a0*/  LDL.LU R246, [R1+0x6bc] ;  /* 0x0006bc0001f67983 */ /* 0x000ee20000300800 */
[----:B------:R-:W-:Y:S01]  /*246b0*/  ULDC UR14, c[0x0][0x228] ;  /* 0x00008a00000e7ab9 */ /* 0x000fe20000000800 */
[----:B------:R-:W-:Y:S01]  /*246c0*/  ULDC UR18, c[0x0][0x228] ;  /* 0x00008a0000127ab9 */ /* 0x000fe20000000800 */
[----:B------:R-:W-:Y:S01]  /*246d0*/  IMAD.WIDE R230, R0, 0x4, R2 ;  /* 0x0000000400e67825 */ /* 0x000fe200078e0202 */
[----:B------:R-:W3:Y:S01]  /*246e0*/  LDL.LU R245, [R1+0xbc] ;  /* 0x0000bc0001f57983 */ /* 0x000ee20000300800 */
[----:B------:R-:W-:Y:S01]  /*246f0*/  ULDC UR6, c[0x0][0x248] ;  /* 0x0000920000067ab9 */ /* 0x000fe20000000800 */
[----:B------:R-:W-:-:S02]  /*24700*/  ULDC UR8, c[0x0][0x22c] ;  /* 0x00008b0000087ab9 */ /* 0x000fc40000000800 */
[----:B------:R-:W3:Y:S04]  /*24710*/  LDL.LU R244, [R1+0x4bc] ;  /* 0x0004bc0001f47983 */ /* 0x000ee80000300800 */
[----:B------:R-:W3:Y:S04]  /*24720*/  LDL.LU R252, [R1+0x2bc] ;  /* 0x0002bc0001fc7983 */ /* 0x000ee80000300800 */
[----:B----4-:R1:W-:Y:S04]  /*24730*/  @P5 STG.E desc[UR16][R8.64], R237 ;  /* 0x000000ed08005986 */ /* 0x0103e8000c101910 */
[----:B-1----:R-:W4:Y:S04]  /*24740*/  LDL.LU R237, [R1+0x9ec] ;  /* 0x0009ec0001ed7983 */ /* 0x002f280000300800 */
[----:B------:R-:W2:Y:S01]  /*24750*/  LDL.LU R9, [R1+0x2b0] ;  /* 0x0002b00001097983 */ /* 0x000ea20000300800 */
[----:B------:R-:W-:Y:S01]  /*24760*/  IMAD.WIDE R248, R0, 0x4, R4 ;  /* 0x0000000400f87825 */ /* 0x000fe200078e0204 */
[----:B------:R-:W-:Y:S01]  /*24770*/  ISETP.GE.AND P5, PT, R6, UR4, PT ;  /* 0x0000000406007c0c */ /* 0x000fe2000bfa6270 */
[----:B------:R-:W-:-:S02]  /*24780*/  ULDC UR4, c[0x0][0x248] ;  /* 0x0000920000047ab9 */ /* 0x000fc40000000800 */
[----:B------:R-:W-:Y:S01]  /*24790*/  VIADD R6, R7, 0x5f ;  /* 0x0000005f07067836 */ /* 0x000fe20000000000 */
[----:B--2---:R1:W-:Y:S04]  /*247a0*/  @P2 STG.E desc[UR16][R228.64], R9 ;  /* 0x00000009e4002986 */ /* 0x0043e8000c101910 */
[----:B------:R2:W-:Y:S01]  /*247b0*/  @P6 STG.E desc[UR16][R230.64], R250 ;  /* 0x000000fae6006986 */ /* 0x0005e2000c101910 */
[C---:B------:R-:W-:Y:S01]  /*247c0*/  ISETP.LT.AND P6, PT, R10.reuse, UR14, !P1 ;  /* 0x0000000e0a007c0c */ /* 0x040fe2000cfc1270 */
[----:B------:R-:W-:Y:S02]  /*247d0*/  ULDC UR14, c[0x0][0x228] ;  /* 0x00008a00000e7ab9 */ /* 0x000fe40000000800 */
        /* <DEDUP_REMOVED lines=8> */
[----:B------:R-:W-:Y:S01]  /*24860*/  ULDC UR12, c[0x0][0x228] ;  /* 0x00008a00000c7ab9 */ /* 0x000fe20000000800 */
[C---:B------:R-:W-:Y:S01]  /*24870*/  IADD3 R0, R228.reuse, UR6, RZ ;  /* 0x00000006e4007c10 */ /* 0x040fe2000fffe0ff */
[C---:B------:R-:W-:Y:S01]  /*24880*/  IMAD.WIDE R8, R228.reuse, 0x4, R2 ;  /* 0x00000004e4087825 */ /* 0x040fe200078e0202 */
[----:B------:R-:W-:Y:S01]  /*24890*/  ULDC UR18, c[0x0][0x228] ;  /* 0x00008a0000127ab9 */ /* 0x000fe20000000800 */
[----:B------:R-:W-:Y:S01]  /*248a0*/  ULDC UR6, c[0x0][0x248] ;  /* 0x0000920000067ab9 */ /* 0x000fe20000000800 */
[----:B------:R-:W-:Y:S01]  /*248b0*/  ULDC UR8, c[0x0][0x22c] ;  /* 0x00008b0000087ab9 */ /* 0x000fe20000000800 */
[----:B------:R-:W-:Y:S01]  /*248c0*/  IMAD.WIDE R228, R228, 0x4, R4 ;  /* 0x00000004e4e47825 */ /* 0x000fe200078e0204 */
[----:B------:R-:W-:Y:S03]  /*248d0*/  @P4 STG.E desc[UR16][R8.64], R238 ;  /* 0x000000ee08004986 */ /* 0x000fe6000c101910 */
[----:B--2---:R-:W-:Y:S01]  /*248e0*/  IMAD.WIDE R230, R0, 0x4, R2 ;  /* 0x0000000400e67825 */ /* 0x004fe200078e0202 */
[----:B------:R1:W-:Y:S03]  /*248f0*/  @P0 STG.E desc[UR16][R228.64], R243 ;  /* 0x000000f3e4000986 */ /* 0x0003e6000c101910 */
[----:B------:R-:W-:-:S02]  /*24900*/  VIADD R6, R7, 0x60 ;  /* 0x0000006007067836 */ /* 0x000fc40000000000 */
[----:B---3--:R-:W-:Y:S01]  /*24910*/  IMAD.WIDE R248, R0, 0x4, R4 ;  /* 0x0000000400f87825 */ /* 0x008fe200078e0204 */
[----:B------:R2:W-:Y:S02]  /*24920*/  @P6 STG.E desc[UR16][R230.64], R242 ;  /* 0x000000f2e6006986 */ /* 0x0005e4000c101910 */
[----:B------:R-:W-:Y:S01]  /*24930*/  ISETP.GE.AND P4, PT, R6, UR4, PT ;  /* 0x0000000406007c0c */ /* 0x000fe2000bf86270 */
[----:B------:R-:W-:Y:S01]  /*24940*/  ULDC UR4, c[0x0][0x248] ;  /* 0x0000920000047ab9 */ /* 0x000fe20000000800 */
[----:B------:R3:W-:Y:S01]  /*24950*/  @P1 STG.E desc[UR16][R248.64], R241 ;  /* 0x000000f1f8001986 */ /* 0x0007e2000c101910 */
[----:B------:R-:W-:Y:S01]  /*24960*/  ISETP.LT.AND P1, PT, R10, UR10, !P3 ;  /* 0x0000000a0a007c0c */ /* 0x000fe2000df21270 */
[----:B-1----:R-:W-:Y:S01]  /*24970*/  VIADD R228, R0, UR4 ;  /* 0x0000000400e47c36 */ /* 0x002fe20008000000 */
[C---:B------:R-:W-:Y:S02]  /*24980*/  ISETP.LT.AND P3, PT, R11.reuse, UR12, !P3 ;  /* 0x0000000c0b007c0c */ /* 0x040fe4000df61270 */
[----:B------:R-:W-:Y:S01]  /*24990*/  ISETP.LT.AND P6, PT, R10, UR14, !P5 ;  /* 0x0000000e0a007c0c */ /* 0x000fe2000efc1270 */
[C---:B------:R-:W-:Y:S01]  /*249a0*/  VIADD R0, R228.reuse, UR6 ;  /* 0x00000006e4007c36 */ /* 0x040fe20008000000 */
[----:B------:R-:W-:Y:S01]  /*249b0*/  ISETP.LT.AND P5, PT, R11, UR18, !P5 ;  /* 0x000000120b007c0c */ /* 0x000fe2000efa1270 */
[----:B------:R-:W-:Y:S01]  /*249c0*/  VIADD R6, R7, 0x61 ;  /* 0x0000006107067836 */ /* 0x000fe20000000000 */
[----:B------:R-:W-:Y:S01]  /*249d0*/  ULDC UR10, c[0x0][0x228] ;  /* 0x00008a00000a7ab9 */ /* 0x000fe20000000800 */
[C---:B------:R-:W-:Y:S01]  /*249e0*/  IMAD.WIDE R8, R228.reuse, 0x4, R2 ;  /* 0x00000004e4087825 */ /* 0x040fe200078e0202 */
[----:B------:R-:W-:Y:S01]  /*249f0*/  ULDC UR4, c[0x0][0x22c] ;  /* 0x00008b0000047ab9 */ /* 0x000fe20000000800 */
[----:B------:R-:W-:Y:S01]  /*24a00*/  ULDC UR12, c[0x0][0x228] ;  /* 0x00008a00000c7ab9 */ /* 0x000fe20000000800 */
[----:B------:R-:W-:Y:S01]  /*24a10*/  ULDC UR14, c[0x0][0x228] ;  /* 0x00008a00000e7ab9 */ /* 0x000fe20000000800 */
[----:B------:R-:W-:Y:S01]  /*24a20*/  IMAD.WIDE R228, R228, 0x4, R4 ;  /* 0x00000004e4e47825 */ /* 0x000fe200078e0204 */
[----:B------:R-:W-:Y:S01]  /*24a30*/  ISETP.GE.AND P0, PT, R6, UR8, PT ;  /* 0x0000000806007c0c */ /* 0x000fe2000bf06270 */
[----:B------:R-:W-:-:S02]  /*24a40*/  ULDC UR6, c[0x0][0x248] ;  /* 0x0000920000067ab9 */ /* 0x000fc40000000800 */
[C---:B--2---:R-:W-:Y:S01]  /*24a50*/  IMAD.WIDE R230, R0.reuse, 0x4, R2 ;  /* 0x0000000400e67825 */ /* 0x044fe200078e0202 */
[----:B------:R-:W-:Y:S03]  /*24a60*/  @P1 STG.E desc[UR16][R8.64], R240 ;  /* 0x000000f008001986 */ /* 0x000fe6000c101910 */
[----:B---3--:R-:W-:Y:S01]  /*24a70*/  IMAD.WIDE R248, R0, 0x4, R4 ;  /* 0x0000000400f87825 */ /* 0x008fe200078e0204 */
[----:B------:R-:W-:Y:S01]  /*24a80*/  IADD3 R6, R7, 0x62, RZ ;  /* 0x0000006207067810 */ /* 0x000fe20007ffe0ff */
[----:B------:R1:W-:Y:S01]  /*24a90*/  @P3 STG.E desc[UR16][R228.64], R247 ;  /* 0x000000f7e4003986 */ /* 0x0003e2000c101910 */
[----:B------:R-:W-:Y:S01]  /*24aa0*/  ULDC UR18, c[0x0][0x228] ;  /* 0x00008a0000127ab9 */ /* 0x000fe20000000800 */
[----:B------:R-:W-:Y:S02]  /*24ab0*/  ULDC UR8, c[0x0][0x22c] ;  /* 0x00008b0000087ab9 */ /* 0x000fe40000000800 */
[----:B------:R2:W-:Y:S01]  /*24ac0*/  @P6 STG.E desc[UR16][R230.64], R246 ;  /* 0x000000f6e6006986 */ /* 0x0005e2000c101910 */
[----:B------:R-:W-:Y:S01]  /*24ad0*/  ISETP.GE.AND P1, PT, R6, UR4, PT ;  /* 0x0000000406007c0c */ /* 0x000fe2000bf26270 */
[----:B------:R-:W-:-:S02]  /*24ae0*/  ULDC UR4, c[0x0][0x248] ;  /* 0x0000920000047ab9 */ /* 0x000fc40000000800 */
[----:B------:R-:W-:Y:S01]  /*24af0*/  @P5 STG.E desc[UR16][R248.64], R245 ;  /* 0x000000f5f8005986 */ /* 0x000fe2000c101910 */
[C---:B------:R-:W-:Y:S02]  /*24b00*/  ISETP.LT.AND P5, PT, R10.reuse, UR10, !P2 ;  /* 0x0000000a0a007c0c */ /* 0x040fe4000d7a1270 */
[----:B------:R-:W-:Y:S01]  /*24b10*/  ISETP.LT.AND P6, PT, R10, UR14, !P4 ;  /* 0x0000000e0a007c0c */ /* 0x000fe2000e7c1270 */
[----:B-1----:R-:W-:Y:S01]  /*24b20*/  VIADD R228, R0, UR4 ;  /* 0x0000000400e47c36 */ /* 0x002fe20008000000 */
[----:B------:R-:W-:Y:S01]  /*24b30*/  ISETP.LT.AND P2, PT, R11, UR12, !P2 ;  /* 0x0000000c0b007c0c */ /* 0x000fe2000d741270 */
[----:B------:R-:W-:Y:S01]  /*24b40*/  VIADD R6, R7, 0x63 ;  /* 0x0000006307067836 */ /* 0x000fe20000000000 */
[----:B------:R-:W-:Y:S01]  /*24b50*/  ISETP.LT.AND P4, PT, R11, UR18, !P4 ;  /* 0x000000120b007c0c */ /* 0x000fe2000e781270 */
[C---:B------:R-:W-:Y:S01]  /*24b60*/  IMAD.WIDE R8, R228.reuse, 0x4, R2 ;  /* 0x00000004e4087825 */ /* 0x040fe200078e0202 */
[----:B------:R-:W-:Y:S01]  /*24b70*/  ULDC UR10, c[0x0][0x228] ;  /* 0x00008a00000a7ab9 */ /* 0x000fe20000000800 */
[----:B------:R-:W-:Y:S01]  /*24b80*/  ULDC UR4, c[0x0][0x22c] ;  /* 0x00008b0000047ab9 */ /* 0x000fe20000000800 */
[----:B------:R-:W-:Y:S01]  /*24b90*/  ULDC UR14, c[0x0][0x228] ;  /* 0x00008a00000e7ab9 */ /* 0x000fe20000000800 */
[----:B------:R-:W-:Y:S01]  /*24ba0*/  VIADD R0, R228, UR6 ;  /* 0x00000006e4007c36 */ /* 0x000fe20008000000 */
[----:B------:R-:W-:Y:S01]  /*24bb0*/  ISETP.GE.AND P3, PT, R6, UR8, PT ;  /* 0x0000000806007c0c */ /* 0x000fe2000bf66270 */
[----:B------:R1:W-:Y:S01]  /*24bc0*/  @P5 STG.E desc[UR16][R8.64], R244 ;  /* 0x000000f408005986 */ /* 0x0003e2000c101910 */
[----:B------:R-:W-:Y:S01]  /*24bd0*/  IMAD.WIDE R228, R228, 0x4, R4 ;  /* 0x00000004e4e47825 */ /* 0x000fe200078e0204 */
[----:B------:R-:W-:Y:S01]  /*24be0*/  ULDC UR12, c[0x0][0x228] ;  /* 0x00008a00000c7ab9 */ /* 0x000fe20000000800 */
[----:B------:R-:W-:Y:S01]  /*24bf0*/  ULDC UR18, c[0x0][0x228] ;  /* 0x00008a0000127ab9 */ /* 0x000fe20000000800 */
[----:B------:R-:W-:Y:S01]  /*24c00*/  ULDC UR6, c[0x0][0x248] ;  /* 0x0000920000067ab9 */ /* 0x000fe20000000800 */
[C---:B--2---:R-:W-:Y:S01]  /*24c10*/  IMAD.WIDE R230, R0.reuse, 0x4, R2 ;  /* 0x0000000400e67825 */ /* 0x044fe200078e0202 */
[----:B------:R-:W-:Y:S01]  /*24c20*/  ULDC UR8, c[0x0][0x22c] ;  /* 0x00008b0000087ab9 */ /* 0x000fe20000000800 */
[----:B-1----:R-:W2:Y:S04]  /*24c30*/  LDL.LU R8, [R1+0x6c0] ;  /* 0x0006c00001087983 */ /* 0x002ea80000300800 */
[----:B------:R-:W3:Y:S04]  /*24c40*/  LDL.LU R9, [R1+0xc0] ;  /* 0x0000c00001097983 */ /* 0x000ee80000300800 */
[----:B------:R-:W4:Y:S01]  /*24c50*/  LDL.LU R238, [R1+0x4c0] ;  /* 0x0004c00001ee7983 */ /* 0x000f220000300800 */
[----:B------:R-:W-:-:S03]  /*24c60*/  IMAD.WIDE R248, R0, 0x4, R4 ;  /* 0x0000000400f87825 */ /* 0x000fc600078e0204 */
[----:B------:R1:W-:Y:S01]  /*24c70*/  @P2 STG.E desc[UR16][R228.64], R252 ;  /* 0x000000fce4002986 */ /* 0x0003e2000c101910 */
[----:B------:R-:W-:-:S03]  /*24c80*/  VIADD R6, R7, 0x64 ;  /* 0x0000006407067836 */ /* 0x000fc60000000000 */
[----:B------:R-:W4:Y:S02]  /*24c90*/  LDL.LU R250, [R1+0xc4] ;  /* 0x0000c40001fa7983 */ /* 0x000f240000300800 */
[----:B------:R-:W-:Y:S01]  /*24ca0*/  ISETP.GE.AND P5, PT, R6, UR4, PT ;  /* 0x0000000406007c0c */ /* 0x000fe2000bfa6270 */
[----:B------:R-:W-:Y:S01]  /*24cb0*/  ULDC UR4, c[0x0][0x248] ;  /* 0x0000920000047ab9 */ /* 0x000fe20000000800 */
[----:B------:R-:W4:Y:S01]  /*24cc0*/  LDL.LU R239, [R1+0x4c4] ;  /* 0x0004c40001ef7983 */ /* 0x000f220000300800 */
[----:B-1----:R-:W-:-:S03]  /*24cd0*/  VIADD R228, R0, UR4 ;  /* 0x0000000400e47c36 */ /* 0x002fc60008000000 */
[----:B------:R-:W4:Y:S04]  /*24ce0*/  LDL.LU R243, [R1+0x2c4] ;  /* 0x0002c40001f37983 */ /* 0x000f280000300800 */
[----:B--2---:R-:W-:Y:S01]  /*24cf0*/  @P6 STG.E desc[UR16][R230.64], R8 ;  /* 0x00000008e6006986 */ /* 0x004fe2000c101910 */
[----:B------:R-:W-:Y:S01]  /*24d00*/  IADD3 R6, R7, 0x65, RZ ;  /* 0x0000006507067810 */ /* 0x000fe20007ffe0ff */
[----:B------:R-:W-:Y:S02]  /*24d10*/  ULDC UR4, c[0x0][0x22c] ;  /* 0x00008b0000047ab9 */ /* 0x000fe40000000800 */
[----:B---3--:R1:W-:Y:S01]  /*24d20*/  @P4 STG.E desc[UR16][R248.64], R9 ;  /* 0x00000009f8004986 */ /* 0x0083e2000c101910 */
[----:B------:R-:W-:Y:S01]  /*24d30*/  ISETP.LT.AND P4, PT, R10, UR10, !P0 ;  /* 0x0000000a0a007c0c */ /* 0x000fe2000c781270 */
[----:B------:R-:W-:-:S02]  /*24d40*/  VIADD R0, R228, UR6 ;  /* 0x00000006e4007c36 */ /* 0x000fc40008000000 */
[----:B------:R-:W2:Y:S01]  /*24d50*/  LDL.LU R242, [R1+0x6c8] ;  /* 0x0006c80001f27983 */ /* 0x000ea20000300800 */
[----:B-1----:R-:W-:-:S03]  /*24d60*/  IMAD.WIDE R8, R228, 0x4, R2 ;  /* 0x00000004e4087825 */ /* 0x002fc600078e0202 */
[----:B------:R-:W3:Y:S01]  /*24d70*/  LDL.LU R241, [R1+0xc8] ;  /* 0x0000c80001f17983 */ /* 0x000ee20000300800 */
[C---:B------:R-:W-:Y:S01]  /*24d80*/  ISETP.LT.AND P0, PT, R11.reuse, UR12, !P0 ;  /* 0x0000000c0b007c0c */ /* 0x040fe2000c701270 */
[----:B------:R-:W-:Y:S01]  /*24d90*/  ULDC UR10, c[0x0][0x228] ;  /* 0x00008a00000a7ab9 */ /* 0x000fe20000000800 */
[----:B------:R-:W-:Y:S01]  /*24da0*/  ISETP.LT.AND P6, PT, R10, UR14, !P1 ;  /* 0x0000000e0a007c0c */ /* 0x000fe2000cfc1270 */
[----:B------:R-:W3:Y:S01]  /*24db0*/  LDL.LU R240, [R1+0x4c8] ;  /* 0x0004c80001f07983 */ /* 0x000ee20000300800 */
[----:B------:R-:W-:Y:S01]  /*24dc0*/  ISETP.GE.AND P2, PT, R6, UR8, PT ;  /* 0x0000000806007c0c */ /* 0x000fe2000bf46270 */
[----:B------:R-:W-:Y:S01]  /*24dd0*/  IMAD.WIDE R228, R228, 0x4, R4 ;  /* 0x00000004e4e47825 */ /* 0x000fe200078e0204 */
[----:B------:R-:W-:Y:S01]  /*24de0*/  ULDC UR6, c[0x0][0x248] ;  /* 0x0000920000067ab9 */ /* 0x000fe20000000800 */
[----:B------:R-:W3:Y:S04]  /*24df0*/  LDL.LU R247, [R1+0x2c8] ;  /* 0x0002c80001f77983 */ /* 0x000ee80000300800 */
[----:B----4-:R1:W-:Y:S01]  /*24e00*/  @P4 STG.E desc[UR16][R8.64], R238 ;  /* 0x000000ee08004986 */ /* 0x0103e2000c101910 */
[----:B------:R-:W-:Y:S01]  /*24e10*/  ISETP.LT.AND P1, PT, R11, UR18, !P1 ;  /* 0x000000120b007c0c */ /* 0x000fe2000cf21270 */
[----:B------:R-:W-:Y:S01]  /*24e20*/  VIADD R6, R7, 0x66 ;  /* 0x0000006607067836 */ /* 0x000fe20000000000 */
[----:B------:R-:W-:Y:S01]  /*24e30*/  ULDC UR12, c[0x0][0x228] ;  /* 0x00008a00000c7ab9 */ /* 0x000fe20000000800 */
[----:B------:R-:W4:Y:S01]  /*24e40*/  LDL.LU R246, [R1+0x6cc] ;  /* 0x0006cc0001f67983 */ /* 0x000f220000300800 */
[C---:B------:R-:W-:Y:S01]  /*24e50*/  IMAD.WIDE R230, R0.reuse, 0x4, R2 ;  /* 0x0000000400e67825 */ /* 0x040fe200078e0202 */
[----:B------:R-:W-:Y:S01]  /*24e60*/  ULDC UR14, c[0x0][0x228] ;  /* 0x00008a00000e7ab9 */ /* 0x000fe20000000800 */
[----:B------:R-:W-:Y:S01]  /*24e70*/  ULDC UR18, c[0x0][0x228] ;  /* 0x00008a0000127ab9 */ /* 0x000fe20000000800 */
[----:B------:R-:W4:Y:S01]  /*24e80*/  LDL.LU R245, [R1+0xcc] ;  /* 0x0000cc0001f57983 */ /* 0x000f220000300800 */
[----:B------:R-:W-:Y:S01]  /*24e90*/  IMAD.WIDE R248, R0, 0x4, R4 ;  /* 0x0000000400f87825 */ /* 0x000fe200078e0204 */
[----:B------:R-:W-:-:S02]  /*24ea0*/  ULDC UR8, c[0x0][0x22c] ;  /* 0x00008b0000087ab9 */ /* 0x000fc40000000800 */
[----:B------:R-:W4:Y:S04]  /*24eb0*/  LDL.LU R244, [R1+0x4cc] ;  /* 0x0004cc0001f47983 */ /* 0x000f280000300800 */
[----:B------:R-:W4:Y:S04]  /*24ec0*/  LDL.LU R252, [R1+0x2cc] ;  /* 0x0002cc0001fc7983 */ /* 0x000f280000300800 */
[----:B-1----:R-:W4:Y:S04]  /*24ed0*/  LDL.LU R238, [R1+0x9e8] ;  /* 0x0009e80001ee7983 */ /* 0x002f280000300800 */
[----:B------:R-:W2:Y:S04]  /*24ee0*/  LDL.LU R8, [R1+0x2c0] ;  /* 0x0002c00001087983 */ /* 0x000ea80000300800 */
[----:B------:R-:W3:Y:S01]  /*24ef0*/  LDL.LU R9, [R1+0x6c4] ;  /* 0x0006c40001097983 */ /* 0x000ee20000300800 */
[----:B------:R-:W-:Y:S01]  /*24f00*/  ISETP.GE.AND P4, PT, R6, UR4, PT ;  /* 0x0000000406007c0c */ /* 0x000fe2000bf86270 */
[----:B------:R-:W-:Y:S01]  /*24f10*/  ULDC UR4, c[0x0][0x248] ;  /* 0x0000920000047ab9 */ /* 0x000fe20000000800 */
[----:B------:R-:W-:Y:S01]  /*24f20*/  VIADD R6, R7, 0x67 ;  /* 0x0000006707067836 */ /* 0x000fe20000000000 */
[----:B--2---:R1:W-:Y:S04]  /*24f30*/  @P0 STG.E desc[UR16][R228.64], R8 ;  /* 0x00000008e4000986 */ /* 0x0043e8000c101910 */
[----:B---3--:R2:W-:Y:S01]  /*24f40*/  @P6 STG.E desc[UR16][R230.64], R9 ;  /* 0x00000009e6006986 */ /* 0x0085e2000c101910 */
[----:B------:R-:W-:Y:S01]  /*24f50*/  ISETP.LT.AND P6, PT, R10, UR14, !P5 ;  /* 0x0000000e0a007c0c */ /* 0x000fe2000efc1270 */
[----:B------:R-:W-:-:S02]  /*24f60*/  ULDC UR14, c[0x0][0x228] ;  /* 0x00008a00000e7ab9 */ /* 0x000fc40000000800 */
[----:B------:R3:W-:Y:S01]  /*24f70*/  @P1 STG.E desc[UR16][R248.64], R250 ;  /* 0x000000faf8001986 */ /* 0x0007e2000c101910 */
[----:B------:R-:W-:Y:S01]  /*24f80*/  ISETP.LT.AND P1, PT, R10, UR10, !P3 ;  /* 0x0000000a0a007c0c */ /* 0x000fe2000df21270 */
[----:B------:R-:W-:Y:S01]  /*24f90*/  ULDC UR10, c[0x0][0x228] ;  /* 0x00008a00000a7ab9 */ /* 0x000fe20000000800 */
[C---:B------:R-:W-:Y:S01]  /*24fa0*/  ISETP.LT.AND P3, PT, R11.reuse, UR12, !P3 ;  /* 0x0000000c0b007c0c */ /* 0x040fe2000df61270 */
[----:B------:R-:W-:Y:S01]  /*24fb0*/  ULDC UR12, c[0x0][0x228] ;  /* 0x00008a00000c7ab9 */ /* 0x000fe20000000800 */
[----:B-1----:R-:W-:Y:S01]  /*24fc0*/  IADD3 R228, R0, UR4, RZ ;  /* 0x0000000400e47c10 */ /* 0x002fe2000fffe0ff */
[----:B------:R-:W-:Y:S01]  /*24fd0*/  ULDC UR4, c[0x0][0x22c] ;  /* 0x00008b0000047ab9 */ /* 0x000fe20000000800 */
[----:B------:R-:W-:Y:S01]  /*24fe0*/  ISETP.LT.AND P5, PT, R11, UR18, !P5 ;  /* 0x000000120b007c0c */ /* 0x000fe2000efa1270 */
[----:B------:R-:W-:Y:S02]  /*24ff0*/  ULDC UR18, c[0x0][0x228] ;  /* 0x00008a0000127ab9 */ /* 0x000fe40000000800 */
[----:B------:R-:W-:Y:S01]  /*25000*/  VIADD R0, R228, UR6 ;  /* 0x00000006e4007c36 */ /* 0x000fe20008000000 */
[----:B------:R-:W-:Y:S01]  /*25010*/  ISETP.GE.AND P0, PT, R6, UR8, PT ;  /* 0x0000000806007c0c */ /* 0x000fe2000bf06270 */
[----:B--2---:R-:W-:Y:S01]  /*25020*/  IMAD.WIDE R8, R228, 0x4, R2 ;  /* 0x00000004e4087825 */ /* 0x004fe200078e0202 */
[----:B------:R-:W-:Y:S01]  /*25030*/  ULDC UR6, c[0x0][0x248] ;  /* 0x0000920000067ab9 */ /* 0x000fe20000000800 */
[----:B------:R-:W-:-:S02]  /*25040*/  ULDC UR8, c[0x0][0x22c] ;  /* 0x00008b0000087ab9 */ /* 0x000fc40000000800 */
[----:B------:R-:W-:Y:S02]  /*25050*/  VIADD R6, R7, 0x68 ;  /* 0x0000006807067836 */ /* 0x000fe40000000000 */
[----:B------:R-:W-:Y:S01]  /*25060*/  IMAD.WIDE R228, R228, 0x4, R4 ;  /* 0x00000004e4e47825 */ /* 0x000fe200078e0204 */
[----:B------:R-:W-:Y:S03]  /*25070*/  @P1 STG.E desc[UR16][R8.64], R239 ;  /* 0x000000ef08001986 */ /* 0x000fe6000c101910 */
[----:B------:R-:W-:Y:S01]  /*25080*/  IMAD.WIDE R230, R0, 0x4, R2 ;  /* 0x0000000400e67825 */ /* 0x000fe200078e0202 */
[----:B------:R-:W-:-:S03]  /*25090*/  ISETP.GE.AND P1, PT, R6, UR4, PT ;  /* 0x0000000406007c0c */ /* 0x000fc6000bf26270 */
[----:B---3--:R-:W-:Y:S01]  /*250a0*/  IMAD.WIDE R248, R0, 0x4, R4 ;  /* 0x0000000400f87825 */ /* 0x008fe200078e0204 */
[----:B------:R1:W-:Y:S01]  /*250b0*/  @P3 STG.E desc[UR16][R228.64], R243 ;  /* 0x000000f3e4003986 */ /* 0x0003e2000c101910 */
[----:B------:R-:W-:-:S03]  /*250c0*/  ULDC UR4, c[0x0][0x248] ;  /* 0x0000920000047ab9 */ /* 0x000fc60000000800 */
[----:B------:R2:W-:Y:S01]  /*250d0*/  @P6 STG.E desc[UR16][R230.64], R242 ;  /* 0x000000f2e6006986 */ /* 0x0005e2000c101910 */
[C---:B------:R-:W-:Y:S01]  /*250e0*/  ISETP.LT.AND P6, PT, R10.reuse, UR14, !P4 ;  /* 0x0000000e0a007c0c */ /* 0x040fe2000e7c1270 */
[----:B------:R-:W-:Y:S02]  /*250f0*/  VIADD R6, R7, 0x69 ;  /* 0x0000006907067836 */ /* 0x000fe40000000000 */
        /* <DEDUP_REMOVED lines=15> */
[----:B------:R-:W-:Y:S01]  /*251f0*/  @P5 STG.E desc[UR16][R8.64], R240 ;  /* 0x000000f008005986 */ /* 0x000fe2000c101910 */
[----:B------:R-:W-:-:S02]  /*25200*/  ULDC UR8, c[0x0][0x22c] ;  /* 0x00008b0000087ab9 */ /* 0x000fc40000000800 */
[C---:B--2---:R-:W-:Y:S01]  /*25210*/  IMAD.WIDE R230, R0.reuse, 0x4, R2 ;  /* 0x0000000400e67825 */ /* 0x044fe200078e0202 */
[----:B------:R1:W-:Y:S03]  /*25220*/  @P2 STG.E desc[UR16][R228.64], R247 ;  /* 0x000000f7e4002986 */ /* 0x0003e6000c101910 */
[----:B---3--:R-:W-:Y:S01]  /*25230*/  IMAD.WIDE R248, R0, 0x4, R4 ;  /* 0x0000000400f87825 */ /* 0x008fe200078e0204 */
[----:B----4-:R-:W-:Y:S03]  /*25240*/  @P6 STG.E desc[UR16][R230.64], R246 ;  /* 0x000000f6e6006986 */ /* 0x010fe6000c101910 */
[----:B------:R-:W-:Y:S01]  /*25250*/  VIADD R6, R7, 0x6a ;  /* 0x0000006a07067836 */ /* 0x000fe20000000000 */
[----:B------:R-:W-:Y:S01]  /*25260*/  @P4 STG.E desc[UR16][R248.64], R245 ;  /* 0x000000f5f8004986 */ /* 0x000fe2000c101910 */
[----:B------:R-:W-:Y:S01]  /*25270*/  ISETP.LT.AND P4, PT, R10, UR10, !P0 ;  /* 0x0000000a0a007c0c */ /* 0x000fe2000c781270 */
[----:B------:R-:W-:-:S02]  /*25280*/  ULDC UR10, c[0x0][0x228] ;  /* 0x00008a00000a7ab9 */ /* 0x000fc40000000800 */
[----:B------:R-:W-:Y:S01]  /*25290*/  ISETP.GE.AND P5, PT, R6, UR4, PT ;  /* 0x0000000406007c0c */ /* 0x000fe2000bfa6270 */
[----:B------:R-:W-:Y:S02]  /*252a0*/  ULDC UR4, c[0x0][0x248] ;  /* 0x0000920000047ab9 */ /* 0x000fe40000000800 */
[----:B-1----:R-:W-:Y:S01]  /*252b0*/  VIADD R228, R0, UR4 ;  /* 0x0000000400e47c36 */ /* 0x002fe20008000000 */
[----:B------:R-:W-:Y:S02]  /*252c0*/  ISETP.LT.AND P0, PT, R11, UR12, !P0 ;  /* 0x0000000c0b007c0c */ /* 0x000fe4000c701270 */
[----:B------:R-:W-:Y:S01]  /*252d0*/  ISETP.LT.AND P6, PT, R10, UR14, !P1 ;  /* 0x0000000e0a007c0c */ /* 0x000fe2000cfc1270 */
[----:B------:R-:W-:Y:S01]  /*252e0*/  IMAD.WIDE R8, R228, 0x4, R2 ;  /* 0x00000004e4087825 */ /* 0x000fe200078e0202 */
[----:B------:R-:W-:Y:S01]  /*252f0*/  ULDC UR4, c[0x0][0x22c] ;  /* 0x00008b0000047ab9 */ /* 0x000fe20000000800 */
[----:B------:R-:W-:Y:S01]  /*25300*/  ULDC UR12, c[0x0][0x228] ;  /* 0x00008a00000c7ab9 */ /* 0x000fe20000000800 */
[----:B------:R-:W-:-:S02]  /*25310*/  ULDC UR14, c[0x0][0x228] ;  /* 0x00008a00000e7ab9 */ /* 0x000fc40000000800 */
[----:B------:R1:W-:Y:S04]  /*25320*/  @P4 STG.E desc[UR16][R8.64], R244 ;  /* 0x000000f408004986 */ /* 0x0003e8000c101910 */
[----:B-1----:R-:W2:Y:S04]  /*25330*/  LDL.LU R8, [R1+0x6d0] ;  /* 0x0006d00001087983 */ /* 0x002ea80000300800 */
[----:B------:R-:W3:Y:S04]  /*25340*/  LDL.LU R9, [R1+0xd0] ;  /* 0x0000d00001097983 */ /* 0x000ee80000300800 */
[----:B------:R-:W4:Y:S01]  /*25350*/  LDL.LU R239, [R1+0x4d0] ;  /* 0x0004d00001ef7983 */ /* 0x000f220000300800 */
[----:B------:R-:W-:Y:S01]  /*25360*/  ISETP.LT.AND P1, PT, R11, UR18, !P1 ;  /* 0x000000120b007c0c */ /* 0x000fe2000cf21270 */
[C---:B------:R-:W-:Y:S01]  /*25370*/  VIADD R0, R228.reuse, UR6 ;  /* 0x00000006e4007c36 */ /* 0x040fe20008000000 */
[----:B------:R-:W-:Y:S01]  /*25380*/  ULDC UR18, c[0x0][0x228] ;  /* 0x00008a0000127ab9 */ /* 0x000fe20000000800 */
[----:B------:R-:W-:Y:S01]  /*25390*/  VIADD R6, R7, 0x6b ;  /* 0x0000006b07067836 */ /* 0x000fe20000000000 */
[----:B------:R-:W4:Y:S01]  /*253a0*/  LDL.LU R250, [R1+0x4d4] ;  /* 0x0004d40001fa7983 */ /* 0x000f220000300800 */
[----:B------:R-:W-:Y:S01]  /*253b0*/  IMAD.WIDE R228, R228, 0x4, R4 ;  /* 0x00000004e4e47825 */ /* 0x000fe200078e0204 */
[----:B------:R-:W-:-:S03]  /*253c0*/  ULDC UR6, c[0x0][0x248] ;  /* 0x0000920000067ab9 */ /* 0x000fc60000000800 */
[----:B------:R-:W-:Y:S01]  /*253d0*/  IMAD.WIDE R230, R0, 0x4, R2 ;  /* 0x0000000400e67825 */ /* 0x000fe200078e0202 */
[----:B------:R-:W-:-:S03]  /*253e0*/  ISETP.GE.AND P2, PT, R6, UR8, PT ;  /* 0x0000000806007c0c */ /* 0x000fc6000bf46270 */
[----:B------:R-:W-:Y:S01]  /*253f0*/  IMAD.WIDE R248, R0, 0x4, R4 ;  /* 0x0000000400f87825 */ /* 0x000fe200078e0204 */
[C---:B------:R-:W-:Y:S01]  /*25400*/  IADD3 R6, R7.reuse, 0x6c, RZ ;  /* 0x0000006c07067810 */ /* 0x040fe20007ffe0ff */
[----:B------:R1:W-:Y:S01]  /*25410*/  @P0 STG.E desc[UR16][R228.64], R252 ;  /* 0x000000fce4000986 */ /* 0x0003e2000c101910 */
[----:B------:R-:W-:Y:S02]  /*25420*/  ULDC UR8, c[0x0][0x22c] ;  /* 0x00008b0000087ab9 */ /* 0x000fe40000000800 */
[----:B------:R-:W-:Y:S01]  /*25430*/  ISETP.GE.AND P4, PT, R6, UR4, PT ;  /* 0x0000000406007c0c */ /* 0x000fe2000bf86270 */
[----:B------:R-:W-:Y:S01]  /*25440*/  ULDC UR4, c[0x0][0x248] ;  /* 0x0000920000047ab9 */ /* 0x000fe20000000800 */
[----:B------:R-:W4:Y:S01]  /*25450*/  LDL.LU R243, [R1+0x2d4] ;  /* 0x0002d40001f37983 */ /* 0x000f220000300800 */
[----:B------:R-:W-:-:S03]  /*25460*/  VIADD R6, R7, 0x6d ;  /* 0x0000006d07067836 */ /* 0x000fc60000000000 */
[----:B------:R-:W4:Y:S01]  /*25470*/  LDL.LU R242, [R1+0x6d8] ;  /* 0x0006d80001f27983 */ /* 0x000f220000300800 */
[----:B-1----:R-:W-:-:S03]  /*25480*/  VIADD R228, R0, UR4 ;  /* 0x0000000400e47c36 */ /* 0x002fc60008000000 */
[----:B------:R-:W4:Y:S01]  /*25490*/  LDL.LU R241, [R1+0xd8] ;  /* 0x0000d80001f17983 */ /* 0x000f220000300800 */
[----:B------:R-:W-:Y:S01]  /*254a0*/  ISETP.GE.AND P0, PT, R6, UR8, PT ;  /* 0x0000000806007c0c */ /* 0x000fe2000bf06270 */
[----:B------:R-:W-:Y:S02]  /*254b0*/  ULDC UR4, c[0x0][0x22c] ;  /* 0x00008b0000047ab9 */ /* 0x000fe40000000800 */
[----:B------:R-:W4:Y:S01]  /*254c0*/  LDL.LU R240, [R1+0x4d8] ;  /* 0x0004d80001f07983 */ /* 0x000f220000300800 */
[----:B------:R-:W-:Y:S01]  /*254d0*/  VIADD R6, R7, 0x6e ;  /* 0x0000006e07067836 */ /* 0x000fe20000000000 */
[----:B------:R-:W-:Y:S02]  /*254e0*/  ULDC UR8, c[0x0][0x22c] ;  /* 0x00008b0000087ab9 */ /* 0x000fe40000000800 */
[----:B------:R-:W4:Y:S04]  /*254f0*/  LDL.LU R247, [R1+0x2d8] ;  /* 0x0002d80001f77983 */ /* 0x000f280000300800 */
[----:B------:R-:W4:Y:S04]  /*25500*/  LDL.LU R246, [R1+0x6dc] ;  /* 0x0006dc0001f67983 */ /* 0x000f280000300800 */
[----:B------:R-:W4:Y:S04]  /*25510*/  LDL.LU R245, [R1+0xdc] ;  /* 0x0000dc0001f57983 */ /* 0x000f280000300800 */
[----:B------:R-:W4:Y:S04]  /*25520*/  LDL.LU R244, [R1+0x4dc] ;  /* 0x0004dc0001f47983 */ /* 0x000f280000300800 */
[----:B------:R-:W4:Y:S04]  /*25530*/  LDL.LU R252, [R1+0x2dc] ;  /* 0x0002dc0001fc7983 */ /* 0x000f280000300800 */
[----:B--2---:R-:W-:Y:S04]  /*25540*/  @P6 STG.E desc[UR16][R230.64], R8 ;  /* 0x00000008e6006986 */ /* 0x004fe8000c101910 */
[----:B---3--:R1:W-:Y:S01]  /*25550*/  @P1 STG.E desc[UR16][R248.64], R9 ;  /* 0x00000009f8001986 */ /* 0x0083e2000c101910 */
[----:B------:R-:W-:Y:S01]  /*25560*/  ISETP.LT.AND P1, PT, R10, UR10, !P3 ;  /* 0x0000000a0a007c0c */ /* 0x000fe2000df21270 */
[----:B------:R-:W-:-:S02]  /*25570*/  VIADD R0, R228, UR6 ;  /* 0x00000006e4007c36 */ /* 0x000fc40008000000 */
[----:B-1----:R-:W-:Y:S01]  /*25580*/  IMAD.WIDE R8, R228, 0x4, R2 ;  /* 0x00000004e4087825 */ /* 0x002fe200078e0202 */
[----:B------:R-:W-:Y:S01]  /*25590*/  ISETP.LT.AND P3, PT, R11, UR12, !P3 ;  /* 0x0000000c0b007c0c */ /* 0x000fe2000df61270 */
[----:B------:R-:W-:Y:S01]  /*255a0*/  ULDC UR10, c[0x0][0x228] ;  /* 0x00008a00000a7ab9 */ /* 0x000fe20000000800 */
[----:B------:R-:W-:Y:S01]  /*255b0*/  ISETP.LT.AND P6, PT, R10, UR14, !P5 ;  /* 0x0000000e0a007c0c */ /* 0x000fe2000efc1270 */
[----:B------:R-:W-:-:S06]  /*255c0*/  IMAD.WIDE R228, R228, 0x4, R4 ;  /* 0x00000004e4e47825 */ /* 0x000fcc00078e0204 */
[----:B----4-:R1:W-:Y:S01]  /*255d0*/  @P1 STG.E desc[UR16][R8.64], R239 ;  /* 0x000000ef08001986 */ /* 0x0103e2000c101910 */
[----:B------:R-:W-:Y:S01]  /*255e0*/  ISETP.GE.AND P1, PT, R6, UR4, PT ;  /* 0x0000000406007c0c */ /* 0x000fe2000bf26270 */
[----:B------:R-:W-:Y:S01]  /*255f0*/  ULDC UR12, c[0x0][0x228] ;  /* 0x00008a00000c7ab9 */ /* 0x000fe20000000800 */
[----:B------:R-:W-:Y:S01]  /*25600*/  ISETP.LT.AND P5, PT, R11, UR18, !P5 ;  /* 0x000000120b007c0c */ /* 0x000fe2000efa1270 */
[C---:B------:R-:W-:Y:S01]  /*25610*/  IMAD.WIDE R230, R0.reuse, 0x4, R2 ;  /* 0x0000000400e67825 */ /* 0x040fe200078e0202 */
[----:B------:R-:W-:Y:S01]  /*25620*/  ULDC UR4, c[0x0][0x248] ;  /* 0x0000920000047ab9 */ /* 0x000fe20000000800 */
[----:B------:R-:W-:Y:S01]  /*25630*/  ULDC UR14, c[0x0][0x228] ;  /* 0x00008a00000e7ab9 */ /* 0x000fe20000000800 */
[----:B------:R-:W-:Y:S01]  /*25640*/  ULDC UR18, c[0x0][0x228] ;  /* 0x00008a0000127ab9 */ /* 0x000fe20000000800 */
[----:B------:R-:W-:Y:S01]  /*25650*/  ULDC UR6, c[0x0][0x248] ;  /* 0x0000920000067ab9 */ /* 0x000fe20000000800 */
[----:B-1----:R-:W2:Y:S04]  /*25660*/  LDL.LU R239, [R1+0x9e4] ;  /* 0x0009e40001ef7983 */ /* 0x002ea80000300800 */
[----:B------:R-:W3:Y:S04]  /*25670*/  LDL.LU R8, [R1+0x6d4] ;  /* 0x0006d40001087983 */ /* 0x000ee80000300800 */
[----:B------:R-:W4:Y:S04]  /*25680*/  LDL.LU R9, [R1+0xd4] ;  /* 0x0000d40001097983 */ /* 0x000f280000300800 */
[----:B------:R-:W2:Y:S01]  /*25690*/  LDL.LU R6, [R1+0x2d0] ;  /* 0x0002d00001067983 */ /* 0x000ea20000300800 */
[----:B------:R-:W-:-:S03]  /*256a0*/  IMAD.WIDE R248, R0, 0x4, R4 ;  /* 0x0000000400f87825 */ /* 0x000fc600078e0204 */
[----:B--2---:R1:W-:Y:S04]  /*256b0*/  @P3 STG.E desc[UR16][R228.64], R6 ;  /* 0x00000006e4003986 */ /* 0x0043e8000c101910 */
[----:B---3--:R-:W-:Y:S01]  /*256c0*/  @P6 STG.E desc[UR16][R230.64], R8 ;  /* 0x00000008e6006986 */ /* 0x008fe2000c101910 */
[C---:B------:R-:W-:Y:S01]  /*256d0*/  ISETP.LT.AND P6, PT, R10.reuse, UR14, !P4 ;  /* 0x0000000e0a007c0c */ /* 0x040fe2000e7c1270 */
[----:B------:R-:W-:Y:S02]  /*256e0*/  ULDC UR14, c[0x0][0x228] ;  /* 0x00008a00000e7ab9 */ /* 0x000fe40000000800 */
[----:B----4-:R2:W-:Y:S01]  /*256f0*/  @P5 STG.E desc[UR16][R248.64], R9 ;  /* 0x00000009f8005986 */ /* 0x0105e2000c101910 */
[----:B------:R-:W-:Y:S01]  /*25700*/  ISETP.LT.AND P5, PT, R10, UR10, !P2 ;  /* 0x0000000a0a007c0c */ /* 0x000fe2000d7a1270 */
[----:B------:R-:W-:Y:S01]  /*25710*/  ULDC UR10, c[0x0][0x228] ;  /* 0x00008a00000a7ab9 */ /* 0x000fe20000000800 */
[C---:B------:R-:W-:Y:S01]  /*25720*/  ISETP.LT.AND P2, PT, R11.reuse, UR12, !P2 ;  /* 0x0000000c0b007c0c */ /* 0x040fe2000d741270 */
[----:B-1----:R-:W-:Y:S01]  /*25730*/  VIADD R228, R0, UR4 ;  /* 0x0000000400e47c36 */ /* 0x002fe20008000000 */
[----:B------:R-:W-:Y:S01]  /*25740*/  ISETP.LT.AND P4, PT, R11, UR18, !P4 ;  /* 0x000000120b007c0c */ /* 0x000fe2000e781270 */
[----:B------:R-:W-:Y:S01]  /*25750*/  ULDC UR4, c[0x0][0x22c] ;  /* 0x00008b0000047ab9 */ /* 0x000fe20000000800 */
[----:B------:R-:W-:Y:S01]  /*25760*/  IADD3 R6, R7, 0x6f, RZ ;  /* 0x0000006f07067810 */ /* 0x000fe20007ffe0ff */
[----:B------:R-:W-:Y:S01]  /*25770*/  VIADD R0, R228, UR6 ;  /* 0x00000006e4007c36 */ /* 0x000fe20008000000 */
[----:B------:R-:W-:Y:S01]  /*25780*/  ULDC UR12, c[0x0][0x228] ;  /* 0x00008a00000c7ab9 */ /* 0x000fe20000000800 */
[----:B------:R-:W-:Y:S01]  /*25790*/  ULDC UR18, c[0x0][0x228] ;  /* 0x00008a0000127ab9 */ /* 0x000fe20000000800 */
[----:B------:R-:W-:Y:S01]  /*257a0*/  ISETP.GE.AND P3, PT, R6, UR8, PT ;  /* 0x0000000806007c0c */ /* 0x000fe2000bf66270 */
[----:B--2---:R-:W-:Y:S01]  /*257b0*/  IMAD.WIDE R8, R228, 0x4, R2 ;  /* 0x00000004e4087825 */ /* 0x004fe200078e0202 */
[----:B------:R-:W-:Y:S01]  /*257c0*/  ULDC UR6, c[0x0][0x248] ;  /* 0x0000920000067ab9 */ /* 0x000fe20000000800 */
[----:B------:R-:W-:-:S02]  /*257d0*/  ULDC UR8, c[0x0][0x22c] ;  /* 0x00008b0000087ab9 */ /* 0x000fc40000000800 */
[----:B------:R-:W-:Y:S01]  /*257e0*/  IMAD.WIDE R228, R228, 0x4, R4 ;  /* 0x00000004e4e47825 */ /* 0x000fe200078e0204 */
[----:B------:R-:W-:Y:S03]  /*257f0*/  @P5 STG.E desc[UR16][R8.64], R250 ;  /* 0x000000fa08005986 */ /* 0x000fe6000c101910 */
[----:B------:R-:W-:Y:S02]  /*25800*/  VIADD R6, R7, 0x70 ;  /* 0x0000007007067836 */ /* 0x000fe40000000000 */
[C---:B------:R-:W-:Y:S01]  /*25810*/  IMAD.WIDE R230, R0.reuse, 0x4, R2 ;  /* 0x0000000400e67825 */ /* 0x040fe200078e0202 */
[----:B------:R1:W-:Y:S03]  /*25820*/  @P2 STG.E desc[UR16][R228.64], R243 ;  /* 0x000000f3e4002986 */ /* 0x0003e6000c101910 */
[----:B------:R-:W-:Y:S01]  /*25830*/  IMAD.WIDE R248, R0, 0x4, R4 ;  /* 0x0000000400f87825 */ /* 0x000fe200078e0204 */
[----:B------:R-:W-:Y:S01]  /*25840*/  ISETP.GE.AND P5, PT, R6, UR4, PT ;  /* 0x0000000406007c0c */ /* 0x000fe2000bfa6270 */
[----:B------:R2:W-:Y:S01]  /*25850*/  @P6 STG.E desc[UR16][R230.64], R242 ;  /* 0x000000f2e6006986 */ /* 0x0005e2000c101910 */
[----:B------:R-:W-:-:S03]  /*25860*/  ULDC UR4, c[0x0][0x248] ;  /* 0x0000920000047ab9 */ /* 0x000fc60000000800 */
[----:B------:R3:W-:Y:S01]  /*25870*/  @P4 STG.E desc[UR16][R248.64], R241 ;  /* 0x000000f1f8004986 */ /* 0x0007e2000c101910 */
[----:B------:R-:W-:Y:S01]  /*25880*/  ISETP.LT.AND P4, PT, R10, UR10, !P0 ;  /* 0x0000000a0a007c0c */ /* 0x000fe2000c781270 */
[----:B------:R-:W-:Y:S01]  /*25890*/  VIADD R6, R7, 0x71 ;  /* 0x0000007107067836 */ /* 0x000fe20000000000 */
[C---:B------:R-:W-:Y:S01]  /*258a0*/  ISETP.LT.AND P0, PT, R11.reuse, UR12, !P0 ;  /* 0x0000000c0b007c0c */ /* 0x040fe2000c701270 */
[----:B------:R-:W-:Y:S01]  /*258b0*/  ULDC UR10, c[0x0][0x228] ;  /* 0x00008a00000a7ab9 */ /* 0x000fe20000000800 */
[----:B-1----:R-:W-:Y:S01]  /*258c0*/  IADD3 R228, R0, UR4, RZ ;  /* 0x0000000400e47c10 */ /* 0x002fe2000fffe0ff */
[----:B------:R-:W-:Y:S01]  /*258d0*/  ULDC UR4, c[0x0][0x22c] ;  /* 0x00008b0000047ab9 */ /* 0x000fe20000000800 */
        /* <DEDUP_REMOVED lines=15> */
[----:B------:R-:W-:Y:S03]  /*259d0*/  @P6 STG.E desc[UR16][R230.64], R246 ;  /* 0x000000f6e6006986 */ /* 0x000fe6000c101910 */
[----:B------:R-:W-:Y:S01]  /*259e0*/  VIADD R6, R7, 0x72 ;  /* 0x0000007207067836 */ /* 0x000fe20000000000 */
[----:B------:R-:W-:Y:S01]  /*259f0*/  @P1 STG.E desc[UR16][R248.64], R245 ;  /* 0x000000f5f8001986 */ /* 0x000fe2000c101910 */
[----:B------:R-:W-:Y:S01]  /*25a00*/  ISETP.LT.AND P1, PT, R10, UR10, !P3 ;  /* 0x0000000a0a007c0c */ /* 0x000fe2000df21270 */
[----:B------:R-:W-:-:S02]  /*25a10*/  ULDC UR10, c[0x0][0x228] ;  /* 0x00008a00000a7ab9 */ /* 0x000fc40000000800 */
[----:B------:R-:W-:Y:S01]  /*25a20*/  ISETP.GE.AND P4, PT, R6, UR4, PT ;  /* 0x0000000406007c0c */ /* 0x000fe2000bf86270 */
[----:B------:R-:W-:Y:S02]  /*25a30*/  ULDC UR4, c[0x0][0x248] ;  /* 0x0000920000047ab9 */ /* 0x000fe40000000800 */
[----:B-1----:R-:W-:Y:S01]  /*25a40*/  VIADD R228, R0, UR4 ;  /* 0x0000000400e47c36 */ /* 0x002fe20008000000 */
[C---:B------:R-:W-:Y:S02]  /*25a50*/  ISETP.LT.AND P3, PT, R11.reuse, UR12, !P3 ;  /* 0x0000000c0b007c0c */ /* 0x040fe4000df61270 */
[----:B------:R-:W-:Y:S01]  /*25a60*/  ISETP.LT.AND P6, PT, R10, UR14, !P5 ;  /* 0x0000000e0a007c0c */ /* 0x000fe2000efc1270 */
[C---:B------:R-:W-:Y:S01]  /*25a70*/  IMAD.WIDE R8, R228.reuse, 0x4, R2 ;  /* 0x00000004e4087825 */ /* 0x040fe200078e0202 */
[C---:B------:R-:W-:Y:S01]  /*25a80*/  IADD3 R0, R228.reuse, UR6, RZ ;  /* 0x00000006e4007c10 */ /* 0x040fe2000fffe0ff */
[----:B------:R-:W-:Y:S01]  /*25a90*/  ULDC UR4, c[0x0][0x22c] ;  /* 0x00008b0000047ab9 */ /* 0x000fe20000000800 */
[----:B------:R-:W-:Y:S01]  /*25aa0*/  ISETP.LT.AND P5, PT, R11, UR18, !P5 ;  /* 0x000000120b007c0c */ /* 0x000fe2000efa1270 */
[----:B------:R-:W-:Y:S01]  /*25ab0*/  VIADD R6, R7, 0x73 ;  /* 0x0000007307067836 */ /* 0x000fe20000000000 */
[----:B------:R1:W-:Y:S01]  /*25ac0*/  @P1 STG.E desc[UR16][R8.64], R244 ;  /* 0x000000f408001986 */ /* 0x0003e2000c101910 */
[----:B------:R-:W-:Y:S01]  /*25ad0*/  IMAD.WIDE R228, R228, 0x4, R4 ;  /* 0x00000004e4e47825 */ /* 0x000fe200078e0204 */
[----:B------:R-:W-:Y:S01]  /*25ae0*/  ULDC UR12, c[0x0][0x228] ;  /* 0x00008a00000c7ab9 */ /* 0x000fe20000000800 */
[----:B------:R-:W-:Y:S01]  /*25af0*/  ULDC UR14, c[0x0][0x228] ;  /* 0x00008a00000e7ab9 */ /* 0x000fe20000000800 */
[----:B------:R-:W-:Y:S01]  /*25b00*/  ULDC UR18, c[0x0][0x228] ;  /* 0x00008a0000127ab9 */ /* 0x000fe20000000800 */
[----:B------:R-:W-:Y:S01]  /*25b10*/  ULDC UR6, c[0x0][0x248] ;  /* 0x0000920000067ab9 */ /* 0x000fe20000000800 */
[----:B-1----:R-:W2:Y:S04]  /*25b20*/  LDL.LU R8, [R1+0x6e0] ;  /* 0x0006e00001087983 */ /* 0x002ea80000300800 */
[----:B------:R-:W3:Y:S04]  /*25b30*/  LDL.LU R9, [R1+0xe0] ;  /* 0x0000e00001097983 */ /* 0x000ee80000300800 */
[----:B------:R-:W4:Y:S01]  /*25b40*/  LDL.LU R240, [R1+0x4e0] ;  /* 0x0004e00001f07983 */ /* 0x000f220000300800 */
[----:B------:R-:W-:Y:S01]  /*25b50*/  IMAD.WIDE R230, R0, 0x4, R2 ;  /* 0x0000000400e67825 */ /* 0x000fe200078e0202 */
[----:B------:R-:W-:Y:S01]  /*25b60*/  ISETP.GE.AND P0, PT, R6, UR8, PT ;  /* 0x0000000806007c0c */ /* 0x000fe2000bf06270 */
[----:B------:R-:W-:-:S02]  /*25b70*/  ULDC UR8, c[0x0][0x22c] ;  /* 0x00008b0000087ab9 */ /* 0x000fc40000000800 */
[----:B------:R-:W-:Y:S01]  /*25b80*/  IMAD.WIDE R248, R0, 0x4, R4 ;  /* 0x0000000400f87825 */ /* 0x000fe200078e0204 */
[----:B------:R1:W-:Y:S03]  /*25b90*/  @P3 STG.E desc[UR16][R228.64], R252 ;  /* 0x000000fce4003986 */ /* 0x0003e6000c101910 */
[C---:B------:R-:W-:Y:S01]  /*25ba0*/  VIADD R6, R7.reuse, 0x74 ;  /* 0x0000007407067836 */ /* 0x040fe20000000000 */
[----:B------:R-:W4:Y:S04]  /*25bb0*/  LDL.LU R241, [R1+0x4e4] ;  /* 0x0004e40001f17983 */ /* 0x000f280000300800 */
[----:B------:R-:W-:Y:S01]  /*25bc0*/  ISETP.GE.AND P1, PT, R6, UR4, PT ;  /* 0x0000000406007c0c */ /* 0x000fe2000bf26270 */
[----:B------:R-:W-:Y:S01]  /*25bd0*/  ULDC UR4, c[0x0][0x248] ;  /* 0x0000920000047ab9 */ /* 0x000fe20000000800 */
[----:B------:R-:W-:Y:S01]  /*25be0*/  VIADD R6, R7, 0x75 ;  /* 0x0000007507067836 */ /* 0x000fe20000000000 */
[----:B------:R-:W4:Y:S01]  /*25bf0*/  LDL.LU R250, [R1+0x6e8] ;  /* 0x0006e80001fa7983 */ /* 0x000f220000300800 */
[----:B-1----:R-:W-:Y:S01]  /*25c00*/  VIADD R228, R0, UR4 ;  /* 0x0000000400e47c36 */ /* 0x002fe20008000000 */
[----:B------:R-:W-:-:S02]  /*25c10*/  ULDC UR4, c[0x0][0x22c] ;  /* 0x00008b0000047ab9 */ /* 0x000fc40000000800 */
[----:B------:R-:W4:Y:S01]  /*25c20*/  LDL.LU R243, [R1+0xe8] ;  /* 0x0000e80001f37983 */ /* 0x000f220000300800 */
[----:B------:R-:W-:-:S03]  /*25c30*/  ISETP.GE.AND P3, PT, R6, UR8, PT ;  /* 0x0000000806007c0c */ /* 0x000fc6000bf66270 */
[----:B--2---:R-:W-:Y:S01]  /*25c40*/  @P6 STG.E desc[UR16][R230.64], R8 ;  /* 0x00000008e6006986 */ /* 0x004fe2000c101910 */
[----:B------:R-:W-:Y:S01]  /*25c50*/  IADD3 R6, R7, 0x76, RZ ;  /* 0x0000007607067810 */ /* 0x000fe20007ffe0ff */
[----:B------:R-:W-:Y:S02]  /*25c60*/  VIADD R0, R228, UR6 ;  /* 0x00000006e4007c36 */ /* 0x000fe40008000000 */
[----:B------:R-:W2:Y:S01]  /*25c70*/  LDL.LU R242, [R1+0x4e8] ;  /* 0x0004e80001f27983 */ /* 0x000ea20000300800 */
[C---:B------:R-:W-:Y:S01]  /*25c80*/  ISETP.LT.AND P6, PT, R10.reuse, UR14, !P4 ;  /* 0x0000000e0a007c0c */ /* 0x040fe2000e7c1270 */
[----:B------:R-:W-:Y:S01]  /*25c90*/  ULDC UR14, c[0x0][0x228] ;  /* 0x00008a00000e7ab9 */ /* 0x000fe20000000800 */
[----:B------:R-:W-:Y:S01]  /*25ca0*/  ULDC UR6, c[0x0][0x248] ;  /* 0x0000920000067ab9 */ /* 0x000fe20000000800 */
[----:B---3--:R1:W-:Y:S01]  /*25cb0*/  @P5 STG.E desc[UR16][R248.64], R9 ;  /* 0x00000009f8005986 */ /* 0x0083e2000c101910 */
[----:B------:R-:W-:Y:S01]  /*25cc0*/  ISETP.LT.AND P5, PT, R10, UR10, !P2 ;  /* 0x0000000a0a007c0c */ /* 0x000fe2000d7a1270 */
[----:B------:R-:W-:Y:S01]  /*25cd0*/  ULDC UR10, c[0x0][0x228] ;  /* 0x00008a00000a7ab9 */ /* 0x000fe20000000800 */
[----:B------:R-:W-:Y:S01]  /*25ce0*/  ULDC UR8, c[0x0][0x22c] ;  /* 0x00008b0000087ab9 */ /* 0x000fe20000000800 */
[----:B------:R-:W3:Y:S04]  /*25cf0*/  LDL.LU R247, [R1+0x2e8] ;  /* 0x0002e80001f77983 */ /* 0x000ee80000300800 */
[----:B------:R-:W3:Y:S01]  /*25d00*/  LDL.LU R246, [R1+0x6ec] ;  /* 0x0006ec0001f67983 */ /* 0x000ee20000300800 */
[----:B-1----:R-:W-:-:S03]  /*25d10*/  IMAD.WIDE R8, R228, 0x4, R2 ;  /* 0x00000004e4087825 */ /* 0x002fc600078e0202 */
[----:B------:R-:W3:Y:S04]  /*25d20*/  LDL.LU R245, [R1+0xec] ;  /* 0x0000ec0001f57983 */ /* 0x000ee80000300800 */
[----:B------:R-:W3:Y:S04]  /*25d30*/  LDL.LU R244, [R1+0x4ec] ;  /* 0x0004ec0001f47983 */ /* 0x000ee80000300800 */
[----:B------:R-:W3:Y:S04]  /*25d40*/  LDL.LU R252, [R1+0x2ec] ;  /* 0x0002ec0001fc7983 */ /* 0x000ee80000300800 */
[----:B----4-:R1:W-:Y:S01]  /*25d50*/  @P5 STG.E desc[UR16][R8.64], R240 ;  /* 0x000000f008005986 */ /* 0x0103e2000c101910 */
[----:B------:R-:W-:-:S02]  /*25d60*/  ISETP.GE.AND P5, PT, R6, UR4, PT ;  /* 0x0000000406007c0c */ /* 0x000fc4000bfa6270 */
[C---:B------:R-:W-:Y:S02]  /*25d70*/  ISETP.LT.AND P2, PT, R11.reuse, UR12, !P2 ;  /* 0x0000000c0b007c0c */ /* 0x040fe4000d741270 */
[----:B------:R-:W-:Y:S01]  /*25d80*/  ISETP.LT.AND P4, PT, R11, UR18, !P4 ;  /* 0x000000120b007c0c */ /* 0x000fe2000e781270 */
[----:B------:R-:W-:Y:S01]  /*25d90*/  IMAD.WIDE R228, R228, 0x4, R4 ;  /* 0x00000004e4e47825 */ /* 0x000fe200078e0204 */
[----:B------:R-:W-:Y:S01]  /*25da0*/  ULDC UR4, c[0x0][0x248] ;  /* 0x0000920000047ab9 */ /* 0x000fe20000000800 */
[----:B------:R-:W-:Y:S01]  /*25db0*/  ULDC UR12, c[0x0][0x228] ;  /* 0x00008a00000c7ab9 */ /* 0x000fe20000000800 */
[----:B------:R-:W-:Y:S01]  /*25dc0*/  ULDC UR18, c[0x0][0x228] ;  /* 0x00008a0000127ab9 */ /* 0x000fe20000000800 */
[----:B-1----:R-:W4:Y:S04]  /*25dd0*/  LDL.LU R240, [R1+0x9e0] ;  /* 0x0009e00001f07983 */ /* 0x002f280000300800 */
[----:B------:R-:W2:Y:S04]  /*25de0*/  LDL.LU R8, [R1+0x6e4] ;  /* 0x0006e40001087983 */ /* 0x000ea80000300800 */
[----:B------:R-:W3:Y:S04]  /*25df0*/  LDL.LU R9, [R1+0xe4] ;  /* 0x0000e40001097983 */ /* 0x000ee80000300800 */
[----:B------:R-:W4:Y:S01]  /*25e00*/  LDL.LU R6, [R1+0x2e0] ;  /* 0x0002e00001067983 */ /* 0x000f220000300800 */
[----:B------:R-:W-:-:S04]  /*25e10*/  IMAD.WIDE R230, R0, 0x4, R2 ;  /* 0x0000000400e67825 */ /* 0x000fc800078e0202 */
[----:B------:R-:W-:Y:S01]  /*25e20*/  IMAD.WIDE R248, R0, 0x4, R4 ;  /* 0x0000000400f87825 */ /* 0x000fe200078e0204 */
[----:B----4-:R1:W-:Y:S04]  /*25e30*/  @P2 STG.E desc[UR16][R228.64], R6 ;  /* 0x00000006e4002986 */ /* 0x0103e8000c101910 */
[----:B--2---:R-:W-:Y:S04]  /*25e40*/  @P6 STG.E desc[UR16][R230.64], R8 ;  /* 0x00000008e6006986 */ /* 0x004fe8000c101910 */
[----:B---3--:R2:W-:Y:S01]  /*25e50*/  @P4 STG.E desc[UR16][R248.64], R9 ;  /* 0x00000009f8004986 */ /* 0x0085e2000c101910 */
[----:B------:R-:W-:Y:S01]  /*25e60*/  ISETP.LT.AND P4, PT, R10, UR10, !P0 ;  /* 0x0000000a0a007c0c */ /* 0x000fe2000c781270 */
[----:B------:R-:W-:Y:S01]  /*25e70*/  ULDC UR10, c[0x0][0x228] ;  /* 0x00008a00000a7ab9 */ /* 0x000fe20000000800 */
[----:B-1----:R-:W-:Y:S01]  /*25e80*/  VIADD R228, R0, UR4 ;  /* 0x0000000400e47c36 */ /* 0x002fe20008000000 */
[----:B------:R-:W-:Y:S01]  /*25e90*/  ISETP.LT.AND P0, PT, R11, UR12, !P0 ;  /* 0x0000000c0b007c0c */ /* 0x000fe2000c701270 */
[----:B------:R-:W-:Y:S01]  /*25ea0*/  VIADD R6, R7, 0x77 ;  /* 0x0000007707067836 */ /* 0x000fe20000000000 */
[----:B------:R-:W-:Y:S01]  /*25eb0*/  ISETP.LT.AND P6, PT, R10, UR14, !P1 ;  /* 0x0000000e0a007c0c */ /* 0x000fe2000cfc1270 */
[----:B------:R-:W-:Y:S01]  /*25ec0*/  ULDC UR4, c[0x0][0x22c] ;  /* 0x00008b0000047ab9 */ /* 0x000fe20000000800 */
[----:B--2---:R-:W-:-:S04]  /*25ed0*/  IMAD.WIDE R8, R228, 0x4, R2 ;  /* 0x00000004e4087825 */ /* 0x004fc800078e0202 */
[C---:B------:R-:W-:Y:S02]  /*25ee0*/  VIADD R0, R228.reuse, UR6 ;  /* 0x00000006e4007c36 */ /* 0x040fe40008000000 */
[----:B------:R1:W-:Y:S01]  /*25ef0*/  @P4 STG.E desc[UR16][R8.64], R241 ;  /* 0x000000f108004986 */ /* 0x0003e2000c101910 */
[----:B------:R-:W-:Y:S01]  /*25f00*/  ISETP.LT.AND P1, PT, R11, UR18, !P1 ;  /* 0x000000120b007c0c */ /* 0x000fe2000cf21270 */
[----:B------:R-:W-:Y:S01]  /*25f10*/  IMAD.WIDE R228, R228, 0x4, R4 ;  /* 0x00000004e4e47825 */ /* 0x000fe200078e0204 */
[----:B------:R-:W-:Y:S01]  /*25f20*/  ISETP.GE.AND P2, PT, R6, UR8, PT ;  /* 0x0000000806007c0c */ /* 0x000fe2000bf46270 */
[----:B------:R-:W-:Y:S01]  /*25f30*/  ULDC UR12, c[0x0][0x228] ;  /* 0x00008a00000c7ab9 */ /* 0x000fe20000000800 */
[----:B------:R-:W-:Y:S01]  /*25f40*/  ULDC UR14, c[0x0][0x228] ;  /* 0x00008a00000e7ab9 */ /* 0x000fe20000000800 */
[----:B------:R-:W-:Y:S01]  /*25f50*/  ULDC UR6, c[0x0][0x248] ;  /* 0x0000920000067ab9 */ /* 0x000fe20000000800 */
[----:B-1----:R-:W2:Y:S01]  /*25f60*/  LDL.LU R241, [R1+0x9dc] ;  /* 0x0009dc0001f17983 */ /* 0x002ea20000300800 */
[----:B------:R-:W-:Y:S01]  /*25f70*/  IMAD.WIDE R230, R0, 0x4, R2 ;  /* 0x0000000400e67825 */ /* 0x000fe200078e0202 */
[----:B------:R-:W-:Y:S01]  /*25f80*/  ULDC UR18, c[0x0][0x228] ;  /* 0x00008a0000127ab9 */ /* 0x000fe20000000800 */
[----:B------:R-:W-:Y:S01]  /*25f90*/  ULDC UR8, c[0x0][0x22c] ;  /* 0x00008b0000087ab9 */ /* 0x000fe20000000800 */
[----:B------:R-:W3:Y:S01]  /*25fa0*/  LDL.LU R9, [R1+0x2e4] ;  /* 0x0002e40001097983 */ /* 0x000ee20000300800 */
[----:B------:R-:W-:-:S02]  /*25fb0*/  VIADD R6, R7, 0x78 ;  /* 0x0000007807067836 */ /* 0x000fc40000000000 */
[----:B------:R-:W-:-:S03]  /*25fc0*/  IMAD.WIDE R248, R0, 0x4, R4 ;  /* 0x0000000400f87825 */ /* 0x000fc600078e0204 */
[----:B------:R-:W-:Y:S01]  /*25fd0*/  ISETP.GE.AND P4, PT, R6, UR4, PT ;  /* 0x0000000406007c0c */ /* 0x000fe2000bf86270 */
[----:B------:R-:W-:Y:S01]  /*25fe0*/  ULDC UR4, c[0x0][0x248] ;  /* 0x0000920000047ab9 */ /* 0x000fe20000000800 */
[----:B------:R-:W-:Y:S01]  /*25ff0*/  IADD3 R6, R7, 0x79, RZ ;  /* 0x0000007907067810 */ /* 0x000fe20007ffe0ff */
[----:B---3--:R1:W-:Y:S04]  /*26000*/  @P0 STG.E desc[UR16][R228.64], R9 ;  /* 0x00000009e4000986 */ /* 0x0083e8000c101910 */
        /* <DEDUP_REMOVED lines=19> */
[C---:B---3--:R-:W-:Y:S01]  /*26140*/  IMAD.WIDE R230, R0.reuse, 0x4, R2 ;  /* 0x0000000400e67825 */ /* 0x048fe200078e0202 */
[----:B------:R1:W-:Y:S03]  /*26150*/  @P3 STG.E desc[UR16][R228.64], R247 ;  /* 0x000000f7e4003986 */ /* 0x0003e6000c101910 */
[----:B----4-:R-:W-:Y:S01]  /*26160*/  IMAD.WIDE R248, R0, 0x4, R4 ;  /* 0x0000000400f87825 */ /* 0x010fe200078e0204 */
[----:B------:R-:W-:Y:S03]  /*26170*/  @P6 STG.E desc[UR16][R230.64], R246 ;  /* 0x000000f6e6006986 */ /* 0x000fe6000c101910 */
[----:B------:R-:W-:Y:S01]  /*26180*/  VIADD R6, R7, 0x7a ;  /* 0x0000007a07067836 */ /* 0x000fe20000000000 */
[----:B------:R-:W-:Y:S01]  /*26190*/  @P5 STG.E desc[UR16][R248.64], R245 ;  /* 0x000000f5f8005986 */ /* 0x000fe2000c101910 */
[----:B------:R-:W-:Y:S01]  /*261a0*/  ISETP.LT.AND P5, PT, R10, UR10, !P2 ;  /* 0x0000000a0a007c0c */ /* 0x000fe2000d7a1270 */
[----:B------:R-:W-:-:S02]  /*261b0*/  ULDC UR10, c[0x0][0x228] ;  /* 0x00008a00000a7ab9 */ /* 0x000fc40000000800 */
[----:B------:R-:W-:Y:S01]  /*261c0*/  ISETP.GE.AND P1, PT, R6, UR4, PT ;  /* 0x0000000406007c0c */ /* 0x000fe2000bf26270 */
[----:B------:R-:W-:Y:S02]  /*261d0*/  ULDC UR4, c[0x0][0x248] ;  /* 0x0000920000047ab9 */ /* 0x000fe40000000800 */
[----:B-1----:R-:W-:Y:S02]  /*261e0*/  IADD3 R228, R0, UR4, RZ ;  /* 0x0000000400e47c10 */ /* 0x002fe4000fffe0ff */
[----:B------:R-:W-:Y:S02]  /*261f0*/  ISETP.LT.AND P2, PT, R11, UR12, !P2 ;  /* 0x0000000c0b007c0c */ /* 0x000fe4000d741270 */
[----:B------:R-:W-:Y:S01]  /*26200*/  ISETP.LT.AND P6, PT, R10, UR14, !P4 ;  /* 0x0000000e0a007c0c */ /* 0x000fe2000e7c1270 */
[----:B------:R-:W-:Y:S01]  /*26210*/  IMAD.WIDE R8, R228, 0x4, R2 ;  /* 0x00000004e4087825 */ /* 0x000fe200078e0202 */
[----:B------:R-:W-:Y:S01]  /*26220*/  ULDC UR4, c[0x0][0x22c] ;  /* 0x00008b0000047ab9 */ /* 0x000fe20000000800 */
[----:B------:R-:W-:Y:S01]  /*26230*/  ULDC UR12, c[0x0][0x228] ;  /* 0x00008a00000c7ab9 */ /* 0x000fe20000000800 */
[----:B------:R-:W-:-:S02]  /*26240*/  ULDC UR14, c[0x0][0x228] ;  /* 0x00008a00000e7ab9 */ /* 0x000fc40000000800 */
[----:B------:R1:W-:Y:S04]  /*26250*/  @P5 STG.E desc[UR16][R8.64], R244 ;  /* 0x000000f408005986 */ /* 0x0003e8000c101910 */
[----:B-1----:R-:W3:Y:S04]  /*26260*/  LDL.LU R8, [R1+0x6f0] ;  /* 0x0006f00001087983 */ /* 0x002ee80000300800 */
[----:B------:R-:W4:Y:S04]  /*26270*/  LDL.LU R9, [R1+0xf0] ;  /* 0x0000f00001097983 */ /* 0x000f280000300800 */
[----:B------:R-:W2:Y:S01]  /*26280*/  LDL.LU R242, [R1+0x4f0] ;  /* 0x0004f00001f27983 */ /* 0x000ea20000300800 */
[----:B------:R-:W-:Y:S01]  /*26290*/  ISETP.LT.AND P4, PT, R11, UR18, !P4 ;  /* 0x000000120b007c0c */ /* 0x000fe2000e781270 */
[C---:B------:R-:W-:Y:S01]  /*262a0*/  VIADD R0, R228.reuse, UR6 ;  /* 0x00000006e4007c36 */ /* 0x040fe20008000000 */
[----:B------:R-:W-:Y:S01]  /*262b0*/  ULDC UR18, c[0x0][0x228] ;  /* 0x00008a0000127ab9 */ /* 0x000fe20000000800 */
[----:B------:R-:W-:Y:S01]  /*262c0*/  VIADD R6, R7, 0x7b ;  /* 0x0000007b07067836 */ /* 0x000fe20000000000 */
[----:B------:R-:W2:Y:S01]  /*262d0*/  LDL.LU R243, [R1+0x4f4] ;  /* 0x0004f40001f37983 */ /* 0x000ea20000300800 */
[----:B------:R-:W-:Y:S01]  /*262e0*/  IMAD.WIDE R228, R228, 0x4, R4 ;  /* 0x00000004e4e47825 */ /* 0x000fe200078e0204 */
[----:B------:R-:W-:-:S03]  /*262f0*/  ULDC UR6, c[0x0][0x248] ;  /* 0x0000920000067ab9 */ /* 0x000fc60000000800 */
[----:B------:R-:W-:Y:S01]  /*26300*/  IMAD.WIDE R230, R0, 0x4, R2 ;  /* 0x0000000400e67825 */ /* 0x000fe200078e0202 */
[----:B------:R-:W-:-:S03]  /*26310*/  ISETP.GE.AND P3, PT, R6, UR8, PT ;  /* 0x0000000806007c0c */ /* 0x000fc6000bf66270 */
[----:B------:R-:W-:Y:S01]  /*26320*/  IMAD.WIDE R248, R0, 0x4, R4 ;  /* 0x0000000400f87825 */ /* 0x000fe200078e0204 */
[----:B------:R1:W-:Y:S01]  /*26330*/  @P2 STG.E desc[UR16][R228.64], R252 ;  /* 0x000000fce4002986 */ /* 0x0003e2000c101910 */
[----:B------:R-:W-:Y:S02]  /*26340*/  ULDC UR8, c[0x0][0x22c] ;  /* 0x00008b0000087ab9 */ /* 0x000fe40000000800 */
[C---:B------:R-:W-:Y:S01]  /*26350*/  VIADD R6, R7.reuse, 0x7c ;  /* 0x0000007c07067836 */ /* 0x040fe20000000000 */
[----:B------:R-:W2:Y:S04]  /*26360*/  LDL.LU R244, [R1+0x4f8] ;  /* 0x0004f80001f47983 */ /* 0x000ea80000300800 */
[----:B------:R-:W-:Y:S01]  /*26370*/  ISETP.GE.AND P5, PT, R6, UR4, PT ;  /* 0x0000000406007c0c */ /* 0x000fe2000bfa6270 */
[----:B------:R-:W-:Y:S01]  /*26380*/  ULDC UR4, c[0x0][0x248] ;  /* 0x0000920000047ab9 */ /* 0x000fe20000000800 */
[----:B------:R-:W-:Y:S01]  /*26390*/  VIADD R6, R7, 0x7d ;  /* 0x0000007d07067836 */ /* 0x000fe20000000000 */
[----:B------:R-:W2:Y:S01]  /*263a0*/  LDL.LU R250, [R1+0x2f8] ;  /* 0x0002f80001fa7983 */ /* 0x000ea20000300800 */
[----:B-1----:R-:W-:Y:S01]  /*263b0*/  VIADD R228, R0, UR4 ;  /* 0x0000000400e47c36 */ /* 0x002fe20008000000 */
[----:B------:R-:W-:-:S02]  /*263c0*/  ULDC UR4, c[0x0][0x22c] ;  /* 0x00008b0000047ab9 */ /* 0x000fc40000000800 */
[----:B------:R-:W2:Y:S01]  /*263d0*/  LDL.LU R247, [R1+0x6fc] ;  /* 0x0006fc0001f77983 */ /* 0x000ea20000300800 */
[----:B------:R-:W-:Y:S01]  /*263e0*/  ISETP.GE.AND P2, PT, R6, UR8, PT ;  /* 0x0000000806007c0c */ /* 0x000fe2000bf46270 */
[----:B------:R-:W-:Y:S02]  /*263f0*/  VIADD R6, R7, 0x7e ;  /* 0x0000007e07067836 */ /* 0x000fe40000000000 */
[----:B---3--:R-:W-:Y:S01]  /*26400*/  @P6 STG.E desc[UR16][R230.64], R8 ;  /* 0x00000008e6006986 */ /* 0x008fe2000c101910 */
[----:B------:R-:W-:Y:S01]  /*26410*/  IADD3 R0, R228, UR6, RZ ;  /* 0x00000006e4007c10 */ /* 0x000fe2000fffe0ff */
[----:B------:R-:W-:Y:S02]  /*26420*/  ULDC UR8, c[0x0][0x22c] ;  /* 0x00008b0000087ab9 */ /* 0x000fe40000000800 */
[----:B------:R-:W3:Y:S01]  /*26430*/  LDL.LU R245, [R1+0xfc] ;  /* 0x0000fc0001f57983 */ /* 0x000ee20000300800 */
[C---:B------:R-:W-:Y:S01]  /*26440*/  ISETP.LT.AND P6, PT, R10.reuse, UR14, !P1 ;  /* 0x0000000e0a007c0c */ /* 0x040fe2000cfc1270 */
[----:B------:R-:W-:Y:S01]  /*26450*/  ULDC UR14, c[0x0][0x228] ;  /* 0x00008a00000e7ab9 */ /* 0x000fe20000000800 */
[----:B------:R-:W-:Y:S01]  /*26460*/  ULDC UR6, c[0x0][0x248] ;  /* 0x0000920000067ab9 */ /* 0x000fe20000000800 */
[----:B----4-:R1:W-:Y:S01]  /*26470*/  @P4 STG.E desc[UR16][R248.64], R9 ;  /* 0x00000009f8004986 */ /* 0x0103e2000c101910 */
[----:B------:R-:W-:Y:S01]  /*26480*/  ISETP.LT.AND P4, PT, R10, UR10, !P0 ;  /* 0x0000000a0a007c0c */ /* 0x000fe2000c781270 */
[----:B------:R-:W-:-:S02]  /*26490*/  ULDC UR10, c[0x0][0x228] ;  /* 0x00008a00000a7ab9 */ /* 0x000fc40000000800 */
[----:B------:R-:W4:Y:S04]  /*264a0*/  LDL.LU R246, [R1+0x4fc] ;  /* 0x0004fc0001f67983 */ /* 0x000f280000300800 */
[----:B------:R-:W4:Y:S01]  /*264b0*/  LDL.LU R252, [R1+0x2fc] ;  /* 0x0002fc0001fc7983 */ /* 0x000f220000300800 */
[----:B-1----:R-:W-:-:S05]  /*264c0*/  IMAD.WIDE R8, R228, 0x4, R2 ;  /* 0x00000004e4087825 */ /* 0x002fca00078e0202 */
[----:B--2---:R1:W-:Y:S01]  /*264d0*/  @P4 STG.E desc[UR16][R8.64], R242 ;  /* 0x000000f208004986 */ /* 0x0043e2000c101910 */
[----:B------:R-:W-:Y:S02]  /*264e0*/  ISETP.GE.AND P4, PT, R6, UR4, PT ;  /* 0x0000000406007c0c */ /* 0x000fe4000bf86270 */
[C---:B------:R-:W-:Y:S02]  /*264f0*/  ISETP.LT.AND P0, PT, R11.reuse, UR12, !P0 ;  /* 0x0000000c0b007c0c */ /* 0x040fe4000c701270 */
[----:B------:R-:W-:Y:S01]  /*26500*/  ISETP.LT.AND P1, PT, R11, UR18, !P1 ;  /* 0x000000120b007c0c */ /* 0x000fe2000cf21270 */
[----:B------:R-:W-:Y:S01]  /*26510*/  IMAD.WIDE R228, R228, 0x4, R4 ;  /* 0x00000004e4e47825 */ /* 0x000fe200078e0204 */
[----:B------:R-:W-:Y:S01]  /*26520*/  ULDC UR4, c[0x0][0x248] ;  /* 0x0000920000047ab9 */ /* 0x000fe20000000800 */
[----:B------:R-:W-:Y:S01]  /*26530*/  ULDC UR12, c[0x0][0x228] ;  /* 0x00008a00000c7ab9 */ /* 0x000fe20000000800 */
[----:B------:R-:W-:Y:S01]  /*26540*/  ULDC UR18, c[0x0][0x228] ;  /* 0x00008a0000127ab9 */ /* 0x000fe20000000800 */
[----:B-1----:R-:W2:Y:S04]  /*26550*/  LDL.LU R242, [R1+0x9d8] ;  /* 0x0009d80001f27983 */ /* 0x002ea80000300800 */
[----:B------:R-:W3:Y:S04]  /*26560*/  LDL.LU R8, [R1+0x6f4] ;  /* 0x0006f40001087983 */ /* 0x000ee80000300800 */
[----:B------:R-:W4:Y:S04]  /*26570*/  LDL.LU R9, [R1+0xf4] ;  /* 0x0000f40001097983 */ /* 0x000f280000300800 */
[----:B------:R-:W2:Y:S01]  /*26580*/  LDL.LU R6, [R1+0x2f0] ;  /* 0x0002f00001067983 */ /* 0x000ea20000300800 */
[----:B------:R-:W-:-:S04]  /*26590*/  IMAD.WIDE R230, R0, 0x4, R2 ;  /* 0x0000000400e67825 */ /* 0x000fc800078e0202 */
[----:B------:R-:W-:Y:S01]  /*265a0*/  IMAD.WIDE R248, R0, 0x4, R4 ;  /* 0x0000000400f87825 */ /* 0x000fe200078e0204 */
[----:B--2---:R1:W-:Y:S04]  /*265b0*/  @P0 STG.E desc[UR16][R228.64], R6 ;  /* 0x00000006e4000986 */ /* 0x0043e8000c101910 */
[----:B---3--:R-:W-:Y:S04]  /*265c0*/  @P6 STG.E desc[UR16][R230.64], R8 ;  /* 0x00000008e6006986 */ /* 0x008fe8000c101910 */
[----:B----4-:R2:W-:Y:S01]  /*265d0*/  @P1 STG.E desc[UR16][R248.64], R9 ;  /* 0x00000009f8001986 */ /* 0x0105e2000c101910 */
[----:B------:R-:W-:Y:S01]  /*265e0*/  ISETP.LT.AND P1, PT, R10, UR10, !P3 ;  /* 0x0000000a0a007c0c */ /* 0x000fe2000df21270 */
[----:B------:R-:W-:Y:S01]  /*265f0*/  ULDC UR10, c[0x0][0x228] ;  /* 0x00008a00000a7ab9 */ /* 0x000fe20000000800 */
[----:B-1----:R-:W-:Y:S01]  /*26600*/  VIADD R228, R0, UR4 ;  /* 0x0000000400e47c36 */ /* 0x002fe20008000000 */
[----:B------:R-:W-:Y:S01]  /*26610*/  ULDC UR4, c[0x0][0x22c] ;  /* 0x00008b0000047ab9 */ /* 0x000fe20000000800 */
[----:B------:R-:W-:-:S02]  /*26620*/  VIADD R6, R7, 0x7f ;  /* 0x0000007f07067836 */ /* 0x000fc40000000000 */
[----:B--2---:R-:W-:-:S03]  /*26630*/  IMAD.WIDE R8, R228, 0x4, R2 ;  /* 0x00000004e4087825 */ /* 0x004fc600078e0202 */
[----:B------:R-:W-:Y:S01]  /*26640*/  ISETP.GE.AND P0, PT, R6, UR8, PT ;  /* 0x0000000806007c0c */ /* 0x000fe2000bf06270 */
[----:B------:R-:W-:Y:S01]  /*26650*/  ULDC UR8, c[0x0][0x22c] ;  /* 0x00008b0000087ab9 */ /* 0x000fe20000000800 */
[----:B------:R-:W-:Y:S02]  /*26660*/  IADD3 R6, R7, 0x80, RZ ;  /* 0x0000008007067810 */ /* 0x000fe40007ffe0ff */
[----:B------:R1:W-:Y:S02]  /*26670*/  @P1 STG.E desc[UR16][R8.64], R243 ;  /* 0x000000f308001986 */ /* 0x0003e4000c101910 */
[----:B------:R-:W-:Y:S02]  /*26680*/  ISETP.GE.AND P1, PT, R6, UR4, PT ;  /* 0x0000000406007c0c */ /* 0x000fe4000bf26270 */
[C---:B------:R-:W-:Y:S02]  /*26690*/  ISETP.LT.AND P3, PT, R11.reuse, UR12, !P3 ;  /* 0x0000000c0b007c0c */ /* 0x040fe4000df61270 */
[----:B------:R-:W-:Y:S01]  /*266a0*/  ISETP.LT.AND P6, PT, R10, UR14, !P5 ;  /* 0x0000000e0a007c0c */ /* 0x000fe2000efc1270 */
[C---:B------:R-:W-:Y:S01]  /*266b0*/  VIADD R0, R228.reuse, UR6 ;  /* 0x00000006e4007c36 */ /* 0x040fe20008000000 */
[----:B-1----:R-:W2:Y:S01]  /*266c0*/  LDL.LU R243, [R1+0x9d4] ;  /* 0x0009d40001f37983 */ /* 0x002ea20000300800 */
[----:B------:R-:W-:Y:S01]  /*266d0*/  ISETP.LT.AND P5, PT, R11, UR18, !P5 ;  /* 0x000000120b007c0c */ /* 0x000fe2000efa1270 */
[----:B------:R-:W-:Y:S01]  /*266e0*/  IMAD.WIDE R228, R228, 0x4, R4 ;  /* 0x00000004e4e47825 */ /* 0x000fe200078e0204 */
[----:B------:R-:W-:Y:S01]  /*266f0*/  ULDC UR12, c[0x0][0x228] ;  /* 0x00008a00000c7ab9 */ /* 0x000fe20000000800 */
[----:B------:R-:W3:Y:S01]  /*26700*/  LDL.LU R8, [R1+0x6f8] ;  /* 0x0006f80001087983 */ /* 0x000ee20000300800 */
[----:B------:R-:W-:Y:S01]  /*26710*/  ULDC UR4, c[0x0][0x248] ;  /* 0x0000920000047ab9 */ /* 0x000fe20000000800 */
[----:B------:R-:W-:Y:S01]  /*26720*/  IMAD.WIDE R230, R0, 0x4, R2 ;  /* 0x0000000400e67825 */ /* 0x000fe200078e0202 */
[----:B------:R-:W-:Y:S01]  /*26730*/  ULDC UR14, c[0x0][0x228] ;  /* 0x00008a00000e7ab9 */ /* 0x000fe20000000800 */
[----:B------:R-:W4:Y:S01]  /*26740*/  LDL.LU R9, [R1+0xf8] ;  /* 0x0000f80001097983 */ /* 0x000f220000300800 */
[----:B------:R-:W-:Y:S01]  /*26750*/  ULDC UR18, c[0x0][0x228] ;  /* 0x00008a0000127ab9 */ /* 0x000fe20000000800 */
[----:B------:R-:W-:-:S02]  /*26760*/  ULDC UR6, c[0x0][0x248] ;  /* 0x0000920000067ab9 */ /* 0x000fc40000000800 */
        /* <DEDUP_REMOVED lines=12> */
[C---:B------:R-:W-:Y:S01]  /*26830*/  VIADD R6, R7.reuse, 0x81 ;  /* 0x0000008107067836 */ /* 0x040fe20000000000 */
[----:B------:R-:W-:Y:S01]  /*26840*/  ULDC UR4, c[0x0][0x22c] ;  /* 0x00008b0000047ab9 */ /* 0x000fe20000000800 */
[C---:B------:R-:W-:Y:S01]  /*26850*/  VIADD R0, R228.reuse, UR6 ;  /* 0x00000006e4007c36 */ /* 0x040fe20008000000 */
[----:B------:R-:W-:Y:S01]  /*26860*/  ULDC UR12, c[0x0][0x228] ;  /* 0x00008a00000c7ab9 */ /* 0x000fe20000000800 */
[----:B------:R-:W-:Y:S01]  /*26870*/  ULDC UR18, c[0x0][0x228] ;  /* 0x00008a0000127ab9 */ /* 0x000fe20000000800 */
[----:B--2---:R-:W-:Y:S01]  /*26880*/  IMAD.WIDE R8, R228, 0x4, R2 ;  /* 0x00000004e4087825 */ /* 0x004fe200078e0202 */
[----:B------:R-:W-:Y:S01]  /*26890*/  ISETP.GE.AND P3, PT, R6, UR8, PT ;  /* 0x0000000806007c0c */ /* 0x000fe2000bf66270 */
[----:B------:R-:W-:Y:S01]  /*268a0*/  ULDC UR6, c[0x0][0x248] ;  /* 0x0000920000067ab9 */ /* 0x000fe20000000800 */
[----:B------:R-:W-:Y:S01]  /*268b0*/  ULDC UR8, c[0x0][0x22c] ;  /* 0x00008b0000087ab9 */ /* 0x000fe20000000800 */
[----:B------:R-:W-:Y:S01]  /*268c0*/  IMAD.WIDE R228, R228, 0x4, R4 ;  /* 0x00000004e4e47825 */ /* 0x000fe200078e0204 */
[----:B------:R1:W-:Y:S03]  /*268d0*/  @P5 STG.E desc[UR16][R8.64], R244 ;  /* 0x000000f408005986 */ /* 0x0003e6000c101910 */
[C---:B------:R-:W-:Y:S01]  /*268e0*/  IMAD.WIDE R230, R0.reuse, 0x4, R2 ;  /* 0x0000000400e67825 */ /* 0x040fe200078e0202 */
[----:B------:R2:W-:Y:S03]  /*268f0*/  @P2 STG.E desc[UR16][R228.64], R250 ;  /* 0x000000fae4002986 */ /* 0x0005e6000c101910 */
[----:B------:R-:W-:Y:S01]  /*26900*/  IMAD.WIDE R248, R0, 0x4, R4 ;  /* 0x0000000400f87825 */ /* 0x000fe200078e0204 */
[----:B------:R-:W-:Y:S03]  /*26910*/  @P6 STG.E desc[UR16][R230.64], R247 ;  /* 0x000000f7e6006986 */ /* 0x000fe6000c101910 */
[----:B------:R-:W-:Y:S01]  /*26920*/  VIADD R6, R7, 0x82 ;  /* 0x0000008207067836 */ /* 0x000fe20000000000 */
[----:B------:R3:W-:Y:S01]  /*26930*/  @P4 STG.E desc[UR16][R248.64], R245 ;  /* 0x000000f5f8004986 */ /* 0x0007e2000c101910 */
[----:B------:R-:W-:Y:S01]  /*26940*/  ISETP.LT.AND P4, PT, R10, UR10, !P0 ;  /* 0x0000000a0a007c0c */ /* 0x000fe2000c781270 */
[----:B------:R-:W-:-:S02]  /*26950*/  ULDC UR10, c[0x0][0x228] ;  /* 0x00008a00000a7ab9 */ /* 0x000fc40000000800 */
[----:B------:R-:W-:Y:S01]  /*26960*/  ISETP.GE.AND P5, PT, R6, UR4, PT ;  /* 0x0000000406007c0c */ /* 0x000fe2000bfa6270 */
[----:B------:R-:W-:Y:S01]  /*26970*/  ULDC UR4, c[0x0][0x248] ;  /* 0x0000920000047ab9 */ /* 0x000fe20000000800 */
[----:B-1----:R-:W4:Y:S01]  /*26980*/  LDL.LU R244, [R1+0x9d0] ;  /* 0x0009d00001f47983 */ /* 0x002f220000300800 */
[----:B--2---:R-:W-:Y:S01]  /*26990*/  VIADD R228, R0, UR4 ;  /* 0x0000000400e47c36 */ /* 0x004fe20008000000 */
[----:B------:R-:W-:Y:S01]  /*269a0*/  ISETP.LT.AND P0, PT, R11, UR12, !P0 ;  /* 0x0000000c0b007c0c */ /* 0x000fe2000c701270 */
[----:B------:R-:W-:Y:S01]  /*269b0*/  ULDC UR4, c[0x0][0x22c] ;  /* 0x00008b0000047ab9 */ /* 0x000fe20000000800 */
[----:B------:R-:W-:Y:S01]  /*269c0*/  ISETP.LT.AND P6, PT, R10, UR14, !P1 ;  /* 0x0000000e0a007c0c */ /* 0x000fe2000cfc1270 */
[C---:B------:R-:W-:Y:S01]  /*269d0*/  IMAD.WIDE R8, R228.reuse, 0x4, R2 ;  /* 0x00000004e4087825 */ /* 0x040fe200078e0202 */
[----:B---3--:R-:W2:Y:S01]  /*269e0*/  LDL.LU R245, [R1+0x500] ;  /* 0x0005000001f57983 */ /* 0x008ea20000300800 */
[----:B------:R-:W-:Y:S01]  /*269f0*/  IADD3 R6, R7, 0x83, RZ ;  /* 0x0000008307067810 */ /* 0x000fe20007ffe0ff */
[----:B------:R-:W-:Y:S01]  /*26a00*/  ULDC UR12, c[0x0][0x228] ;  /* 0x00008a00000c7ab9 */ /* 0x000fe20000000800 */
[C---:B------:R-:W-:Y:S01]  /*26a10*/  VIADD R0, R228.reuse, UR6 ;  /* 0x00000006e4007c36 */ /* 0x040fe20008000000 */
[----:B------:R1:W-:Y:S01]  /*26a20*/  @P4 STG.E desc[UR16][R8.64], R246 ;  /* 0x000000f608004986 */ /* 0x0003e2000c101910 */
[----:B------:R-:W-:Y:S01]  /*26a30*/  ISETP.LT.AND P1, PT, R11, UR18, !P1 ;  /* 0x000000120b007c0c */ /* 0x000fe2000cf21270 */
[----:B------:R-:W-:Y:S01]  /*26a40*/  IMAD.WIDE R228, R228, 0x4, R4 ;  /* 0x00000004e4e47825 */ /* 0x000fe200078e0204 */
[----:B------:R-:W-:Y:S01]  /*26a50*/  ISETP.GE.AND P2, PT, R6, UR8, PT ;  /* 0x0000000806007c0c */ /* 0x000fe2000bf46270 */
[----:B------:R-:W-:Y:S01]  /*26a60*/  ULDC UR8, c[0x0][0x22c] ;  /* 0x00008b0000087ab9 */ /* 0x000fe20000000800 */
[----:B------:R-:W-:Y:S01]  /*26a70*/  ULDC UR14, c[0x0][0x228] ;  /* 0x00008a00000e7ab9 */ /* 0x000fe20000000800 */
[----:B------:R-:W-:Y:S01]  /*26a80*/  ULDC UR6, c[0x0][0x248] ;  /* 0x0000920000067ab9 */ /* 0x000fe20000000800 */
[----:B-1----:R-:W3:Y:S01]  /*26a90*/  LDL.LU R8, [R1+0x700] ;  /* 0x0007000001087983 */ /* 0x002ee20000300800 */
[----:B------:R-:W-:Y:S01]  /*26aa0*/  IMAD.WIDE R230, R0, 0x4, R2 ;  /* 0x0000000400e67825 */ /* 0x000fe200078e0202 */
[----:B------:R-:W-:-:S02]  /*26ab0*/  ULDC UR18, c[0x0][0x228] ;  /* 0x00008a0000127ab9 */ /* 0x000fc40000000800 */
[----:B------:R-:W4:Y:S01]  /*26ac0*/  LDL.LU R9, [R1+0x100] ;  /* 0x0001000001097983 */ /* 0x000f220000300800 */
[----:B------:R-:W-:-:S03]  /*26ad0*/  IMAD.WIDE R248, R0, 0x4, R4 ;  /* 0x0000000400f87825 */ /* 0x000fc600078e0204 */
[----:B------:R1:W-:Y:S01]  /*26ae0*/  @P0 STG.E desc[UR16][R228.64], R252 ;  /* 0x000000fce4000986 */ /* 0x0003e2000c101910 */
[----:B------:R-:W-:-:S03]  /*26af0*/  VIADD R6, R7, 0x84 ;  /* 0x0000008407067836 */ /* 0x000fc60000000000 */
[----:B------:R-:W2:Y:S02]  /*26b00*/  LDL.LU R246, [R1+0x504] ;  /* 0x0005040001f67983 */ /* 0x000ea40000300800 */
[----:B------:R-:W-:Y:S01]  /*26b10*/  ISETP.GE.AND P4, PT, R6, UR4, PT ;  /* 0x0000000406007c0c */ /* 0x000fe2000bf86270 */
[----:B------:R-:W-:Y:S01]  /*26b20*/  ULDC UR4, c[0x0][0x248] ;  /* 0x0000920000047ab9 */ /* 0x000fe20000000800 */
[----:B------:R-:W-:Y:S01]  /*26b30*/  VIADD R6, R7, 0x85 ;  /* 0x0000008507067836 */ /* 0x000fe20000000000 */
[----:B------:R-:W2:Y:S01]  /*26b40*/  LDL.LU R247, [R1+0x508] ;  /* 0x0005080001f77983 */ /* 0x000ea20000300800 */
[----:B-1----:R-:W-:-:S03]  /*26b50*/  IADD3 R228, R0, UR4, RZ ;  /* 0x0000000400e47c10 */ /* 0x002fc6000fffe0ff */
[----:B------:R-:W2:Y:S01]  /*26b60*/  LDL.LU R252, [R1+0x50c] ;  /* 0x00050c0001fc7983 */ /* 0x000ea20000300800 */
[----:B------:R-:W-:Y:S01]  /*26b70*/  ISETP.GE.AND P0, PT, R6, UR8, PT ;  /* 0x0000000806007c0c */ /* 0x000fe2000bf06270 */
[----:B------:R-:W-:Y:S01]  /*26b80*/  VIADD R6, R7, 0x86 ;  /* 0x0000008607067836 */ /* 0x000fe20000000000 */
[----:B------:R-:W-:Y:S01]  /*26b90*/  ULDC UR4, c[0x0][0x22c] ;  /* 0x00008b0000047ab9 */ /* 0x000fe20000000800 */
[----:B------:R-:W2:Y:S04]  /*26ba0*/  LDL.LU R250, [R1+0x30c] ;  /* 0x00030c0001fa7983 */ /* 0x000ea80000300800 */
[----:B---3--:R-:W-:Y:S01]  /*26bb0*/  @P6 STG.E desc[UR16][R230.64], R8 ;  /* 0x00000008e6006986 */ /* 0x008fe2000c101910 */
[----:B------:R-:W-:Y:S01]  /*26bc0*/  VIADD R0, R228, UR6 ;  /* 0x00000006e4007c36 */ /* 0x000fe20008000000 */
[C---:B------:R-:W-:Y:S01]  /*26bd0*/  ISETP.LT.AND P6, PT, R10.reuse, UR14, !P5 ;  /* 0x0000000e0a007c0c */ /* 0x040fe2000efc1270 */
[----:B------:R-:W-:Y:S01]  /*26be0*/  ULDC UR8, c[0x0][0x22c] ;  /* 0x00008b0000087ab9 */ /* 0x000fe20000000800 */
[----:B----4-:R1:W-:Y:S01]  /*26bf0*/  @P1 STG.E desc[UR16][R248.64], R9 ;  /* 0x00000009f8001986 */ /* 0x0103e2000c101910 */
[----:B------:R-:W-:Y:S01]  /*26c00*/  ISETP.LT.AND P1, PT, R10, UR10, !P3 ;  /* 0x0000000a0a007c0c */ /* 0x000fe2000df21270 */
[----:B------:R-:W-:Y:S01]  /*26c10*/  ULDC UR10, c[0x0][0x228] ;  /* 0x00008a00000a7ab9 */ /* 0x000fe20000000800 */
[----:B------:R-:W-:Y:S01]  /*26c20*/  ULDC UR14, c[0x0][0x228] ;  /* 0x00008a00000e7ab9 */ /* 0x000fe20000000800 */
[----:B------:R-:W-:Y:S01]  /*26c30*/  ULDC UR6, c[0x0][0x248] ;  /* 0x0000920000067ab9 */ /* 0x000fe20000000800 */
[----:B-1----:R-:W-:-:S09]  /*26c40*/  IMAD.WIDE R8, R228, 0x4, R2 ;  /* 0x00000004e4087825 */ /* 0x002fd200078e0202 */
        /* <DEDUP_REMOVED lines=25> */
[----:B------:R-:W-:Y:S02]  /*26de0*/  VIADD R6, R7, 0x88 ;  /* 0x0000008807067836 */ /* 0x000fe40000000000 */
[----:B------:R1:W-:Y:S03]  /*26df0*/  @P5 STG.E desc[UR16][R8.64], R246 ;  /* 0x000000f608005986 */ /* 0x0003e6000c101910 */
[----:B------:R-:W-:Y:S01]  /*26e00*/  ISETP.GE.AND P5, PT, R6, UR4, PT ;  /* 0x0000000406007c0c */ /* 0x000fe2000bfa6270 */
[----:B------:R-:W-:Y:S01]  /*26e10*/  ULDC UR4, c[0x0][0x248] ;  /* 0x0000920000047ab9 */ /* 0x000fe20000000800 */
[----:B-1----:R-:W2:Y:S04]  /*26e20*/  LDL.LU R246, [R1+0x9c8] ;  /* 0x0009c80001f67983 */ /* 0x002ea80000300800 */
[----:B------:R-:W3:Y:S04]  /*26e30*/  LDL.LU R8, [R1+0x708] ;  /* 0x0007080001087983 */ /* 0x000ee80000300800 */
[----:B------:R-:W4:Y:S04]  /*26e40*/  LDL.LU R9, [R1+0x108] ;  /* 0x0001080001097983 */ /* 0x000f280000300800 */
[----:B------:R-:W2:Y:S01]  /*26e50*/  LDL.LU R6, [R1+0x304] ;  /* 0x0003040001067983 */ /* 0x000ea20000300800 */
[C---:B------:R-:W-:Y:S01]  /*26e60*/  ISETP.LT.AND P2, PT, R11.reuse, UR12, !P2 ;  /* 0x0000000c0b007c0c */ /* 0x040fe2000d741270 */
[----:B------:R-:W-:Y:S01]  /*26e70*/  ULDC UR12, c[0x0][0x228] ;  /* 0x00008a00000c7ab9 */ /* 0x000fe20000000800 */
[----:B------:R-:W-:Y:S01]  /*26e80*/  ISETP.LT.AND P6, PT, R10, UR14, !P4 ;  /* 0x0000000e0a007c0c */ /* 0x000fe2000e7c1270 */
[----:B------:R-:W-:Y:S01]  /*26e90*/  ULDC UR14, c[0x0][0x228] ;  /* 0x00008a00000e7ab9 */ /* 0x000fe20000000800 */
[----:B------:R-:W-:Y:S01]  /*26ea0*/  ISETP.LT.AND P4, PT, R11, UR18, !P4 ;  /* 0x000000120b007c0c */ /* 0x000fe2000e781270 */
[----:B------:R-:W-:Y:S01]  /*26eb0*/  ULDC UR18, c[0x0][0x228] ;  /* 0x00008a0000127ab9 */ /* 0x000fe20000000800 */
[C---:B------:R-:W-:Y:S01]  /*26ec0*/  IADD3 R0, R228.reuse, UR6, RZ ;  /* 0x00000006e4007c10 */ /* 0x040fe2000fffe0ff */
[----:B------:R-:W-:Y:S01]  /*26ed0*/  IMAD.WIDE R228, R228, 0x4, R4 ;  /* 0x00000004e4e47825 */ /* 0x000fe200078e0204 */
[----:B------:R-:W-:-:S03]  /*26ee0*/  ULDC UR6, c[0x0][0x248] ;  /* 0x0000920000067ab9 */ /* 0x000fc60000000800 */
        /* <DEDUP_REMOVED lines=20> */
[C---:B------:R-:W-:Y:S01]  /*27030*/  ISETP.LT.AND P1, PT, R11.reuse, UR18, !P1 ;  /* 0x000000120b007c0c */ /* 0x040fe2000cf21270 */
[----:B------:R-:W-:Y:S01]  /*27040*/  IMAD.WIDE R228, R228, 0x4, R4 ;  /* 0x00000004e4e47825 */ /* 0x000fe200078e0204 */
[----:B------:R-:W-:Y:S01]  /*27050*/  ULDC UR4, c[0x0][0x248] ;  /* 0x0000920000047ab9 */ /* 0x000fe20000000800 */
[----:B------:R-:W3:Y:S01]  /*27060*/  LDL.LU R8, [R1+0x70c] ;  /* 0x00070c0001087983 */ /* 0x000ee20000300800 */
[----:B------:R-:W-:Y:S01]  /*27070*/  ULDC UR12, c[0x0][0x228] ;  /* 0x00008a00000c7ab9 */ /* 0x000fe20000000800 */
[C---:B------:R-:W-:Y:S01]  /*27080*/  IMAD.WIDE R230, R0.reuse, 0x4, R2 ;  /* 0x0000000400e67825 */ /* 0x040fe200078e0202 */
[----:B------:R-:W-:Y:S01]  /*27090*/  ULDC UR14, c[0x0][0x228] ;  /* 0x00008a00000e7ab9 */ /* 0x000fe20000000800 */
[----:B------:R-:W4:Y:S01]  /*270a0*/  LDL.LU R9, [R1+0x10c] ;  /* 0x00010c0001097983 */ /* 0x000f220000300800 */
[----:B------:R-:W-:Y:S01]  /*270b0*/  ULDC UR6, c[0x0][0x248] ;  /* 0x0000920000067ab9 */ /* 0x000fe20000000800 */
[----:B------:R-:W-:Y:S01]  /*270c0*/  IMAD.WIDE R248, R0, 0x4, R4 ;  /* 0x0000000400f87825 */ /* 0x000fe200078e0204 */
[----:B------:R-:W-:Y:S01]  /*270d0*/  ULDC UR18, c[0x0][0x228] ;  /* 0x00008a0000127ab9 */ /* 0x000fe20000000800 */
[----:B------:R-:W2:Y:S04]  /*270e0*/  LDL.LU R6, [R1+0x308] ;  /* 0x0003080001067983 */ /* 0x000ea80000300800 */
[----:B--2---:R1:W-:Y:S04]  /*270f0*/  @P0 STG.E desc[UR16][R228.64], R6 ;  /* 0x00000006e4000986 */ /* 0x0043e8000c101910 */
[----:B---3--:R-:W-:Y:S04]  /*27100*/  @P6 STG.E desc[UR16][R230.64], R8 ;  /* 0x00000008e6006986 */ /* 0x008fe8000c101910 */
[----:B----4-:R2:W-:Y:S01]  /*27110*/  @P1 STG.E desc[UR16][R248.64], R9 ;  /* 0x00000009f8001986 */ /* 0x0105e2000c101910 */
[----:B------:R-:W-:Y:S01]  /*27120*/  ISETP.LT.AND P1, PT, R10, UR8, !P3 ;  /* 0x000000080a007c0c */ /* 0x000fe2000df21270 */
[----:B------:R-:W-:Y:S01]  /*27130*/  ULDC UR8, c[0x0][0x22c] ;  /* 0x00008b0000087ab9 */ /* 0x000fe20000000800 */
[----:B-1----:R-:W-:Y:S01]  /*27140*/  VIADD R229, R0, UR4 ;  /* 0x0000000400e57c36 */ /* 0x002fe20008000000 */
[----:B------:R-:W-:Y:S01]  /*27150*/  ISETP.LT.AND P3, PT, R11, UR10, !P3 ;  /* 0x0000000a0b007c0c */ /* 0x000fe2000df61270 */
[----:B------:R-:W-:Y:S01]  /*27160*/  VIADD R6, R7, 0x8b ;  /* 0x0000008b07067836 */ /* 0x000fe20000000000 */
[----:B------:R-:W-:Y:S01]  /*27170*/  ISETP.LT.AND P6, PT, R10, UR12, !P5 ;  /* 0x0000000c0a007c0c */ /* 0x000fe2000efc1270 */
[----:B------:R-:W-:Y:S01]  /*27180*/  ULDC UR4, c[0x0][0x22c] ;  /* 0x00008b0000047ab9 */ /* 0x000fe20000000800 */
[----:B--2---:R-:W-:Y:S01]  /*27190*/  IMAD.WIDE R8, R229, 0x4, R2 ;  /* 0x00000004e5087825 */ /* 0x004fe200078e0202 */
[----:B------:R-:W-:Y:S01]  /*271a0*/  ULDC UR10, c[0x0][0x228] ;  /* 0x00008a00000a7ab9 */ /* 0x000fe20000000800 */
[----:B------:R-:W-:-:S04]  /*271b0*/  ULDC UR12, c[0x0][0x228] ;  /* 0x00008a00000c7ab9 */ /* 0x000fc80000000800 */
[----:B------:R1:W-:Y:S04]  /*271c0*/  @P1 STG.E desc[UR16][R8.64], R252 ;  /* 0x000000fc08001986 */ /* 0x0003e8000c101910 */
[----:B-1----:R-:W2:Y:S04]  /*271d0*/  LDL.LU R252, [R1+0x9c0] ;  /* 0x0009c00001fc7983 */ /* 0x002ea80000300800 */
[----:B------:R-:W3:Y:S01]  /*271e0*/  LDL.LU R9, [R1+0x710] ;  /* 0x0007100001097983 */ /* 0x000ee20000300800 */
[----:B------:R-:W-:Y:S01]  /*271f0*/  ISETP.LT.AND P5, PT, R11, UR14, !P5 ;  /* 0x0000000e0b007c0c */ /* 0x000fe2000efa1270 */
[C---:B------:R-:W-:Y:S01]  /*27200*/  VIADD R0, R229.reuse, UR6 ;  /* 0x00000006e5007c36 */ /* 0x040fe20008000000 */
[----:B------:R-:W-:Y:S01]  /*27210*/  ISETP.GE.AND P0, PT, R6, UR4, PT ;  /* 0x0000000406007c0c */ /* 0x000fe2000bf06270 */
[----:B------:R-:W-:Y:S01]  /*27220*/  IMAD.WIDE R228, R229, 0x4, R4 ;  /* 0x00000004e5e47825 */ /* 0x000fe200078e0204 */
[----:B------:R-:W-:Y:S01]  /*27230*/  ULDC UR4, c[0x0][0x248] ;  /* 0x0000920000047ab9 */ /* 0x000fe20000000800 */
[----:B------:R-:W-:Y:S01]  /*27240*/  ULDC UR14, c[0x0][0x228] ;  /* 0x00008a00000e7ab9 */ /* 0x000fe20000000800 */
[----:B------:R-:W-:Y:S01]  /*27250*/  ULDC UR6, c[0x0][0x248] ;  /* 0x0000920000067ab9 */ /* 0x000fe20000000800 */
[C---:B------:R-:W-:Y:S01]  /*27260*/  IMAD.WIDE R230, R0.reuse, 0x4, R2 ;  /* 0x0000000400e67825 */ /* 0x040fe200078e0202 */
[----:B------:R1:W-:Y:S03]  /*27270*/  @P3 STG.E desc[UR16][R228.64], R250 ;  /* 0x000000fae4003986 */ /* 0x0003e6000c101910 */
[----:B------:R-:W-:Y:S01]  /*27280*/  IMAD.WIDE R248, R0, 0x4, R4 ;  /* 0x0000000400f87825 */ /* 0x000fe200078e0204 */
[----:B-1----:R-:W4:Y:S04]  /*27290*/  LDL.LU R250, [R1+0x718] ;  /* 0x0007180001fa7983 */ /* 0x002f280000300800 */
[----:B---3--:R-:W-:Y:S04]  /*272a0*/  @P6 STG.E desc[UR16][R230.64], R9 ;  /* 0x00000009e6006986 */ /* 0x008fe8000c101910 */
[----:B------:R1:W-:Y:S04]  /*272b0*/  @P5 STG.E desc[UR16][R248.64], R244 ;  /* 0x000000f4f8005986 */ /* 0x0003e8000c101910 */
[----:B-1----:R-:W3:Y:S01]  /*272c0*/  LDL.LU R244, [R1+0x714] ;  /* 0x0007140001f47983 */ /* 0x002ee20000300800 */
[----:B------:R-:W-:Y:S01]  /*272d0*/  VIADD R6, R7, 0xfe ;  /* 0x000000fe07067836 */ /* 0x000fe20000000000 */
[----:B------:R-:W-:Y:S01]  /*272e0*/  ISETP.LT.AND P3, PT, R10, UR10, !P2 ;  /* 0x0000000a0a007c0c */ /* 0x000fe2000d761270 */
[----:B------:R-:W-:Y:S01]  /*272f0*/  VIADD R229, R0, UR4 ;  /* 0x0000000400e57c36 */ /* 0x000fe20008000000 */
[----:B------:R-:W-:Y:S01]  /*27300*/  ISETP.LT.AND P2, PT, R11, UR12, !P2 ;  /* 0x0000000c0b007c0c */ /* 0x000fe2000d741270 */
[----:B------:R-:W-:Y:S01]  /*27310*/  ULDC UR4, c[0x0][0x22c] ;  /* 0x00008b0000047ab9 */ /* 0x000fe20000000800 */
[----:B------:R-:W-:-:S02]  /*27320*/  ISETP.GE.AND P1, PT, R6, UR27, PT ;  /* 0x0000001b06007c0c */ /* 0x000fc4000bf26270 */
[----:B------:R-:W-:Y:S01]  /*27330*/  ISETP.LT.AND P6, PT, R10, UR14, !P4 ;  /* 0x0000000e0a007c0c */ /* 0x000fe2000e7c1270 */
[----:B------:R-:W-:Y:S01]  /*27340*/  VIADD R0, R229, UR6 ;  /* 0x00000006e5007c36 */ /* 0x000fe20008000000 */
[----:B------:R-:W-:Y:S01]  /*27350*/  IADD3 R6, R7, 0x8c, RZ ;  /* 0x0000008c07067810 */ /* 0x000fe20007ffe0ff */
[----:B------:R-:W-:Y:S01]  /*27360*/  IMAD.WIDE R8, R229, 0x4, R2 ;  /* 0x00000004e5087825 */ /* 0x000fe200078e0202 */
[----:B------:R-:W-:Y:S01]  /*27370*/  ISETP.LT.AND P4, PT, R11, UR18, !P4 ;  /* 0x000000120b007c0c */ /* 0x000fe2000e781270 */
[----:B------:R-:W-:Y:S01]  /*27380*/  ULDC UR10, c[0x0][0x228] ;  /* 0x00008a00000a7ab9 */ /* 0x000fe20000000800 */
[----:B------:R-:W-:Y:S01]  /*27390*/  ISETP.GE.AND P5, PT, R6, UR8, PT ;  /* 0x0000000806007c0c */ /* 0x000fe2000bfa6270 */
[----:B------:R-:W-:Y:S01]  /*273a0*/  IMAD.WIDE R228, R229, 0x4, R4 ;  /* 0x00000004e5e47825 */ /* 0x000fe200078e0204 */
[----:B------:R-:W-:Y:S01]  /*273b0*/  @P3 STG.E desc[UR16][R8.64], R240 ;  /* 0x000000f008003986 */ /* 0x000fe2000c101910 */
[----:B------:R-:W-:Y:S01]  /*273c0*/  ULDC UR12, c[0x0][0x228] ;  /* 0x00008a00000c7ab9 */ /* 0x000fe20000000800 */
[----:B------:R-:W-:Y:S01]  /*273d0*/  ULDC UR14, c[0x0][0x228] ;  /* 0x00008a00000e7ab9 */ /* 0x000fe20000000800 */
[----:B------:R-:W-:Y:S01]  /*273e0*/  VIADD R6, R7, 0x8d ;  /* 0x0000008d07067836 */ /* 0x000fe20000000000 */
[----:B------:R1:W-:Y:S01]  /*273f0*/  @P2 STG.E desc[UR16][R228.64], R236 ;  /* 0x000000ece4002986 */ /* 0x0003e2000c101910 */
[----:B------:R-:W-:Y:S01]  /*27400*/  IMAD.WIDE R230, R0, 0x4, R2 ;  /* 0x0000000400e67825 */ /* 0x000fe200078e0202 */
[----:B------:R-:W-:Y:S01]  /*27410*/  ISETP.LT.AND P2, PT, R10, UR10, !P0 ;  /* 0x0000000a0a007c0c */ /* 0x000fe2000c741270 */
[----:B------:R-:W-:Y:S01]  /*27420*/  ULDC UR6, c[0x0][0x248] ;  /* 0x0000920000067ab9 */ /* 0x000fe20000000800 */
[----:B------:R-:W-:Y:S01]  /*27430*/  ISETP.GE.AND P3, PT, R6, UR4, PT ;  /* 0x0000000406007c0c */ /* 0x000fe2000bf66270 */
[----:B------:R-:W-:Y:S01]  /*27440*/  ULDC UR4, c[0x0][0x248] ;  /* 0x0000920000047ab9 */ /* 0x000fe20000000800 */
[C---:B------:R-:W-:Y:S01]  /*27450*/  IMAD.WIDE R248, R0.reuse, 0x4, R4 ;  /* 0x0000000400f87825 */ /* 0x040fe200078e0204 */
[----:B------:R-:W-:Y:S01]  /*27460*/  ISETP.LT.AND P0, PT, R11, UR12, !P0 ;  /* 0x0000000c0b007c0c */ /* 0x000fe2000c701270 */
[----:B------:R-:W-:Y:S01]  /*27470*/  ULDC UR8, c[0x0][0x22c] ;  /* 0x00008b0000087ab9 */ /* 0x000fe20000000800 */
[----:B------:R-:W-:Y:S01]  /*27480*/  ULDC UR18, c[0x0][0x228] ;  /* 0x00008a0000127ab9 */ /* 0x000fe20000000800 */
[C---:B------:R-:W-:Y:S01]  /*27490*/  VIADD R6, R7.reuse, 0x8e ;  /* 0x0000008e07067836 */ /* 0x040fe20000000000 */
[----:B------:R-:W-:Y:S01]  /*274a0*/  ULDC UR10, c[0x0][0x228] ;  /* 0x00008a00000a7ab9 */ /* 0x000fe20000000800 */
[----:B-1----:R-:W-:Y:S01]  /*274b0*/  IADD3 R229, R0, UR4, RZ ;  /* 0x0000000400e57c10 */ /* 0x002fe2000fffe0ff */
[----:B------:R-:W-:Y:S01]  /*274c0*/  VIADD R0, R7, 0x8f ;  /* 0x0000008f07007836 */ /* 0x000fe20000000000 */
[----:B------:R-:W-:Y:S01]  /*274d0*/  ULDC UR4, c[0x0][0x22c] ;  /* 0x00008b0000047ab9 */ /* 0x000fe20000000800 */
[----:B------:R-:W-:-:S02]  /*274e0*/  ULDC UR12, c[0x0][0x228] ;  /* 0x00008a00000c7ab9 */ /* 0x000fc40000000800 */
[----:B------:R-:W-:Y:S01]  /*274f0*/  IMAD.WIDE R8, R229, 0x4, R2 ;  /* 0x00000004e5087825 */ /* 0x000fe200078e0202 */
[----:B---3--:R-:W-:Y:S01]  /*27500*/  @P6 STG.E desc[UR16][R230.64], R244 ;  /* 0x000000f4e6006986 */ /* 0x008fe2000c101910 */
[----:B------:R-:W-:Y:S01]  /*27510*/  ISETP.LT.AND P6, PT, R10, UR14, !P5 ;  /* 0x0000000e0a007c0c */ /* 0x000fe2000efc1270 */
[----:B------:R-:W-:Y:S02]  /*27520*/  ULDC UR14, c[0x0][0x228] ;  /* 0x00008a00000e7ab9 */ /* 0x000fe40000000800 */
[----:B------:R1:W-:Y:S01]  /*27530*/  @P4 STG.E desc[UR16][R248.64], R245 ;  /* 0x000000f5f8004986 */ /* 0x0003e2000c101910 */
[----:B------:R-:W-:Y:S01]  /*27540*/  ISETP.LT.AND P5, PT, R11, UR18, !P5 ;  /* 0x000000120b007c0c */ /* 0x000fe2000efa1270 */
[----:B------:R-:W-:Y:S02]  /*27550*/  ULDC UR18, c[0x0][0x228] ;  /* 0x00008a0000127ab9 */ /* 0x000fe40000000800 */
[----:B------:R-:W-:Y:S01]  /*27560*/  @P2 STG.E desc[UR16][R8.64], R241 ;  /* 0x000000f108002986 */ /* 0x000fe2000c101910 */
[----:B------:R-:W-:Y:S01]  /*27570*/  ISETP.GE.AND P2, PT, R0, UR4, PT ;  /* 0x0000000400007c0c */ /* 0x000fe2000bf46270 */
[----:B------:R-:W-:Y:S01]  /*27580*/  ULDC UR4, c[0x0][0x248] ;  /* 0x0000920000047ab9 */ /* 0x000fe20000000800 */
[C---:B-1----:R-:W-:Y:S01]  /*27590*/  VIADD R249, R229.reuse, UR6 ;  /* 0x00000006e5f97c36 */ /* 0x042fe20008000000 */
[----:B------:R-:W-:Y:S01]  /*275a0*/  ISETP.GE.AND P4, PT, R6, UR8, PT ;  /* 0x0000000806007c0c */ /* 0x000fe2000bf86270 */
[----:B------:R-:W-:Y:S01]  /*275b0*/  IMAD.WIDE R228, R229, 0x4, R4 ;  /* 0x00000004e5e47825 */ /* 0x000fe200078e0204 */
[----:B------:R-:W-:Y:S01]  /*275c0*/  ULDC UR6, c[0x0][0x248] ;  /* 0x0000920000067ab9 */ /* 0x000fe20000000800 */
[----:B------:R-:W-:-:S02]  /*275d0*/  ULDC UR8, c[0x0][0x22c] ;  /* 0x00008b0000087ab9 */ /* 0x000fc40000000800 */
[----:B------:R-:W-:Y:S01]  /*275e0*/  IMAD.WIDE R230, R249, 0x4, R2 ;  /* 0x00000004f9e67825 */ /* 0x000fe200078e0202 */
[----:B------:R1:W-:Y:S01]  /*275f0*/  @P0 STG.E desc[UR16][R228.64], R237 ;  /* 0x000000ede4000986 */ /* 0x0003e2000c101910 */
[C---:B------:R-:W-:Y:S01]  /*27600*/  ISETP.LT.AND P0, PT, R10.reuse, UR10, !P3 ;  /* 0x0000000a0a007c0c */ /* 0x040fe2000df01270 */
[----:B------:R-:W-:Y:S01]  /*27610*/  ULDC UR10, c[0x0][0x228] ;  /* 0x00008a00000a7ab9 */ /* 0x000fe20000000800 */
[----:B------:R-:W-:Y:S01]  /*27620*/  ISETP.LT.AND P3, PT, R11, UR12, !P3 ;  /* 0x0000000c0b007c0c */ /* 0x000fe2000df61270 */
[----:B----4-:R3:W-:Y:S01]  /*27630*/  @P6 STG.E desc[UR16][R230.64], R250 ;  /* 0x000000fae6006986 */ /* 0x0107e2000c101910 */
[----:B------:R-:W-:Y:S01]  /*27640*/  ISETP.LT.AND P6, PT, R10, UR14, !P4 ;  /* 0x0000000e0a007c0c */ /* 0x000fe2000e7c1270 */
[----:B------:R-:W-:Y:S01]  /*27650*/  IMAD.WIDE R244, R249, 0x4, R4 ;  /* 0x00000004f9f47825 */ /* 0x000fe200078e0204 */
[----:B------:R-:W-:Y:S01]  /*27660*/  ISETP.LT.AND P4, PT, R11, UR18, !P4 ;  /* 0x000000120b007c0c */ /* 0x000fe2000e781270 */
[----:B------:R-:W-:Y:S01]  /*27670*/  ULDC UR12, c[0x0][0x228] ;  /* 0x00008a00000c7ab9 */ /* 0x000fe20000000800 */
[----:B------:R-:W-:Y:S01]  /*27680*/  ULDC UR14, c[0x0][0x228] ;  /* 0x00008a00000e7ab9 */ /* 0x000fe20000000800 */
[----:B------:R-:W-:-:S02]  /*27690*/  VIADD R0, R7, 0x90 ;  /* 0x0000009007007836 */ /* 0x000fc40000000000 */
[----:B-1----:R-:W-:Y:S01]  /*276a0*/  VIADD R229, R249, UR4 ;  /* 0x00000004f9e57c36 */ /* 0x002fe20008000000 */
[----:B------:R-:W-:Y:S01]  /*276b0*/  @P5 STG.E desc[UR16][R244.64], R246 ;  /* 0x000000f6f4005986 */ /* 0x000fe2000c101910 */
[----:B------:R-:W-:Y:S01]  /*276c0*/  ULDC UR4, c[0x0][0x22c] ;  /* 0x00008b0000047ab9 */ /* 0x000fe20000000800 */
[----:B------:R-:W-:Y:S02]  /*276d0*/  ULDC UR18, c[0x0][0x228] ;  /* 0x00008a0000127ab9 */ /* 0x000fe40000000800 */
[C---:B------:R-:W-:Y:S01]  /*276e0*/  IADD3 R241, R229.reuse, UR6, RZ ;  /* 0x00000006e5f17c10 */ /* 0x040fe2000fffe0ff */
[C---:B------:R-:W-:Y:S01]  /*276f0*/  IMAD.WIDE R8, R229.reuse, 0x4, R2 ;  /* 0x00000004e5087825 */ /* 0x040fe200078e0202 */
[----:B------:R-:W-:Y:S01]  /*27700*/  ISETP.GE.AND P5, PT, R0, UR8, PT ;  /* 0x0000000800007c0c */ /* 0x000fe2000bfa6270 */
[----:B------:R-:W-:Y:S01]  /*27710*/  ULDC UR6, c[0x0][0x248] ;  /* 0x0000920000067ab9 */ /* 0x000fe20000000800 */
[----:B------:R-:W-:Y:S01]  /*27720*/  ULDC UR8, c[0x0][0x22c] ;  /* 0x00008b0000087ab9 */ /* 0x000fe20000000800 */
[----:B------:R-:W-:Y:S01]  /*27730*/  IMAD.WIDE R228, R229, 0x4, R4 ;  /* 0x00000004e5e47825 */ /* 0x000fe200078e0204 */
[----:B------:R-:W-:Y:S03]  /*27740*/  @P0 STG.E desc[UR16][R8.64], R242 ;  /* 0x000000f208000986 */ /* 0x000fe6000c101910 */
[C---:B---3--:R-:W-:Y:S01]  /*27750*/  IMAD.WIDE R230, R241.reuse, 0x4, R2 ;  /* 0x00000004f1e67825 */ /* 0x048fe200078e0202 */
[----:B------:R1:W-:Y:S03]  /*27760*/  @P3 STG.E desc[UR16][R228.64], R238 ;  /* 0x000000eee4003986 */ /* 0x0003e6000c101910 */
[----:B------:R-:W-:Y:S01]  /*27770*/  IMAD.WIDE R236, R241, 0x4, R4 ;  /* 0x00000004f1ec7825 */ /* 0x000fe200078e0204 */
[----:B--2---:R2:W-:Y:S03]  /*27780*/  @P6 STG.E desc[UR16][R230.64], R252 ;  /* 0x000000fce6006986 */ /* 0x0045e6000c101910 */
[----:B------:R-:W-:Y:S01]  /*27790*/  VIADD R0, R7, 0x91 ;  /* 0x0000009107007836 */ /* 0x000fe20000000000 */
[----:B------:R3:W-:Y:S01]  /*277a0*/  @P4 STG.E desc[UR16][R236.64], R247 ;  /* 0x000000f7ec004986 */ /* 0x0007e2000c101910 */
[----:B------:R-:W-:Y:S01]  /*277b0*/  ISETP.LT.AND P4, PT, R10, UR10, !P2 ;  /* 0x0000000a0a007c0c */ /* 0x000fe2000d781270 */
[----:B------:R-:W-:Y:S01]  /*277c0*/  ULDC UR10, c[0x0][0x228] ;  /* 0x00008a00000a7ab9 */ /* 0x000fe20000000800 */
[----:B------:R-:W-:Y:S01]  /*277d0*/  ISETP.LT.AND P2, PT, R11, UR12, !P2 ;  /* 0x0000000c0b007c0c */ /* 0x000fe2000d741270 */
[----:B------:R-:W-:Y:S01]  /*277e0*/  ULDC UR12, c[0x0][0x228] ;  /* 0x00008a00000c7ab9 */ /* 0x000fe20000000800 */
[----:B------:R-:W-:Y:S01]  /*277f0*/  ISETP.GE.AND P0, PT, R0, UR4, PT ;  /* 0x0000000400007c0c */ /* 0x000fe2000bf06270 */
[----:B------:R-:W-:Y:S01]  /*27800*/  ULDC UR4, c[0x0][0x248] ;  /* 0x0000920000047ab9 */ /* 0x000fe20000000800 */
[----:B------:R-:W-:Y:S01]  /*27810*/  ISETP.LT.AND P6, PT, R10, UR14, !P5 ;  /* 0x0000000e0a007c0c */ /* 0x000fe2000efc1270 */
[----:B-1----:R-:W-:Y:S01]  /*27820*/  VIADD R229, R241, UR4 ;  /* 0x00000004f1e57c36 */ /* 0x002fe20008000000 */
[----:B------:R-:W1:Y:S01]  /*27830*/  LDS.128 R248, [R251] ;  /* 0x00000000fbf87984 */ /* 0x000e620000000c00 */
[----:B------:R-:W-:Y:S01]  /*27840*/  VIADD R0, R7, 0x92 ;  /* 0x0000009207007836 */ /* 0x000fe20000000000 */
[----:B------:R-:W-:Y:S01]  /*27850*/  ISETP.LT.AND P5, PT, R11, UR18, !P5 ;  /* 0x000000120b007c0c */ /* 0x000fe2000efa1270 */
[C---:B------:R-:W-:Y:S01]  /*27860*/  VIADD R241, R229.reuse, UR6 ;  /* 0x00000006e5f17c36 */ /* 0x040fe20008000000 */
[----:B------:R-:W-:Y:S01]  /*27870*/  ULDC UR4, c[0x0][0x22c] ;  /* 0x00008b0000047ab9 */ /* 0x000fe20000000800 */
[C---:B------:R-:W-:Y:S01]  /*27880*/  IMAD.WIDE R8, R229.reuse, 0x4, R2 ;  /* 0x00000004e5087825 */ /* 0x040fe200078e0202 */
[----:B------:R-:W-:Y:S01]  /*27890*/  ISETP.GE.AND P3, PT, R0, UR8, PT ;  /* 0x0000000800007c0c */ /* 0x000fe2000bf66270 */
[----:B------:R-:W-:Y:S01]  /*278a0*/  ULDC UR14, c[0x0][0x228] ;  /* 0x00008a00000e7ab9 */ /* 0x000fe20000000800 */
[----:B------:R-:W-:Y:S01]  /*278b0*/  ULDC UR6, c[0x0][0x248] ;  /* 0x0000920000067ab9 */ /* 0x000fe20000000800 */
[----:B------:R-:W-:Y:S01]  /*278c0*/  IMAD.WIDE R228, R229, 0x4, R4 ;  /* 0x00000004e5e47825 */ /* 0x000fe200078e0204 */
[----:B------:R-:W-:Y:S01]  /*278d0*/  IADD3 R0, R7, 0x93, RZ ;  /* 0x0000009307007810 */ /* 0x000fe20007ffe0ff */
[----:B------:R-:W-:Y:S01]  /*278e0*/  @P4 STG.E desc[UR16][R8.64], R243 ;  /* 0x000000f308004986 */ /* 0x000fe2000c101910 */
[----:B------:R-:W-:Y:S01]  /*278f0*/  ULDC UR8, c[0x0][0x22c] ;  /* 0x00008b0000087ab9 */ /* 0x000fe20000000800 */
[----:B--2---:R-:W-:Y:S01]  /*27900*/  IMAD.WIDE R230, R241, 0x4, R2 ;  /* 0x00000004f1e67825 */ /* 0x004fe200078e0202 */
[----:B------:R-:W-:Y:S01]  /*27910*/  ISETP.GE.AND P4, PT, R0, UR4, PT ;  /* 0x0000000400007c0c */ /* 0x000fe2000bf86270 */
[----:B------:R2:W-:Y:S01]  /*27920*/  @P2 STG.E desc[UR16][R228.64], R239 ;  /* 0x000000efe4002986 */ /* 0x0005e2000c101910 */
[C---:B------:R-:W-:Y:S01]  /*27930*/  ISETP.LT.AND P2, PT, R10.reuse, UR10, !P0 ;  /* 0x0000000a0a007c0c */ /* 0x040fe2000c741270 */
[----:B------:R-:W-:Y:S01]  /*27940*/  ULDC UR4, c[0x0][0x248] ;  /* 0x0000920000047ab9 */ /* 0x000fe20000000800 */
[----:B------:R-:W-:Y:S01]  /*27950*/  ISETP.LT.AND P0, PT, R11, UR12, !P0 ;  /* 0x0000000c0b007c0c */ /* 0x000fe2000c701270 */
[----:B---3--:R-:W-:Y:S01]  /*27960*/  IMAD.WIDE R236, R241, 0x4, R4 ;  /* 0x00000004f1ec7825 */ /* 0x008fe200078e0204 */
[----:B------:R3:W-:Y:S01]  /*27970*/  @P6 STG.E desc[UR16][R230.64], R12 ;  /* 0x0000000ce6006986 */ /* 0x0007e2000c101910 */
[----:B------:R-:W-:Y:S01]  /*27980*/  ISETP.LT.AND P6, PT, R10, UR14, !P3 ;  /* 0x0000000e0a007c0c */ /* 0x000fe2000dfc1270 */
[----:B------:R-:W-:Y:S01]  /*27990*/  ULDC UR18, c[0x0][0x228] ;  /* 0x00008a0000127ab9 */ /* 0x000fe20000000800 */
[----:B------:R-:W-:Y:S01]  /*279a0*/  VIADD R0, R7, 0x94 ;  /* 0x0000009407007836 */ /* 0x000fe20000000000 */
[----:B------:R-:W-:Y:S01]  /*279b0*/  ULDC UR10, c[0x0][0x228] ;  /* 0x00008a00000a7ab9 */ /* 0x000fe20000000800 */
[----:B--2---:R-:W-:Y:S01]  /*279c0*/  VIADD R229, R241, UR4 ;  /* 0x00000004f1e57c36 */ /* 0x004fe20008000000 */
[----:B------:R2:W-:Y:S02]  /*279d0*/  @P5 STG.E desc[UR16][R236.64], R28 ;  /* 0x0000001cec005986 */ /* 0x0005e4000c101910 */
[----:B------:R-:W-:Y:S01]  /*279e0*/  ISETP.GE.AND P5, PT, R0, UR8, PT ;  /* 0x0000000800007c0c */ /* 0x000fe2000bfa6270 */
[----:B------:R-:W-:Y:S01]  /*279f0*/  ULDC UR4, c[0x0][0x22c] ;  /* 0x00008b0000047ab9 */ /* 0x000fe20000000800 */
[----:B------:R-:W-:Y:S01]  /*27a00*/  VIADD R239, R229, UR6 ;  /* 0x00000006e5ef7c36 */ /* 0x000fe20008000000 */
[----:B------:R-:W-:Y:S01]  /*27a10*/  ISETP.LT.AND P3, PT, R11, UR18, !P3 ;  /* 0x000000120b007c0c */ /* 0x000fe2000df61270 */
[----:B------:R-:W-:Y:S01]  /*27a20*/  IMAD.WIDE R8, R229, 0x4, R2 ;  /* 0x00000004e5087825 */ /* 0x000fe200078e0202 */
[----:B------:R-:W-:Y:S01]  /*27a30*/  ULDC UR12, c[0x0][0x228] ;  /* 0x00008a00000c7ab9 */ /* 0x000fe20000000800 */
[----:B------:R-:W-:Y:S01]  /*27a40*/  ULDC UR14, c[0x0][0x228] ;  /* 0x00008a00000e7ab9 */ /* 0x000fe20000000800 */
[----:B------:R-:W-:Y:S01]  /*27a50*/  ULDC UR18, c[0x0][0x228] ;  /* 0x00008a0000127ab9 */ /* 0x000fe20000000800 */
[----:B------:R-:W-:Y:S01]  /*27a60*/  VIADD R0, R7, 0x95 ;  /* 0x0000009507007836 */ /* 0x000fe20000000000 */
[----:B------:R-:W-:Y:S01]  /*27a70*/  ULDC UR6, c[0x0][0x248] ;  /* 0x0000920000067ab9 */ /* 0x000fe20000000800 */
[----:B------:R-:W-:Y:S01]  /*27a80*/  IMAD.WIDE R228, R229, 0x4, R4 ;  /* 0x00000004e5e47825 */ /* 0x000fe200078e0204 */
[----:B------:R-:W-:Y:S01]  /*27a90*/  @P2 STG.E desc[UR16][R8.64], R24 ;  /* 0x0000001808002986 */ /* 0x000fe2000c101910 */
[----:B------:R-:W-:-:S02]  /*27aa0*/  ULDC UR8, c[0x0][0x22c] ;  /* 0x00008b0000087ab9 */ /* 0x000fc40000000800 */
[C---:B---3--:R-:W-:Y:S01]  /*27ab0*/  IMAD.WIDE R230, R239.reuse, 0x4, R2 ;  /* 0x00000004efe67825 */ /* 0x048fe200078e0202 */
[----:B------:R-:W-:Y:S01]  /*27ac0*/  ISETP.GE.AND P2, PT, R0, UR4, PT ;  /* 0x0000000400007c0c */ /* 0x000fe2000bf46270 */
[----:B------:R-:W-:Y:S01]  /*27ad0*/  @P0 STG.E desc[UR16][R228.64], R20 ;  /* 0x00000014e4000986 */ /* 0x000fe2000c101910 */
[----:B------:R-:W-:Y:S01]  /*27ae0*/  ULDC UR4, c[0x0][0x248] ;  /* 0x0000920000047ab9 */ /* 0x000fe20000000800 */
[C---:B------:R-:W-:Y:S01]  /*27af0*/  ISETP.LT.AND P0, PT, R10.reuse, UR10, !P4 ;  /* 0x0000000a0a007c0c */ /* 0x040fe2000e701270 */
[----:B--2---:R-:W-:Y:S01]  /*27b00*/  IMAD.WIDE R236, R239, 0x4, R4 ;  /* 0x00000004efec7825 */ /* 0x004fe200078e0204 */
[----:B------:R2:W-:Y:S01]  /*27b10*/  @P6 STG.E desc[UR16][R230.64], R13 ;  /* 0x0000000de6006986 */ /* 0x0005e2000c101910 */
[----:B------:R-:W-:Y:S01]  /*27b20*/  ISETP.LT.AND P4, PT, R11, UR12, !P4 ;  /* 0x0000000c0b007c0c */ /* 0x000fe2000e781270 */
[----:B------:R-:W-:Y:S01]  /*27b30*/  ULDC UR10, c[0x0][0x228] ;  /* 0x00008a00000a7ab9 */ /* 0x000fe20000000800 */
[----:B------:R-:W-:Y:S02]  /*27b40*/  ISETP.LT.AND P6, PT, R10, UR14, !P5 ;  /* 0x0000000e0a007c0c */ /* 0x000fe4000efc1270 */
[----:B------:R-:W-:Y:S01]  /*27b50*/  IADD3 R0, R7, 0x96, RZ ;  /* 0x0000009607007810 */ /* 0x000fe20007ffe0ff */
[----:B------:R3:W-:Y:S01]  /*27b60*/  @P3 STG.E desc[UR16][R236.64], R29 ;  /* 0x0000001dec003986 */ /* 0x0007e2000c101910 */
[----:B------:R-:W-:Y:S01]  /*27b70*/  ISETP.LT.AND P5, PT, R11, UR18, !P5 ;  /* 0x000000120b007c0c */ /* 0x000fe2000efa1270 */
[----:B------:R-:W-:Y:S01]  /*27b80*/  ULDC UR12, c[0x0][0x228] ;  /* 0x00008a00000c7ab9 */ /* 0x000fe20000000800 */
[----:B--2---:R-:W-:Y:S01]  /*27b90*/  VIADD R13, R239, UR4 ;  /* 0x00000004ef0d7c36 */ /* 0x004fe20008000000 */
[----:B------:R-:W-:Y:S01]  /*27ba0*/  ISETP.GE.AND P3, PT, R0, UR8, PT ;  /* 0x0000000800007c0c */ /* 0x000fe2000bf66270 */
[----:B------:R-:W-:Y:S01]  /*27bb0*/  ULDC UR4, c[0x0][0x22c] ;  /* 0x00008b0000047ab9 */ /* 0x000fe20000000800 */
[----:B------:R-:W-:Y:S01]  /*27bc0*/  ULDC UR14, c[0x0][0x228] ;  /* 0x00008a00000e7ab9 */ /* 0x000fe20000000800 */
[C---:B------:R-:W-:Y:S01]  /*27bd0*/  VIADD R231, R13.reuse, UR6 ;  /* 0x000000060de77c36 */ /* 0x040fe20008000000 */
[----:B------:R-:W-:Y:S01]  /*27be0*/  ULDC UR18, c[0x0][0x228] ;  /* 0x00008a0000127ab9 */ /* 0x000fe20000000800 */
[----:B------:R-:W-:Y:S01]  /*27bf0*/  IMAD.WIDE R8, R13, 0x4, R2 ;  /* 0x000000040d087825 */ /* 0x000fe200078e0202 */
[----:B------:R-:W-:Y:S01]  /*27c00*/  ULDC UR6, c[0x0][0x248] ;  /* 0x0000920000067ab9 */ /* 0x000fe20000000800 */
[----:B------:R-:W-:-:S02]  /*27c10*/  ULDC UR8, c[0x0][0x22c] ;  /* 0x00008b0000087ab9 */ /* 0x000fc40000000800 */
[----:B------:R-:W-:Y:S01]  /*27c20*/  IMAD.WIDE R12, R13, 0x4, R4 ;  /* 0x000000040d0c7825 */ /* 0x000fe200078e0204 */
[----:B------:R-:W-:Y:S03]  /*27c30*/  @P0 STG.E desc[UR16][R8.64], R25 ;  /* 0x0000001908000986 */ /* 0x000fe6000c101910 */
[----:B------:R-:W-:Y:S02]  /*27c40*/  VIADD R0, R7, 0x97 ;  /* 0x0000009707007836 */ /* 0x000fe40000000000 */
[C---:B---3--:R-:W-:Y:S01]  /*27c50*/  IMAD.WIDE R28, R231.reuse, 0x4, R2 ;  /* 0x00000004e71c7825 */ /* 0x048fe200078e0202 */
[----:B------:R2:W-:Y:S03]  /*27c60*/  @P4 STG.E desc[UR16][R12.64], R21 ;  /* 0x000000150c004986 */ /* 0x0005e6000c101910 */
[----:B------:R-:W-:Y:S01]  /*27c70*/  IMAD.WIDE R228, R231, 0x4, R4 ;  /* 0x00000004e7e47825 */ /* 0x000fe200078e0204 */
[----:B------:R-:W-:Y:S01]  /*27c80*/  ISETP.GE.AND P0, PT, R0, UR4, PT ;  /* 0x0000000400007c0c */ /* 0x000fe2000bf06270 */
[----:B------:R3:W-:Y:S01]  /*27c90*/  @P6 STG.E desc[UR16][R28.64], R14 ;  /* 0x0000000e1c006986 */ /* 0x0007e2000c101910 */
[----:B------:R-:W-:-:S03]  /*27ca0*/  ULDC UR4, c[0x0][0x248] ;  /* 0x0000920000047ab9 */ /* 0x000fc60000000800 */
[----:B------:R-:W-:Y:S01]  /*27cb0*/  @P5 STG.E desc[UR16][R228.64], R30 ;  /* 0x0000001ee4005986 */ /* 0x000fe2000c101910 */
[C---:B------:R-:W-:Y:S01]  /*27cc0*/  ISETP.LT.AND P5, PT, R10.reuse, UR10, !P2 ;  /* 0x0000000a0a007c0c */ /* 0x040fe2000d7a1270 */
[----:B------:R-:W-:Y:S01]  /*27cd0*/  VIADD R0, R7, 0x98 ;  /* 0x0000009807007836 */ /* 0x000fe20000000000 */
[----:B------:R-:W-:Y:S01]  /*27ce0*/  ISETP.LT.AND P2, PT, R11, UR12, !P2 ;  /* 0x0000000c0b007c0c */ /* 0x000fe2000d741270 */
[----:B------:R-:W-:Y:S01]  /*27cf0*/  ULDC UR10, c[0x0][0x228] ;  /* 0x00008a00000a7ab9 */ /* 0x000fe20000000800 */
[----:B--2---:R-:W-:Y:S01]  /*27d00*/  IADD3 R13, R231, UR4, RZ ;  /* 0x00000004e70d7c10 */ /* 0x004fe2000fffe0ff */
[----:B------:R-:W-:Y:S01]  /*27d10*/  ULDC UR4, c[0x0][0x22c] ;  /* 0x00008b0000047ab9 */ /* 0x000fe20000000800 */
[----:B------:R-:W-:Y:S01]  /*27d20*/  ISETP.LT.AND P6, PT, R10, UR14, !P3 ;  /* 0x0000000e0a007c0c */ /* 0x000fe2000dfc1270 */
[----:B------:R-:W-:Y:S01]  /*27d30*/  ULDC UR12, c[0x0][0x228] ;  /* 0x00008a00000c7ab9 */ /* 0x000fe20000000800 */
[----:B------:R-:W-:Y:S01]  /*27d40*/  ISETP.LT.AND P3, PT, R11, UR18, !P3 ;  /* 0x000000120b007c0c */ /* 0x000fe2000df61270 */
[C---:B---3--:R-:W-:Y:S01]  /*27d50*/  VIADD R29, R13.reuse, UR6 ;  /* 0x000000060d1d7c36 */ /* 0x048fe20008000000 */
[----:B------:R-:W-:Y:S01]  /*27d60*/  ISETP.GE.AND P4, PT, R0, UR8, PT ;  /* 0x0000000800007c0c */ /* 0x000fe2000bf86270 */
[----:B------:R-:W-:Y:S01]  /*27d70*/  IMAD.WIDE R8, R13, 0x4, R2 ;  /* 0x000000040d087825 */ /* 0x000fe200078e0202 */
[----:B------:R-:W-:Y:S01]  /*27d80*/  ULDC UR14, c[0x0][0x228] ;  /* 0x00008a00000e7ab9 */ /* 0x000fe20000000800 */
[----:B------:R-:W-:Y:S01]  /*27d90*/  ULDC UR18, c[0x0][0x228] ;  /* 0x00008a0000127ab9 */ /* 0x000fe20000000800 */
[----:B------:R-:W-:Y:S01]  /*27da0*/  ULDC UR6, c[0x0][0x248] ;  /* 0x0000920000067ab9 */ /* 0x000fe20000000800 */
[----:B------:R-:W-:Y:S01]  /*27db0*/  VIADD R0, R7, 0x99 ;  /* 0x0000009907007836 */ /* 0x000fe20000000000 */
[----:B------:R-:W-:Y:S01]  /*27dc0*/  ULDC UR8, c[0x0][0x22c] ;  /* 0x00008b0000087ab9 */ /* 0x000fe20000000800 */
[----:B------:R-:W-:Y:S01]  /*27dd0*/  IMAD.WIDE R12, R13, 0x4, R4 ;  /* 0x000000040d0c7825 */ /* 0x000fe200078e0204 */
[----:B------:R-:W-:Y:S03]  /*27de0*/  @P5 STG.E desc[UR16][R8.64], R26 ;  /* 0x0000001a08005986 */ /* 0x000fe6000c101910 */
[----:B------:R-:W-:Y:S01]  /*27df0*/  IMAD.WIDE R20, R29, 0x4, R2 ;  /* 0x000000041d147825 */ /* 0x000fe200078e0202 */
[----:B------:R-:W-:-:S03]  /*27e00*/  ISETP.GE.AND P5, PT, R0, UR4, PT ;  /* 0x0000000400007c0c */ /* 0x000fc6000bfa6270 */
[----:B------:R-:W-:Y:S01]  /*27e10*/  IMAD.WIDE R24, R29, 0x4, R4 ;  /* 0x000000041d187825 */ /* 0x000fe200078e0204 */
[----:B------:R2:W-:Y:S01]  /*27e20*/  @P2 STG.E desc[UR16][R12.64], R22 ;  /* 0x000000160c002986 */ /* 0x0005e2000c101910 */
[----:B------:R-:W-:-:S03]  /*27e30*/  ULDC UR4, c[0x0][0x248] ;  /* 0x0000920000047ab9 */ /* 0x000fc60000000800 */
[----:B------:R-:W-:Y:S01]  /*27e40*/  @P6 STG.E desc[UR16][R20.64], R15 ;  /* 0x0000000f14006986 */ /* 0x000fe2000c101910 */
[C---:B------:R-:W-:Y:S01]  /*27e50*/  ISETP.LT.AND P6, PT, R10.reuse, UR14, !P4 ;  /* 0x0000000e0a007c0c */ /* 0x040fe2000e7c1270 */
[----:B------:R-:W-:Y:S02]  /*27e60*/  VIADD R0, R7, 0x9a ;  /* 0x0000009a07007836 */ /* 0x000fe40000000000 */
[----:B------:R3:W-:Y:S01]  /*27e70*/  @P3 STG.E desc[UR16][R24.64], R31 ;  /* 0x0000001f18003986 */ /* 0x0007e2000c101910 */
[----:B------:R-:W-:Y:S01]  /*27e80*/  ISETP.LT.AND P3, PT, R10, UR10, !P0 ;  /* 0x0000000a0a007c0c */ /* 0x000fe2000c761270 */
[----:B------:R-:W-:Y:S01]  /*27e90*/  ULDC UR10, c[0x0][0x228] ;  /* 0x00008a00000a7ab9 */ /* 0x000fe20000000800 */
[----:B------:R-:W-:Y:S01]  /*27ea0*/  ISETP.LT.AND P0, PT, R11, UR12, !P0 ;  /* 0x0000000c0b007c0c */ /* 0x000fe2000c701270 */
[----:B--2---:R-:W-:Y:S01]  /*27eb0*/  VIADD R13, R29, UR4 ;  /* 0x000000041d0d7c36 */ /* 0x004fe20008000000 */
[----:B------:R-:W-:Y:S01]  /*27ec0*/  ISETP.LT.AND P4, PT, R11, UR18, !P4 ;  /* 0x000000120b007c0c */ /* 0x000fe2000e781270 */
[----:B------:R-:W-:Y:S01]  /*27ed0*/  ULDC UR4, c[0x0][0x22c] ;  /* 0x00008b0000047ab9 */ /* 0x000fe20000000800 */
[----:B------:R-:W-:Y:S01]  /*27ee0*/  ISETP.GE.AND P2, PT, R0, UR8, PT ;  /* 0x0000000800007c0c */ /* 0x000fe2000bf46270 */
[C---:B------:R-:W-:Y:S01]  /*27ef0*/  IMAD.WIDE R8, R13.reuse, 0x4, R2 ;  /* 0x000000040d087825 */ /* 0x040fe200078e0202 */
[----:B------:R-:W-:Y:S01]  /*27f00*/  ULDC UR12, c[0x0][0x228] ;  /* 0x00008a00000c7ab9 */ /* 0x000fe20000000800 */
[----:B------:R-:W-:Y:S01]  /*27f10*/  ULDC UR14, c[0x0][0x228] ;  /* 0x00008a00000e7ab9 */ /* 0x000fe20000000800 */
[----:B------:R-:W-:Y:S01]  /*27f20*/  ULDC UR18, c[0x0][0x228] ;  /* 0x00008a0000127ab9 */ /* 0x000fe20000000800 */
[C---:B---3--:R-:W-:Y:S01]  /*27f30*/  IADD3 R25, R13.reuse, UR6, RZ ;  /* 0x000000060d197c10 */ /* 0x048fe2000fffe0ff */
[----:B------:R-:W-:Y:S01]  /*27f40*/  IMAD.WIDE R12, R13, 0x4, R4 ;  /* 0x000000040d0c7825 */ /* 0x000fe200078e0204 */
[----:B------:R-:W-:Y:S01]  /*27f50*/  @P3 STG.E desc[UR16][R8.64], R27 ;  /* 0x0000001b08003986 */ /* 0x000fe2000c101910 */
[----:B------:R-:W-:Y:S01]  /*27f60*/  ULDC UR6, c[0x0][0x248] ;  /* 0x0000920000067ab9 */ /* 0x000fe20000000800 */
[----:B------:R-:W-:Y:S01]  /*27f70*/  ULDC UR8, c[0x0][0x22c] ;  /* 0x00008b0000087ab9 */ /* 0x000fe20000000800 */
[----:B------:R-:W-:Y:S01]  /*27f80*/  IMAD.WIDE R14, R25, 0x4, R2 ;  /* 0x00000004190e7825 */ /* 0x000fe200078e0202 */
[----:B------:R2:W-:Y:S03]  /*27f90*/  @P0 STG.E desc[UR16][R12.64], R23 ;  /* 0x000000170c000986 */ /* 0x0005e6000c101910 */
[----:B------:R-:W-:-:S02]  /*27fa0*/  VIADD R0, R7, 0x9b ;  /* 0x0000009b07007836 */ /* 0x000fc40000000000 */
[C---:B------:R-:W-:Y:S01]  /*27fb0*/  IMAD.WIDE R20, R25.reuse, 0x4, R4 ;  /* 0x0000000419147825 */ /* 0x040fe200078e0204 */
[----:B------:R3:W-:Y:S02]  /*27fc0*/  @P6 STG.E desc[UR16][R14.64], R16 ;  /* 0x000000100e006986 */ /* 0x0007e4000c101910 */
[----:B------:R-:W-:Y:S01]  /*27fd0*/  ISETP.GE.AND P3, PT, R0, UR4, PT ;  /* 0x0000000400007c0c */ /* 0x000fe2000bf66270 */
[----:B------:R-:W-:Y:S01]  /*27fe0*/  ULDC UR4, c[0x0][0x248] ;  /* 0x0000920000047ab9 */ /* 0x000fe20000000800 */
[----:B------:R4:W-:Y:S01]  /*27ff0*/  @P4 STG.E desc[UR16][R20.64], R44 ;  /* 0x0000002c14004986 */ /* 0x0009e2000c101910 */
[C---:B------:R-:W-:Y:S01]  /*28000*/  ISETP.LT.AND P4, PT, R10.reuse, UR10, !P5 ;  /* 0x0000000a0a007c0c */ /* 0x040fe2000ef81270 */
[----:B--2---:R-:W-:Y:S01]  /*28010*/  VIADD R13, R25, UR4 ;  /* 0x00000004190d7c36 */ /* 0x004fe20008000000 */
[----:B------:R-:W-:Y:S02]  /*28020*/  ISETP.LT.AND P5, PT, R11, UR12, !P5 ;  /* 0x0000000c0b007c0c */ /* 0x000fe4000efa1270 */
[----:B------:R-:W-:Y:S01]  /*28030*/  ISETP.LT.AND P6, PT, R10, UR14, !P2 ;  /* 0x0000000e0a007c0c */ /* 0x000fe2000d7c1270 */
[----:B------:R-:W-:Y:S01]  /*28040*/  VIADD R23, R13, UR6 ;  /* 0x000000060d177c36 */ /* 0x000fe20008000000 */
        /* <DEDUP_REMOVED lines=10> */
[C---:B---3--:R-:W-:Y:S01]  /*280f0*/  IMAD.WIDE R14, R23.reuse, 0x4, R2 ;  /* 0x00000004170e7825 */ /* 0x048fe200078e0202 */
[----:B------:R-:W-:Y:S03]  /*28100*/  @P4 STG.E desc[UR16][R8.64], R40 ;  /* 0x0000002808004986 */ /* 0x000fe6000c101910 */
[----:B----4-:R-:W-:Y:S01]  /*28110*/  IMAD.WIDE R20, R23, 0x4, R4 ;  /* 0x0000000417147825 */ /* 0x010fe200078e0204 */
[----:B------:R-:W-:Y:S01]  /*28120*/  IADD3 R0, R7, 0x9d, RZ ;  /* 0x0000009d07007810 */ /* 0x000fe20007ffe0ff */
[----:B------:R2:W-:Y:S01]  /*28130*/  @P5 STG.E desc[UR16][R12.64], R36 ;  /* 0x000000240c005986 */ /* 0x0005e2000c101910 */
[----:B------:R-:W-:Y:S01]  /*28140*/  ULDC UR18, c[0x0][0x228] ;  /* 0x00008a0000127ab9 */ /* 0x000fe20000000800 */
[----:B------:R-:W-:Y:S02]  /*28150*/  ULDC UR8, c[0x0][0x22c] ;  /* 0x00008b0000087ab9 */ /* 0x000fe40000000800 */
[----:B------:R-:W-:Y:S01]  /*28160*/  @P6 STG.E desc[UR16][R14.64], R17 ;  /* 0x000000110e006986 */ /* 0x000fe2000c101910 */
[----:B------:R-:W-:Y:S01]  /*28170*/  ISETP.GE.AND P4, PT, R0, UR4, PT ;  /* 0x0000000400007c0c */ /* 0x000fe2000bf86270 */
[----:B------:R-:W-:-:S02]  /*28180*/  ULDC UR4, c[0x0][0x248] ;  /* 0x0000920000047ab9 */ /* 0x000fc40000000800 */
[----:B------:R3:W-:Y:S01]  /*28190*/  @P2 STG.E desc[UR16][R20.64], R45 ;  /* 0x0000002d14002986 */ /* 0x0007e2000c101910 */
[C---:B------:R-:W-:Y:S01]  /*281a0*/  ISETP.LT.AND P2, PT, R10.reuse, UR10, !P3 ;  /* 0x0000000a0a007c0c */ /* 0x040fe2000df41270 */
[----:B------:R-:W-:Y:S01]  /*281b0*/  VIADD R0, R7, 0x9e ;  /* 0x0000009e07007836 */ /* 0x000fe20000000000 */
[----:B------:R-:W-:Y:S01]  /*281c0*/  ISETP.LT.AND P3, PT, R11, UR12, !P3 ;  /* 0x0000000c0b007c0c */ /* 0x000fe2000df61270 */
[----:B--2---:R-:W-:Y:S01]  /*281d0*/  VIADD R13, R23, UR4 ;  /* 0x00000004170d7c36 */ /* 0x004fe20008000000 */
[----:B------:R-:W-:Y:S01]  /*281e0*/  ISETP.LT.AND P5, PT, R10, UR14, !P0 ;  /* 0x0000000e0a007c0c */ /* 0x000fe2000c7a1270 */
[----:B------:R-:W-:Y:S01]  /*281f0*/  ULDC UR10, c[0x0][0x228] ;  /* 0x00008a00000a7ab9 */ /* 0x000fe20000000800 */
[----:B------:R-:W-:Y:S01]  /*28200*/  ISETP.LT.AND P6, PT, R11, UR18, !P0 ;  /* 0x000000120b007c0c */ /* 0x000fe2000c7c1270 */
[C---:B------:R-:W-:Y:S01]  /*28210*/  IMAD.WIDE R8, R13.reuse, 0x4, R2 ;  /* 0x000000040d087825 */ /* 0x040fe200078e0202 */
[----:B------:R-:W-:Y:S01]  /*28220*/  ISETP.GE.AND P0, PT, R0, UR8, PT ;  /* 0x0000000800007c0c */ /* 0x000fe2000bf06270 */
[----:B------:R-:W-:Y:S01]  /*28230*/  ULDC UR4, c[0x0][0x22c] ;  /* 0x00008b0000047ab9 */ /* 0x000fe20000000800 */
[----:B------:R-:W-:Y:S01]  /*28240*/  ULDC UR12, c[0x0][0x228] ;  /* 0x00008a00000c7ab9 */ /* 0x000fe20000000800 */
[C---:B---3--:R-:W-:Y:S01]  /*28250*/  VIADD R21, R13.reuse, UR6 ;  /* 0x000000060d157c36 */ /* 0x048fe20008000000 */
[----:B------:R-:W-:Y:S01]  /*28260*/  ULDC UR14, c[0x0][0x228] ;  /* 0x00008a00000e7ab9 */ /* 0x000fe20000000800 */
[----:B------:R-:W-:Y:S01]  /*28270*/  IMAD.WIDE R12, R13, 0x4, R4 ;  /* 0x000000040d0c7825 */ /* 0x000fe200078e0204 */
[----:B------:R-:W-:Y:S01]  /*28280*/  @P2 STG.E desc[UR16][R8.64], R41 ;  /* 0x0000002908002986 */ /* 0x000fe2000c101910 */
[----:B------:R-:W-:Y:S01]  /*28290*/  ULDC UR18, c[0x0][0x228] ;  /* 0x00008a0000127ab9 */ /* 0x000fe20000000800 */
[----:B------:R-:W-:Y:S01]  /*282a0*/  ULDC UR6, c[0x0][0x248] ;  /* 0x0000920000067ab9 */ /* 0x000fe20000000800 */
[----:B------:R-:W-:Y:S01]  /*282b0*/  VIADD R0, R7, 0x9f ;  /* 0x0000009f07007836 */ /* 0x000fe20000000000 */
[----:B------:R2:W-:Y:S01]  /*282c0*/  @P3 STG.E desc[UR16][R12.64], R37 ;  /* 0x000000250c003986 */ /* 0x0005e2000c101910 */
[----:B------:R-:W-:Y:S01]  /*282d0*/  ISETP.LT.AND P3, PT, R10, UR10, !P4 ;  /* 0x0000000a0a007c0c */ /* 0x000fe2000e761270 */
[----:B------:R-:W-:Y:S01]  /*282e0*/  IMAD.WIDE R14, R21, 0x4, R2 ;  /* 0x00000004150e7825 */ /* 0x000fe200078e0202 */
[----:B------:R-:W-:Y:S01]  /*282f0*/  ISETP.LT.AND P4, PT, R11, UR12, !P4 ;  /* 0x0000000c0b007c0c */ /* 0x000fe2000e781270 */
[----:B------:R-:W-:Y:S01]  /*28300*/  ULDC UR8, c[0x0][0x22c] ;  /* 0x00008b0000087ab9 */ /* 0x000fe20000000800 */
[----:B------:R-:W-:Y:S01]  /*28310*/  ISETP.GE.AND P2, PT, R0, UR4, PT ;  /* 0x0000000400007c0c */ /* 0x000fe2000bf46270 */
[----:B------:R-:W-:Y:S01]  /*28320*/  IMAD.WIDE R16, R21, 0x4, R4 ;  /* 0x0000000415107825 */ /* 0x000fe200078e0204 */
[----:B------:R-:W-:Y:S01]  /*28330*/  ULDC UR4, c[0x0][0x248] ;  /* 0x0000920000047ab9 */ /* 0x000fe20000000800 */
[----:B------:R-:W-:Y:S01]  /*28340*/  IADD3 R0, R7, 0xa0, RZ ;  /* 0x000000a007007810 */ /* 0x000fe20007ffe0ff */
[----:B------:R3:W-:Y:S01]  /*28350*/  @P5 STG.E desc[UR16][R14.64], R18 ;  /* 0x000000120e005986 */ /* 0x0007e2000c101910 */
[----:B------:R-:W-:Y:S01]  /*28360*/  ULDC UR10, c[0x0][0x228] ;  /* 0x00008a00000a7ab9 */ /* 0x000fe20000000800 */
[----:B------:R-:W-:Y:S01]  /*28370*/  ULDC UR12, c[0x0][0x228] ;  /* 0x00008a00000c7ab9 */ /* 0x000fe20000000800 */
[----:B--2---:R-:W-:Y:S01]  /*28380*/  VIADD R13, R21, UR4 ;  /* 0x00000004150d7c36 */ /* 0x004fe20008000000 */
[----:B------:R2:W-:Y:S01]  /*28390*/  @P6 STG.E desc[UR16][R16.64], R46 ;  /* 0x0000002e10006986 */ /* 0x0005e2000c101910 */
[----:B------:R-:W-:Y:S01]  /*283a0*/  ISETP.LT.AND P5, PT, R10, UR14, !P0 ;  /* 0x0000000e0a007c0c */ /* 0x000fe2000c7a1270 */
[----:B------:R-:W-:Y:S01]  /*283b0*/  ULDC UR4, c[0x0][0x22c] ;  /* 0x00008b0000047ab9 */ /* 0x000fe20000000800 */
[----:B------:R-:W-:Y:S01]  /*283c0*/  ISETP.LT.AND P6, PT, R11, UR18, !P0 ;  /* 0x000000120b007c0c */ /* 0x000fe2000c7c1270 */
[C---:B------:R-:W-:Y:S01]  /*283d0*/  VIADD R21, R13.reuse, UR6 ;  /* 0x000000060d157c36 */ /* 0x040fe20008000000 */
        /* <DEDUP_REMOVED lines=8> */
[----:B------:R-:W-:Y:S01]  /*28460*/  VIADD R0, R7, 0xa1 ;  /* 0x000000a107007836 */ /* 0x000fe20000000000 */
[----:B------:R4:W-:Y:S01]  /*28470*/  @P4 STG.E desc[UR16][R12.64], R38 ;  /* 0x000000260c004986 */ /* 0x0009e2000c101910 */
[----:B------:R-:W-:Y:S01]  /*28480*/  ISETP.LT.AND P4, PT, R10, UR10, !P2 ;  /* 0x0000000a0a007c0c */ /* 0x000fe2000d781270 */
[----:B---3--:R-:W-:Y:S01]  /*28490*/  IMAD.WIDE R14, R21, 0x4, R2 ;  /* 0x00000004150e7825 */ /* 0x008fe200078e0202 */
[----:B------:R-:W-:Y:S01]  /*284a0*/  ISETP.LT.AND P2, PT, R11, UR12, !P2 ;  /* 0x0000000c0b007c0c */ /* 0x000fe2000d741270 */
[----:B------:R-:W-:Y:S01]  /*284b0*/  ULDC UR10, c[0x0][0x228] ;  /* 0x00008a00000a7ab9 */ /* 0x000fe20000000800 */
[----:B------:R-:W-:Y:S01]  /*284c0*/  ISETP.GE.AND P3, PT, R0, UR4, PT ;  /* 0x0000000400007c0c */ /* 0x000fe2000bf66270 */
[----:B------:R-:W-:Y:S01]  /*284d0*/  ULDC UR4, c[0x0][0x248] ;  /* 0x0000920000047ab9 */ /* 0x000fe20000000800 */
[----:B--2---:R-:W-:Y:S01]  /*284e0*/  IMAD.WIDE R16, R21, 0x4, R4 ;  /* 0x0000000415107825 */ /* 0x004fe200078e0204 */
[----:B------:R2:W-:Y:S01]  /*284f0*/  @P5 STG.E desc[UR16][R14.64], R19 ;  /* 0x000000130e005986 */ /* 0x0005e2000c101910 */
[----:B------:R-:W-:-:S02]  /*28500*/  ULDC UR12, c[0x0][0x228] ;  /* 0x00008a00000c7ab9 */ /* 0x000fc40000000800 */
[----:B------:R-:W-:Y:S01]  /*28510*/  VIADD R0, R7, 0xa2 ;  /* 0x000000a207007836 */ /* 0x000fe20000000000 */
[----:B----4-:R-:W-:Y:S01]  /*28520*/  IADD3 R13, R21, UR4, RZ ;  /* 0x00000004150d7c10 */ /* 0x010fe2000fffe0ff */
[----:B------:R3:W-:Y:S01]  /*28530*/  @P6 STG.E desc[UR16][R16.64], R47 ;  /* 0x0000002f10006986 */ /* 0x0007e2000c101910 */
[----:B------:R-:W-:Y:S01]  /*28540*/  ISETP.LT.AND P5, PT, R10, UR14, !P0 ;  /* 0x0000000e0a007c0c */ /* 0x000fe2000c7a1270 */
[----:B------:R-:W-:Y:S01]  /*28550*/  ULDC UR4, c[0x0][0x22c] ;  /* 0x00008b0000047ab9 */ /* 0x000fe20000000800 */
[----:B------:R-:W-:Y:S01]  /*28560*/  ISETP.LT.AND P6, PT, R11, UR18, !P0 ;  /* 0x000000120b007c0c */ /* 0x000fe2000c7c1270 */
[C---:B------:R-:W-:Y:S01]  /*28570*/  IMAD.WIDE R8, R13.reuse, 0x4, R2 ;  /* 0x000000040d087825 */ /* 0x040fe200078e0202 */
[----:B------:R-:W-:Y:S01]  /*28580*/  ISETP.GE.AND P0, PT, R0, UR8, PT ;  /* 0x0000000800007c0c */ /* 0x000fe2000bf06270 */
[----:B------:R-:W-:Y:S01]  /*28590*/  ULDC UR14, c[0x0][0x228] ;  /* 0x00008a00000e7ab9 */ /* 0x000fe20000000800 */
[----:B------:R-:W-:Y:S01]  /*285a0*/  ULDC UR18, c[0x0][0x228] ;  /* 0x00008a0000127ab9 */ /* 0x000fe20000000800 */
[C---:B--2---:R-:W-:Y:S01]  /*285b0*/  VIADD R19, R13.reuse, UR6 ;  /* 0x000000060d137c36 */ /* 0x044fe20008000000 */
[----:B------:R-:W-:Y:S01]  /*285c0*/  @P4 STG.E desc[UR16][R8.64], R43 ;  /* 0x0000002b08004986 */ /* 0x000fe2000c101910 */
[----:B------:R-:W-:Y:S01]  /*285d0*/  IMAD.WIDE R12, R13, 0x4, R4 ;  /* 0x000000040d0c7825 */ /* 0x000fe200078e0204 */
[----:B------:R-:W-:Y:S01]  /*285e0*/  ULDC UR6, c[0x0][0x248] ;  /* 0x0000920000067ab9 */ /* 0x000fe20000000800 */
[----:B------:R-:W-:-:S02]  /*285f0*/  ULDC UR8, c[0x0][0x22c] ;  /* 0x00008b0000087ab9 */ /* 0x000fc40000000800 */
[----:B------:R-:W-:Y:S01]  /*28600*/  VIADD R0, R7, 0xa3 ;  /* 0x000000a307007836 */ /* 0x000fe20000000000 */
[----:B------:R2:W-:Y:S01]  /*28610*/  @P2 STG.E desc[UR16][R12.64], R39 ;  /* 0x000000270c002986 */ /* 0x0005e2000c101910 */
[----:B------:R-:W-:Y:S01]  /*28620*/  ISETP.LT.AND P2, PT, R10, UR10, !P3 ;  /* 0x0000000a0a007c0c */ /* 0x000fe2000df41270 */
[----:B------:R-:W-:Y:S01]  /*28630*/  IMAD.WIDE R14, R19, 0x4, R2 ;  /* 0x00000004130e7825 */ /* 0x000fe200078e0202 */
[----:B------:R-:W-:Y:S01]  /*28640*/  ISETP.LT.AND P3, PT, R11, UR12, !P3 ;  /* 0x0000000c0b007c0c */ /* 0x000fe2000df61270 */
[----:B------:R-:W-:Y:S01]  /*28650*/  ULDC UR10, c[0x0][0x228] ;  /* 0x00008a00000a7ab9 */ /* 0x000fe20000000800 */
[----:B------:R-:W-:Y:S01]  /*28660*/  ISETP.GE.AND P4, PT, R0, UR4, PT ;  /* 0x0000000400007c0c */ /* 0x000fe2000bf86270 */
[----:B------:R-:W-:Y:S01]  /*28670*/  ULDC UR4, c[0x0][0x248] ;  /* 0x0000920000047ab9 */ /* 0x000fe20000000800 */
[----:B---3--:R-:W-:Y:S01]  /*28680*/  IMAD.WIDE R16, R19, 0x4, R4 ;  /* 0x0000000413107825 */ /* 0x008fe200078e0204 */
[----:B------:R3:W-:Y:S01]  /*28690*/  @P5 STG.E desc[UR16][R14.64], R32 ;  /* 0x000000200e005986 */ /* 0x0007e2000c101910 */
[----:B------:R-:W-:-:S02]  /*286a0*/  ULDC UR12, c[0x0][0x228] ;  /* 0x00008a00000c7ab9 */ /* 0x000fc40000000800 */
[----:B--2---:R-:W-:Y:S02]  /*286b0*/  VIADD R13, R19, UR4 ;  /* 0x00000004130d7c36 */ /* 0x004fe40008000000 */
[----:B------:R-:W-:Y:S01]  /*286c0*/  VIADD R0, R7, 0xa4 ;  /* 0x000000a407007836 */ /* 0x000fe20000000000 */
[----:B------:R2:W-:Y:S01]  /*286d0*/  @P6 STG.E desc[UR16][R16.64], R60 ;  /* 0x0000003c10006986 */ /* 0x0005e2000c101910 */
[C---:B------:R-:W-:Y:S01]  /*286e0*/  IMAD.WIDE R8, R13.reuse, 0x4, R2 ;  /* 0x000000040d087825 */ /* 0x040fe200078e0202 */
[C---:B------:R-:W-:Y:S01]  /*286f0*/  IADD3 R19, R13.reuse, UR6, RZ ;  /* 0x000000060d137c10 */ /* 0x040fe2000fffe0ff */
[----:B------:R-:W-:Y:S01]  /*28700*/  ULDC UR4, c[0x0][0x22c] ;  /* 0x00008b0000047ab9 */ /* 0x000fe20000000800 */
[----:B------:R-:W-:Y:S01]  /*28710*/  ISETP.LT.AND P5, PT, R10, UR14, !P0 ;  /* 0x0000000e0a007c0c */ /* 0x000fe2000c7a1270 */
[----:B------:R-:W-:Y:S01]  /*28720*/  IMAD.WIDE R12, R13, 0x4, R4 ;  /* 0x000000040d0c7825 */ /* 0x000fe200078e0204 */
[----:B------:R-:W-:Y:S01]  /*28730*/  ISETP.LT.AND P6, PT, R11, UR18, !P0 ;  /* 0x000000120b007c0c */ /* 0x000fe2000c7c1270 */
[----:B------:R-:W-:Y:S01]  /*28740*/  @P2 STG.E desc[UR16][R8.64], R56 ;  /* 0x0000003808002986 */ /* 0x000fe2000c101910 */
[----:B------:R-:W-:Y:S01]  /*28750*/  ISETP.GE.AND P0, PT, R0, UR8, PT ;  /* 0x0000000800007c0c */ /* 0x000fe2000bf06270 */
[----:B------:R-:W-:Y:S01]  /*28760*/  VIADD R0, R7, 0xa5 ;  /* 0x000000a507007836 */ /* 0x000fe20000000000 */
[----:B------:R-:W-:Y:S01]  /*28770*/  ULDC UR6, c[0x0][0x248] ;  /* 0x0000920000067ab9 */ /* 0x000fe20000000800 */
[----:B------:R4:W-:Y:S01]  /*28780*/  @P3 STG.E desc[UR16][R12.64], R52 ;  /* 0x000000340c003986 */ /* 0x0009e2000c101910 */
[----:B------:R-:W-:Y:S01]  /*28790*/  ISETP.LT.AND P3, PT, R10, UR10, !P4 ;  /* 0x0000000a0a007c0c */ /* 0x000fe2000e761270 */
[----:B---3--:R-:W-:Y:S01]  /*287a0*/  IMAD.WIDE R14, R19, 0x4, R2 ;  /* 0x00000004130e7825 */ /* 0x008fe200078e0202 */
[----:B------:R-:W-:Y:S01]  /*287b0*/  ISETP.GE.AND P2, PT, R0, UR4, PT ;  /* 0x0000000400007c0c */ /* 0x000fe2000bf46270 */
[----:B------:R-:W-:Y:S01]  /*287c0*/  ULDC UR4, c[0x0][0x248] ;  /* 0x0000920000047ab9 */ /* 0x000fe20000000800 */
[----:B------:R-:W-:Y:S01]  /*287d0*/  ISETP.LT.AND P4, PT, R11, UR12, !P4 ;  /* 0x0000000c0b007c0c */ /* 0x000fe2000e781270 */
[----:B--2---:R-:W-:Y:S01]  /*287e0*/  IMAD.WIDE R16, R19, 0x4, R4 ;  /* 0x0000000413107825 */ /* 0x004fe200078e0204 */
[----:B------:R-:W-:Y:S01]  /*287f0*/  ULDC UR14, c[0x0][0x228] ;  /* 0x00008a00000e7ab9 */ /* 0x000fe20000000800 */
[----:B------:R2:W-:Y:S01]  /*28800*/  @P5 STG.E desc[UR16][R14.64], R33 ;  /* 0x000000210e005986 */ /* 0x0005e2000c101910 */
[----:B------:R-:W-:Y:S01]  /*28810*/  ULDC UR18, c[0x0][0x228] ;  /* 0x00008a0000127ab9 */ /* 0x000fe20000000800 */
[----:B------:R-:W-:Y:S01]  /*28820*/  VIADD R0, R7, 0xa6 ;  /* 0x000000a607007836 */ /* 0x000fe20000000000 */
[----:B------:R-:W-:Y:S01]  /*28830*/  ULDC UR8, c[0x0][0x22c] ;  /* 0x00008b0000087ab9 */ /* 0x000fe20000000800 */
[----:B----4-:R-:W-:Y:S01]  /*28840*/  VIADD R13, R19, UR4 ;  /* 0x00000004130d7c36 */ /* 0x010fe20008000000 */
[----:B------:R3:W-:Y:S01]  /*28850*/  @P6 STG.E desc[UR16][R16.64], R61 ;  /* 0x0000003d10006986 */ /* 0x0007e2000c101910 */
[----:B------:R-:W-:Y:S01]  /*28860*/  ISETP.LT.AND P5, PT, R10, UR14, !P0 ;  /* 0x0000000e0a007c0c */ /* 0x000fe2000c7a1270 */
[----:B------:R-:W-:Y:S01]  /*28870*/  ULDC UR10, c[0x0][0x228] ;  /* 0x00008a00000a7ab9 */ /* 0x000fe20000000800 */
[C---:B------:R-:W-:Y:S01]  /*28880*/  VIADD R19, R13.reuse, UR6 ;  /* 0x000000060d137c36 */ /* 0x040fe20008000000 */
[----:B------:R-:W-:Y:S01]  /*28890*/  ULDC UR4, c[0x0][0x22c] ;  /* 0x00008b0000047ab9 */ /* 0x000fe20000000800 */
[----:B------:R-:W-:Y:S01]  /*288a0*/  IMAD.WIDE R8, R13, 0x4, R2 ;  /* 0x000000040d087825 */ /* 0x000fe200078e0202 */
[----:B------:R-:W-:Y:S01]  /*288b0*/  ISETP.LT.AND P6, PT, R11, UR18, !P0 ;  /* 0x000000120b007c0c */ /* 0x000fe2000c7c1270 */
[----:B------:R-:W-:Y:S01]  /*288c0*/  ULDC UR12, c[0x0][0x228] ;  /* 0x00008a00000c7ab9 */ /* 0x000fe20000000800 */
[----:B------:R-:W-:Y:S01]  /*288d0*/  ULDC UR14, c[0x0][0x228] ;  /* 0x00008a00000e7ab9 */ /* 0x000fe20000000800 */
[----:B------:R-:W-:Y:S01]  /*288e0*/  IMAD.WIDE R12, R13, 0x4, R4 ;  /* 0x000000040d0c7825 */ /* 0x000fe200078e0204 */
[----:B------:R-:W-:Y:S01]  /*288f0*/  ISETP.GE.AND P0, PT, R0, UR8, PT ;  /* 0x0000000800007c0c */ /* 0x000fe2000bf06270 */
[----:B------:R-:W-:Y:S01]  /*28900*/  @P3 STG.E desc[UR16][R8.64], R57 ;  /* 0x0000003908003986 */ /* 0x000fe2000c101910 */
[----:B------:R-:W-:Y:S01]  /*28910*/  IADD3 R0, R7, 0xa7, RZ ;  /* 0x000000a707007810 */ /* 0x000fe20007ffe0ff */
[C---:B--2---:R-:W-:Y:S01]  /*28920*/  IMAD.WIDE R14, R19.reuse, 0x4, R2 ;  /* 0x00000004130e7825 */ /* 0x044fe200078e0202 */
[----:B------:R-:W-:Y:S01]  /*28930*/  ULDC UR6, c[0x0][0x248] ;  /* 0x0000920000067ab9 */ /* 0x000fe20000000800 */
[----:B------:R2:W-:Y:S01]  /*28940*/  @P4 STG.E desc[UR16][R12.64], R53 ;  /* 0x000000350c004986 */ /* 0x0005e2000c101910 */
[----:B------:R-:W-:Y:S01]  /*28950*/  ISETP.LT.AND P4, PT, R10, UR10, !P2 ;  /* 0x0000000a0a007c0c */ /* 0x000fe2000d781270 */
[----:B---3--:R-:W-:Y:S01]  /*28960*/  IMAD.WIDE R16, R19, 0x4, R4 ;  /* 0x0000000413107825 */ /* 0x008fe200078e0204 */
[----:B------:R-:W-:Y:S01]  /*28970*/  ISETP.GE.AND P3, PT, R0, UR4, PT ;  /* 0x0000000400007c0c */ /* 0x000fe2000bf66270 */
[----:B------:R-:W-:Y:S01]  /*28980*/  ULDC UR4, c[0x0][0x248] ;  /* 0x0000920000047ab9 */ /* 0x000fe20000000800 */
[----:B------:R-:W-:Y:S01]  /*28990*/  ISETP.LT.AND P2, PT, R11, UR12, !P2 ;  /* 0x0000000c0b007c0c */ /* 0x000fe2000d741270 */
[----:B------:R-:W-:Y:S01]  /*289a0*/  VIADD R0, R7, 0xa8 ;  /* 0x000000a807007836 */ /* 0x000fe20000000000 */
[----:B------:R3:W-:Y:S01]  /*289b0*/  @P5 STG.E desc[UR16][R14.64], R34 ;  /* 0x000000220e005986 */ /* 0x0007e2000c101910 */
[----:B------:R-:W-:Y:S01]  /*289c0*/  ULDC UR18, c[0x0][0x228] ;  /* 0x00008a0000127ab9 */ /* 0x000fe20000000800 */
[----:B------:R-:W-:Y:S01]  /*289d0*/  ULDC UR8, c[0x0][0x22c] ;  /* 0x00008b0000087ab9 */ /* 0x000fe20000000800 */
[----:B------:R-:W-:Y:S01]  /*289e0*/  ULDC UR10, c[0x0][0x228] ;  /* 0x00008a00000a7ab9 */ /* 0x000fe20000000800 */
[----:B--2---:R-:W-:Y:S01]  /*289f0*/  VIADD R13, R19, UR4 ;  /* 0x00000004130d7c36 */ /* 0x004fe20008000000 */
[----:B------:R2:W-:Y:S01]  /*28a00*/  @P6 STG.E desc[UR16][R16.64], R62 ;  /* 0x0000003e10006986 */ /* 0x0005e2000c101910 */
[----:B------:R-:W-:Y:S01]  /*28a10*/  ISETP.LT.AND P5, PT, R10, UR14, !P0 ;  /* 0x0000000e0a007c0c */ /* 0x000fe2000c7a1270 */
[----:B------:R-:W-:Y:S01]  /*28a20*/  ULDC UR4, c[0x0][0x22c] ;  /* 0x00008b0000047ab9 */ /* 0x000fe20000000800 */
[----:B------:R-:W-:Y:S01]  /*28a30*/  VIADD R19, R13, UR6 ;  /* 0x000000060d137c36 */ /* 0x000fe20008000000 */
[----:B------:R-:W-:Y:S01]  /*28a40*/  ISETP.LT.AND P6, PT, R11, UR18, !P0 ;  /* 0x000000120b007c0c */ /* 0x000fe2000c7c1270 */
[C---:B------:R-:W-:Y:S01]  /*28a50*/  IMAD.WIDE R8, R13.reuse, 0x4, R2 ;  /* 0x000000040d087825 */ /* 0x040fe200078e0202 */
[----:B------:R-:W-:Y:S01]  /*28a60*/  ISETP.GE.AND P0, PT, R0, UR8, PT ;  /* 0x0000000800007c0c */ /* 0x000fe2000bf06270 */
[----:B------:R-:W-:Y:S01]  /*28a70*/  ULDC UR12, c[0x0][0x228] ;  /* 0x00008a00000c7ab9 */ /* 0x000fe20000000800 */
        /* <DEDUP_REMOVED lines=8> */
[----:B---3--:R-:W-:Y:S01]  /*28b00*/  IMAD.WIDE R14, R19, 0x4, R2 ;  /* 0x00000004130e7825 */ /* 0x008fe200078e0202 */
[----:B------:R-:W-:Y:S01]  /*28b10*/  ISETP.LT.AND P3, PT, R11, UR12, !P3 ;  /* 0x0000000c0b007c0c */ /* 0x000fe2000df61270 */
[----:B------:R-:W-:Y:S01]  /*28b20*/  ULDC UR8, c[0x0][0x22c] ;  /* 0x00008b0000087ab9 */ /* 0x000fe20000000800 */
[----:B------:R-:W-:Y:S01]  /*28b30*/  ISETP.GE.AND P4, PT, R0, UR4, PT ;  /* 0x0000000400007c0c */ /* 0x000fe2000bf86270 */
[----:B--2---:R-:W-:Y:S01]  /*28b40*/  IMAD.WIDE R16, R19, 0x4, R4 ;  /* 0x0000000413107825 */ /* 0x004fe200078e0204 */
[----:B------:R-:W-:Y:S01]  /*28b50*/  ULDC UR4, c[0x0][0x248] ;  /* 0x0000920000047ab9 */ /* 0x000fe20000000800 */
[----:B------:R-:W-:Y:S01]  /*28b60*/  IADD3 R0, R7, 0xaa, RZ ;  /* 0x000000aa07007810 */ /* 0x000fe20007ffe0ff */
[----:B------:R2:W-:Y:S01]  /*28b70*/  @P5 STG.E desc[UR16][R14.64], R35 ;  /* 0x000000230e005986 */ /* 0x0005e2000c101910 */
[----:B------:R-:W-:Y:S01]  /*28b80*/  ULDC UR10, c[0x0][0x228] ;  /* 0x00008a00000a7ab9 */ /* 0x000fe20000000800 */
[----:B------:R-:W-:Y:S01]  /*28b90*/  ULDC UR12, c[0x0][0x228] ;  /* 0x00008a00000c7ab9 */ /* 0x000fe20000000800 */
[----:B----4-:R-:W-:Y:S01]  /*28ba0*/  VIADD R13, R19, UR4 ;  /* 0x00000004130d7c36 */ /* 0x010fe20008000000 */
        /* <DEDUP_REMOVED lines=16> */
[----:B--2---:R-:W-:Y:S01]  /*28cb0*/  IMAD.WIDE R14, R19, 0x4, R2 ;  /* 0x00000004130e7825 */ /* 0x004fe200078e0202 */
[----:B------:R-:W-:Y:S01]  /*28cc0*/  ISETP.LT.AND P4, PT, R11, UR12, !P4 ;  /* 0x0000000c0b007c0c */ /* 0x000fe2000e781270 */
[----:B------:R-:W-:Y:S01]  /*28cd0*/  ULDC UR10, c[0x0][0x228] ;  /* 0x00008a00000a7ab9 */ /* 0x000fe20000000800 */
[----:B------:R-:W-:Y:S01]  /*28ce0*/  ISETP.GE.AND P2, PT, R0, UR4, PT ;  /* 0x0000000400007c0c */ /* 0x000fe2000bf46270 */
[----:B------:R-:W-:Y:S01]  /*28cf0*/  ULDC UR4, c[0x0][0x248] ;  /* 0x0000920000047ab9 */ /* 0x000fe20000000800 */
[----:B---3--:R-:W-:Y:S01]  /*28d00*/  IMAD.WIDE R16, R19, 0x4, R4 ;  /* 0x0000000413107825 */ /* 0x008fe200078e0204 */
        /* <DEDUP_REMOVED lines=28> */
[----:B----4-:R-:W-:Y:S02]  /*28ed0*/  VIADD R13, R19, UR4 ;  /* 0x00000004130d7c36 */ /* 0x010fe40008000000 */
        /* <DEDUP_REMOVED lines=14> */
[----:B--2---:R-:W-:Y:S01]  /*28fc0*/  IMAD.WIDE R14, R19, 0x4, R2 ;  /* 0x00000004130e7825 */ /* 0x004fe200078e0202 */
[----:B------:R-:W-:Y:S01]  /*28fd0*/  ISETP.GE.AND P4, PT, R0, UR4, PT ;  /* 0x0000000400007c0c */ /* 0x000fe2000bf86270 */
[----:B------:R-:W-:Y:S01]  /*28fe0*/  ULDC UR4, c[0x0][0x248] ;  /* 0x0000920000047ab9 */ /* 0x000fe20000000800 */
[----:B------:R-:W-:Y:S01]  /*28ff0*/  ISETP.LT.AND P3, PT, R11, UR12, !P3 ;  /* 0x0000000c0b007c0c */ /* 0x000fe2000df61270 */
[----:B---3--:R-:W-:Y:S01]  /*29000*/  IMAD.WIDE R16, R19, 0x4, R4 ;  /* 0x0000000413107825 */ /* 0x008fe200078e0204 */
        /* <DEDUP_REMOVED lines=725> */
[----:B--2---:R-:W-:Y:S01]  /*2bd60*/  IMAD.WIDE R14, R19, 0x4, R2 ;  /* 0x00000004130e7825 */ /* 0x004fe200078e0202 */
[----:B------:R-:W-:Y:S01]  /*2bd70*/  ISETP.LT.AND P3, PT, R10, UR10, !P4 ;  /* 0x0000000a0a007c0c */ /* 0x000fe2000e761270 */
[----:B------:R-:W-:Y:S01]  /*2bd80*/  ULDC UR10, c[0x0][0x228] ;  /* 0x00008a00000a7ab9 */ /* 0x000fe20000000800 */
[----:B------:R-:W-:Y:S01]  /*2bd90*/  ISETP.GE.AND P2, PT, R0, UR4, PT ;  /* 0x0000000400007c0c */ /* 0x000fe2000bf46270 */
[----:B------:R-:W-:Y:S01]  /*2bda0*/  ULDC UR4, c[0x0][0x248] ;  /* 0x0000920000047ab9 */ /* 0x000fe20000000800 */
[----:B------:R-:W-:Y:S01]  /*2bdb0*/  ISETP.LT.AND P4, PT, R11, UR12, !P4 ;  /* 0x0000000c0b007c0c */ /* 0x000fe2000e781270 */
[----:B---3--:R-:W-:Y:S01]  /*2bdc0*/  IMAD.WIDE R16, R19, 0x4, R4 ;  /* 0x0000000413107825 */ /* 0x008fe200078e0204 */
[----:B------:R2:W-:Y:S01]  /*2bdd0*/  @P5 STG.E desc[UR16][R14.64], R134 ;  /* 0x000000860e005986 */ /* 0x0005e2000c101910 */
[----:B------:R-:W-:Y:S01]  /*2bde0*/  ISETP.LT.AND P5, PT, R10, UR14, !P0 ;  /* 0x0000000e0a007c0c */ /* 0x000fe2000c7a1270 */
[----:B------:R-:W-:Y:S01]  /*2bdf0*/  ULDC UR12, c[0x0][0x228] ;  /* 0x00008a00000c7ab9 */ /* 0x000fe20000000800 */
[----:B------:R-:W-:Y:S01]  /*2be00*/  VIADD R0, R7, 0xe8 ;  /* 0x000000e807007836 */ /* 0x000fe20000000000 */
[----:B----4-:R-:W-:Y:S01]  /*2be10*/  IADD3 R13, R19, UR4, RZ ;  /* 0x00000004130d7c10 */ /* 0x010fe2000fffe0ff */
[----:B------:R3:W-:Y:S01]  /*2be20*/  @P6 STG.E desc[UR16][R16.64], R202 ;  /* 0x000000ca10006986 */ /* 0x0007e2000c101910 */
        /* <DEDUP_REMOVED lines=23> */
[----:B------:R-:W-:-:S02]  /*2bfa0*/  VIADD R0, R7, 0xea ;  /* 0x000000ea07007836 */ /* 0x000fc40000000000 */
[----:B----4-:R-:W-:Y:S01]  /*2bfb0*/  VIADD R13, R19, UR4 ;  /* 0x00000004130d7c36 */ /* 0x010fe20008000000 */
[----:B------:R3:W-:Y:S01]  /*2bfc0*/  @P6 STG.E desc[UR16][R16.64], R203 ;  /* 0x000000cb10006986 */ /* 0x0007e2000c101910 */
[----:B------:R-:W-:Y:S01]  /*2bfd0*/  ISETP.LT.AND P6, PT, R11, UR18, !P0 ;  /* 0x000000120b007c0c */ /* 0x000fe2000c7c1270 */
[----:B------:R-:W-:Y:S01]  /*2bfe0*/  ULDC UR4, c[0x0][0x22c] ;  /* 0x00008b0000047ab9 */ /* 0x000fe20000000800 */
[C---:B------:R-:W-:Y:S01]  /*2bff0*/  IMAD.WIDE R8, R13.reuse, 0x4, R2 ;  /* 0x000000040d087825 */ /* 0x040fe200078e0202 */
[C---:B------:R-:W-:Y:S01]  /*2c000*/  IADD3 R19, R13.reuse, UR6, RZ ;  /* 0x000000060d137c10 */ /* 0x040fe2000fffe0ff */
        /* <DEDUP_REMOVED lines=8> */
[C---:B--2---:R-:W-:Y:S01]  /*2c090*/  IMAD.WIDE R14, R19.reuse, 0x4, R2 ;  /* 0x00000004130e7825 */ /* 0x044fe200078e0202 */
[----:B------:R-:W-:Y:S01]  /*2c0a0*/  ISETP.LT.AND P2, PT, R10, UR10, !P3 ;  /* 0x0000000a0a007c0c */ /* 0x000fe2000df41270 */
[----:B------:R-:W-:Y:S01]  /*2c0b0*/  ULDC UR8, c[0x0][0x22c] ;  /* 0x00008b0000087ab9 */ /* 0x000fe20000000800 */
[----:B------:R-:W-:Y:S01]  /*2c0c0*/  ISETP.GE.AND P4, PT, R0, UR4, PT ;  /* 0x0000000400007c0c */ /* 0x000fe2000bf86270 */
[----:B---3--:R-:W-:Y:S01]  /*2c0d0*/  IMAD.WIDE R16, R19, 0x4, R4 ;  /* 0x0000000413107825 */ /* 0x008fe200078e0204 */
[----:B------:R-:W-:Y:S01]  /*2c0e0*/  ISETP.LT.AND P3, PT, R11, UR12, !P3 ;  /* 0x0000000c0b007c0c */ /* 0x000fe2000df61270 */
[----:B------:R-:W-:Y:S01]  /*2c0f0*/  ULDC UR4, c[0x0][0x248] ;  /* 0x0000920000047ab9 */ /* 0x000fe20000000800 */
[----:B------:R2:W-:Y:S01]  /*2c100*/  @P5 STG.E desc[UR16][R14.64], R136 ;  /* 0x000000880e005986 */ /* 0x0005e2000c101910 */
[----:B------:R-:W-:Y:S01]  /*2c110*/  ISETP.LT.AND P5, PT, R10, UR14, !P0 ;  /* 0x0000000e0a007c0c */ /* 0x000fe2000c7a1270 */
        /* <DEDUP_REMOVED lines=16> */
[C---:B--2---:R-:W-:Y:S01]  /*2c220*/  IMAD.WIDE R14, R19.reuse, 0x4, R2 ;  /* 0x00000004130e7825 */ /* 0x044fe200078e0202 */
[----:B------:R-:W-:Y:S01]  /*2c230*/  ISETP.GE.AND P2, PT, R0, UR4, PT ;  /* 0x0000000400007c0c */ /* 0x000fe2000bf46270 */
[----:B------:R2:W-:Y:S01]  /*2c240*/  @P3 STG.E desc[UR16][R12.64], R204 ;  /* 0x000000cc0c003986 */ /* 0x0005e2000c101910 */
[C---:B------:R-:W-:Y:S01]  /*2c250*/  ISETP.LT.AND P3, PT, R10.reuse, UR10, !P4 ;  /* 0x0000000a0a007c0c */ /* 0x040fe2000e761270 */
[----:B---3--:R-:W-:Y:S01]  /*2c260*/  IMAD.WIDE R16, R19, 0x4, R4 ;  /* 0x0000000413107825 */ /* 0x008fe200078e0204 */
[----:B------:R-:W-:Y:S01]  /*2c270*/  ULDC UR4, c[0x0][0x248] ;  /* 0x0000920000047ab9 */ /* 0x000fe20000000800 */
[----:B------:R-:W-:Y:S01]  /*2c280*/  ISETP.LT.AND P4, PT, R11, UR12, !P4 ;  /* 0x0000000c0b007c0c */ /* 0x000fe2000e781270 */
[----:B------:R3:W-:Y:S01]  /*2c290*/  @P5 STG.E desc[UR16][R14.64], R137 ;  /* 0x000000890e005986 */ /* 0x0007e2000c101910 */
[----:B------:R-:W-:Y:S01]  /*2c2a0*/  VIADD R0, R7, 0xee ;  /* 0x000000ee07007836 */ /* 0x000fe20000000000 */
[----:B------:R-:W-:Y:S01]  /*2c2b0*/  ISETP.LT.AND P5, PT, R10, UR14, !P0 ;  /* 0x0000000e0a007c0c */ /* 0x000fe2000c7a1270 */
[----:B------:R-:W-:Y:S01]  /*2c2c0*/  ULDC UR8, c[0x0][0x22c] ;  /* 0x00008b0000087ab9 */ /* 0x000fe20000000800 */
[----:B------:R4:W-:Y:S01]  /*2c2d0*/  @P6 STG.E desc[UR16][R16.64], R213 ;  /* 0x000000d510006986 */ /* 0x0009e2000c101910 */
[----:B------:R-:W-:Y:S01]  /*2c2e0*/  ULDC UR10, c[0x0][0x228] ;  /* 0x00008a00000a7ab9 */ /* 0x000fe20000000800 */
[----:B--2---:R-:W-:Y:S01]  /*2c2f0*/  VIADD R13, R19, UR4 ;  /* 0x00000004130d7c36 */ /* 0x004fe20008000000 */
[----:B------:R-:W-:Y:S01]  /*2c300*/  ISETP.LT.AND P6, PT, R11, UR18, !P0 ;  /* 0x000000120b007c0c */ /* 0x000fe2000c7c1270 */
[----:B------:R-:W-:Y:S01]  /*2c310*/  ULDC UR4, c[0x0][0x22c] ;  /* 0x00008b0000047ab9 */ /* 0x000fe20000000800 */
[----:B------:R-:W-:Y:S01]  /*2c320*/  ISETP.GE.AND P0, PT, R0, UR8, PT ;  /* 0x0000000800007c0c */ /* 0x000fe2000bf06270 */
[C---:B------:R-:W-:Y:S01]  /*2c330*/  VIADD R19, R13.reuse, UR6 ;  /* 0x000000060d137c36 */ /* 0x040fe20008000000 */
[----:B------:R-:W-:Y:S01]  /*2c340*/  ULDC UR12, c[0x0][0x228] ;  /* 0x00008a00000c7ab9 */ /* 0x000fe20000000800 */
        /* <DEDUP_REMOVED lines=8> */
[C---:B---3--:R-:W-:Y:S01]  /*2c3d0*/  IMAD.WIDE R14, R19.reuse, 0x4, R2 ;  /* 0x00000004130e7825 */ /* 0x048fe200078e0202 */
[----:B------:R-:W-:Y:S01]  /*2c3e0*/  ISETP.GE.AND P3, PT, R0, UR4, PT ;  /* 0x0000000400007c0c */ /* 0x000fe2000bf66270 */
[----:B------:R2:W-:Y:S01]  /*2c3f0*/  @P4 STG.E desc[UR16][R12.64], R205 ;  /* 0x000000cd0c004986 */ /* 0x0005e2000c101910 */
[----:B------:R-:W-:Y:S01]  /*2c400*/  ULDC UR4, c[0x0][0x248] ;  /* 0x0000920000047ab9 */ /* 0x000fe20000000800 */
[C---:B------:R-:W-:Y:S01]  /*2c410*/  ISETP.LT.AND P4, PT, R10.reuse, UR10, !P2 ;  /* 0x0000000a0a007c0c */ /* 0x040fe2000d781270 */
[----:B----4-:R-:W-:Y:S01]  /*2c420*/  IMAD.WIDE R16, R19, 0x4, R4 ;  /* 0x0000000413107825 */ /* 0x010fe200078e0204 */
[----:B------:R3:W-:Y:S01]  /*2c430*/  @P5 STG.E desc[UR16][R14.64], R138 ;  /* 0x0000008a0e005986 */ /* 0x0007e2000c101910 */
[----:B------:R-:W-:Y:S01]  /*2c440*/  ISETP.LT.AND P2, PT, R11, UR12, !P2 ;  /* 0x0000000c0b007c0c */ /* 0x000fe2000d741270 */
[----:B------:R-:W-:Y:S01]  /*2c450*/  ULDC UR10, c[0x0][0x228] ;  /* 0x00008a00000a7ab9 */ /* 0x000fe20000000800 */
[----:B------:R-:W-:Y:S01]  /*2c460*/  ISETP.LT.AND P5, PT, R10, UR14, !P0 ;  /* 0x0000000e0a007c0c */ /* 0x000fe2000c7a1270 */
[----:B------:R4:W-:Y:S01]  /*2c470*/  @P6 STG.E desc[UR16][R16.64], R214 ;  /* 0x000000d610006986 */ /* 0x0009e2000c101910 */
[----:B--2---:R-:W-:Y:S01]  /*2c480*/  VIADD R13, R19, UR4 ;  /* 0x00000004130d7c36 */ /* 0x004fe20008000000 */
[----:B------:R-:W-:Y:S01]  /*2c490*/  IADD3 R0, R7, 0xf0, RZ ;  /* 0x000000f007007810 */ /* 0x000fe20007ffe0ff */
[----:B------:R-:W-:Y:S01]  /*2c4a0*/  ULDC UR4, c[0x0][0x22c] ;  /* 0x00008b0000047ab9 */ /* 0x000fe20000000800 */
        /* <DEDUP_REMOVED lines=8> */
[----:B------:R2:W-:Y:S03]  /*2c530*/  @P4 STG.E desc[UR16][R8.64], R210 ;  /* 0x000000d208004986 */ /* 0x0005e6000c101910 */
[----:B---3--:R-:W-:Y:S01]  /*2c540*/  IMAD.WIDE R14, R19, 0x4, R2 ;  /* 0x00000004130e7825 */ /* 0x008fe200078e0202 */
[----:B------:R3:W-:Y:S03]  /*2c550*/  @P2 STG.E desc[UR16][R12.64], R206 ;  /* 0x000000ce0c002986 */ /* 0x0007e6000c101910 */
[----:B------:R-:W-:Y:S01]  /*2c560*/  VIADD R0, R7, 0xf1 ;  /* 0x000000f107007836 */ /* 0x000fe20000000000 */
[----:B------:R-:W-:Y:S01]  /*2c570*/  @P5 STG.E desc[UR16][R14.64], R139 ;  /* 0x0000008b0e005986 */ /* 0x000fe2000c101910 */
[----:B----4-:R-:W-:Y:S01]  /*2c580*/  IMAD.WIDE R16, R19, 0x4, R4 ;  /* 0x0000000413107825 */ /* 0x010fe200078e0204 */
[----:B------:R-:W-:Y:S01]  /*2c590*/  ISETP.LT.AND P5, PT, R10, UR6, !P3 ;  /* 0x000000060a007c0c */ /* 0x000fe2000dfa1270 */
[----:B------:R-:W-:Y:S01]  /*2c5a0*/  ULDC UR6, c[0x0][0x22c] ;  /* 0x00008b0000067ab9 */ /* 0x000fe20000000800 */
[----:B------:R-:W-:Y:S01]  /*2c5b0*/  ISETP.GE.AND P4, PT, R0, UR4, PT ;  /* 0x0000000400007c0c */ /* 0x000fe2000bf86270 */
[----:B------:R-:W-:Y:S01]  /*2c5c0*/  ULDC UR4, c[0x0][0x248] ;  /* 0x0000920000047ab9 */ /* 0x000fe20000000800 */
[----:B------:R-:W-:Y:S01]  /*2c5d0*/  ISETP.LT.AND P3, PT, R11, UR8, !P3 ;  /* 0x000000080b007c0c */ /* 0x000fe2000df61270 */
[----:B------:R-:W-:Y:S01]  /*2c5e0*/  VIADD R0, R7, 0xf2 ;  /* 0x000000f207007836 */ /* 0x000fe20000000000 */
[----:B------:R-:W-:Y:S01]  /*2c5f0*/  IADD3 R19, R19, UR4, RZ ;  /* 0x0000000413137c10 */ /* 0x000fe2000fffe0ff */
[----:B------:R4:W-:Y:S01]  /*2c600*/  @P6 STG.E desc[UR16][R16.64], R215 ;  /* 0x000000d710006986 */ /* 0x0009e2000c101910 */
[----:B------:R-:W-:Y:S01]  /*2c610*/  ISETP.LT.AND P6, PT, R10, UR10, !P0 ;  /* 0x0000000a0a007c0c */ /* 0x000fe2000c7c1270 */
[----:B------:R-:W-:Y:S01]  /*2c620*/  ULDC UR4, c[0x0][0x248] ;  /* 0x0000920000047ab9 */ /* 0x000fe20000000800 */
[----:B------:R-:W-:Y:S01]  /*2c630*/  ISETP.GE.AND P2, PT, R0, UR6, PT ;  /* 0x0000000600007c0c */ /* 0x000fe2000bf46270 */
[----:B--2---:R-:W-:Y:S01]  /*2c640*/  IMAD.WIDE R8, R19, 0x4, R2 ;  /* 0x0000000413087825 */ /* 0x004fe200078e0202 */
[----:B------:R-:W-:Y:S01]  /*2c650*/  ULDC UR6, c[0x0][0x228] ;  /* 0x00008a0000067ab9 */ /* 0x000fe20000000800 */
[----:B------:R-:W-:Y:S01]  /*2c660*/  ULDC UR8, c[0x0][0x228] ;  /* 0x00008a0000087ab9 */ /* 0x000fe20000000800 */
[----:B------:R-:W-:Y:S01]  /*2c670*/  ULDC UR10, c[0x0][0x228] ;  /* 0x00008a00000a7ab9 */ /* 0x000fe20000000800 */
[----:B------:R-:W-:-:S02]  /*2c680*/  VIADD R0, R7, 0xf3 ;  /* 0x000000f307007836 */ /* 0x000fc40000000000 */
[----:B---3--:R-:W-:-:S04]  /*2c690*/  IMAD.WIDE R12, R19, 0x4, R4 ;  /* 0x00000004130c7825 */ /* 0x008fc800078e0204 */
[----:B----4-:R-:W-:Y:S01]  /*2c6a0*/  VIADD R17, R19, UR4 ;  /* 0x0000000413117c36 */ /* 0x010fe20008000000 */
[----:B------:R-:W-:Y:S01]  /*2c6b0*/  ULDC UR4, c[0x0][0x22c] ;  /* 0x00008b0000047ab9 */ /* 0x000fe20000000800 */
[----:B------:R2:W-:Y:S01]  /*2c6c0*/  @P5 STG.E desc[UR16][R8.64], R211 ;  /* 0x000000d308005986 */ /* 0x0005e2000c101910 */
[----:B------:R-:W-:Y:S01]  /*2c6d0*/  ISETP.GE.AND P5, PT, R0, UR4, PT ;  /* 0x0000000400007c0c */ /* 0x000fe2000bfa6270 */
[----:B------:R-:W-:Y:S01]  /*2c6e0*/  IMAD.WIDE R14, R17, 0x4, R2 ;  /* 0x00000004110e7825 */ /* 0x000fe200078e0202 */
[----:B------:R-:W-:Y:S01]  /*2c6f0*/  ISETP.LT.AND P0, PT, R11, UR6, !P0 ;  /* 0x000000060b007c0c */ /* 0x000fe2000c701270 */
[----:B------:R3:W-:Y:S01]  /*2c700*/  @P3 STG.E desc[UR16][R12.64], R207 ;  /* 0x000000cf0c003986 */ /* 0x0007e2000c101910 */
[----:B------:R-:W-:Y:S01]  /*2c710*/  ULDC UR4, c[0x0][0x248] ;  /* 0x0000920000047ab9 */ /* 0x000fe20000000800 */
[C---:B------:R-:W-:Y:S01]  /*2c720*/  ISETP.LT.AND P3, PT, R10.reuse, UR8, !P4 ;  /* 0x000000080a007c0c */ /* 0x040fe2000e761270 */
[----:B------:R-:W-:Y:S01]  /*2c730*/  VIADD R19, R17, UR4 ;  /* 0x0000000411137c36 */ /* 0x000fe20008000000 */
[----:B------:R-:W-:Y:S01]  /*2c740*/  ISETP.LT.AND P4, PT, R11, UR10, !P4 ;  /* 0x0000000a0b007c0c */ /* 0x000fe2000e781270 */
[----:B------:R4:W-:Y:S01]  /*2c750*/  @P6 STG.E desc[UR16][R14.64], R140 ;  /* 0x0000008c0e006986 */ /* 0x0009e2000c101910 */
[----:B------:R-:W-:Y:S01]  /*2c760*/  ISETP.LT.AND P6, PT, R10, UR12, !P2 ;  /* 0x0000000c0a007c0c */ /* 0x000fe2000d7c1270 */
[----:B------:R-:W-:Y:S01]  /*2c770*/  ULDC UR4, c[0x0][0x248] ;  /* 0x0000920000047ab9 */ /* 0x000fe20000000800 */
[----:B--2---:R-:W-:Y:S01]  /*2c780*/  IMAD.WIDE R8, R17, 0x4, R4 ;  /* 0x0000000411087825 */ /* 0x004fe200078e0204 */
[C---:B------:R-:W-:Y:S01]  /*2c790*/  IADD3 R21, R19.reuse, UR4, RZ ;  /* 0x0000000413157c10 */ /* 0x040fe2000fffe0ff */
[----:B------:R-:W-:Y:S01]  /*2c7a0*/  ULDC UR6, c[0x0][0x228] ;  /* 0x00008a0000067ab9 */ /* 0x000fe20000000800 */
[----:B------:R-:W-:Y:S01]  /*2c7b0*/  ULDC UR4, c[0x0][0x22c] ;  /* 0x00008b0000047ab9 */ /* 0x000fe20000000800 */
[----:B---3--:R-:W-:Y:S01]  /*2c7c0*/  IMAD.WIDE R12, R19, 0x4, R2 ;  /* 0x00000004130c7825 */ /* 0x008fe200078e0202 */
[----:B------:R2:W-:Y:S03]  /*2c7d0*/  @P0 STG.E desc[UR16][R8.64], R216 ;  /* 0x000000d808000986 */ /* 0x0005e6000c101910 */
[----:B------:R-:W-:Y:S01]  /*2c7e0*/  VIADD R0, R7, 0xf4 ;  /* 0x000000f407007836 */ /* 0x000fe20000000000 */
[----:B------:R-:W-:Y:S01]  /*2c7f0*/  ULDC UR8, c[0x0][0x228] ;  /* 0x00008a0000087ab9 */ /* 0x000fe20000000800 */
[----:B----4-:R-:W-:Y:S01]  /*2c800*/  IMAD.WIDE R14, R19, 0x4, R4 ;  /* 0x00000004130e7825 */ /* 0x010fe200078e0204 */
[----:B------:R-:W-:Y:S01]  /*2c810*/  ISETP.LT.AND P2, PT, R11, UR6, !P2 ;  /* 0x000000060b007c0c */ /* 0x000fe2000d741270 */
[----:B------:R-:W-:Y:S01]  /*2c820*/  @P3 STG.E desc[UR16][R12.64], R220 ;  /* 0x000000dc0c003986 */ /* 0x000fe2000c101910 */
[----:B------:R-:W-:Y:S01]  /*2c830*/  ULDC UR10, c[0x0][0x228] ;  /* 0x00008a00000a7ab9 */ /* 0x000fe20000000800 */
[----:B------:R-:W-:Y:S01]  /*2c840*/  IMAD.WIDE R16, R21, 0x4, R2 ;  /* 0x0000000415107825 */ /* 0x000fe200078e0202 */
[----:B------:R-:W-:Y:S01]  /*2c850*/  ISETP.GE.AND P0, PT, R0, UR4, PT ;  /* 0x0000000400007c0c */ /* 0x000fe2000bf06270 */
[----:B------:R3:W-:Y:S01]  /*2c860*/  @P4 STG.E desc[UR16][R14.64], R224 ;  /* 0x000000e00e004986 */ /* 0x0007e2000c101910 */
[C---:B------:R-:W-:Y:S01]  /*2c870*/  ISETP.LT.AND P4, PT, R10.reuse, UR8, !P5 ;  /* 0x000000080a007c0c */ /* 0x040fe2000ef81270 */
[----:B------:R-:W-:Y:S01]  /*2c880*/  VIADD R0, R7, 0xf6 ;  /* 0x000000f607007836 */ /* 0x000fe20000000000 */
[----:B------:R-:W-:Y:S01]  /*2c890*/  ULDC UR12, c[0x0][0x228] ;  /* 0x00008a00000c7ab9 */ /* 0x000fe20000000800 */
[----:B------:R-:W-:Y:S01]  /*2c8a0*/  ULDC UR4, c[0x0][0x248] ;  /* 0x0000920000047ab9 */ /* 0x000fe20000000800 */
[----:B------:R-:W-:Y:S01]  /*2c8b0*/  ISETP.LT.AND P5, PT, R11, UR10, !P5 ;  /* 0x0000000a0b007c0c */ /* 0x000fe2000efa1270 */
[----:B------:R4:W-:Y:S01]  /*2c8c0*/  @P6 STG.E desc[UR16][R16.64], R141 ;  /* 0x0000008d10006986 */ /* 0x0009e2000c101910 */
[----:B------:R-:W-:Y:S01]  /*2c8d0*/  ISETP.LT.AND P6, PT, R10, UR12, !P0 ;  /* 0x0000000c0a007c0c */ /* 0x000fe2000c7c1270 */
[C---:B--2---:R-:W-:Y:S01]  /*2c8e0*/  IMAD.WIDE R8, R21.reuse, 0x4, R4 ;  /* 0x0000000415087825 */ /* 0x044fe200078e0204 */
[----:B------:R-:W-:Y:S01]  /*2c8f0*/  ISETP.GE.AND P3, PT, R0, UR25, PT ;  /* 0x0000001900007c0c */ /* 0x000fe2000bf66270 */
[----:B------:R-:W-:Y:S01]  /*2c900*/  ULDC UR6, c[0x0][0x228] ;  /* 0x00008a0000067ab9 */ /* 0x000fe20000000800 */
[----:B------:R-:W-:Y:S01]  /*2c910*/  ULDC UR8, c[0x0][0x228] ;  /* 0x00008a0000087ab9 */ /* 0x000fe20000000800 */
[----:B---3--:R-:W-:Y:S01]  /*2c920*/  VIADD R15, R21, UR4 ;  /* 0x00000004150f7c36 */ /* 0x008fe20008000000 */
[----:B------:R-:W-:Y:S01]  /*2c930*/  ULDC UR4, c[0x0][0x248] ;  /* 0x0000920000047ab9 */ /* 0x000fe20000000800 */
[----:B------:R-:W-:Y:S01]  /*2c940*/  VIADD R0, R7, 0xf5 ;  /* 0x000000f507007836 */ /* 0x000fe20000000000 */
[----:B------:R-:W-:Y:S01]  /*2c950*/  ULDC UR10, c[0x0][0x228] ;  /* 0x00008a00000a7ab9 */ /* 0x000fe20000000800 */
[C---:B------:R-:W-:Y:S01]  /*2c960*/  VIADD R19, R15.reuse, UR4 ;  /* 0x000000040f137c36 */ /* 0x040fe20008000000 */
[----:B------:R2:W-:Y:S01]  /*2c970*/  @P2 STG.E desc[UR16][R8.64], R217 ;  /* 0x000000d908002986 */ /* 0x0005e2000c101910 */
[----:B------:R-:W-:Y:S01]  /*2c980*/  IMAD.WIDE R12, R15, 0x4, R2 ;  /* 0x000000040f0c7825 */ /* 0x000fe200078e0202 */
[----:B------:R-:W-:Y:S01]  /*2c990*/  ISETP.GE.AND P2, PT, R0, UR23, PT ;  /* 0x0000001700007c0c */ /* 0x000fe2000bf46270 */
[----:B------:R-:W-:Y:S01]  /*2c9a0*/  ULDC UR12, c[0x0][0x228] ;  /* 0x00008a00000c7ab9 */ /* 0x000fe20000000800 */
[----:B------:R-:W-:Y:S01]  /*2c9b0*/  ISETP.LT.AND P0, PT, R11, UR6, !P0 ;  /* 0x000000060b007c0c */ /* 0x000fe2000c701270 */
[----:B------:R-:W-:Y:S01]  /*2c9c0*/  IMAD.WIDE R14, R15, 0x4, R4 ;  /* 0x000000040f0e7825 */ /* 0x000fe200078e0204 */
[----:B------:R-:W-:Y:S01]  /*2c9d0*/  @P4 STG.E desc[UR16][R12.64], R221 ;  /* 0x000000dd0c004986 */ /* 0x000fe2000c101910 */
[----:B------:R-:W-:-:S02]  /*2c9e0*/  ULDC UR4, c[0x0][0x248] ;  /* 0x0000920000047ab9 */ /* 0x000fc40000000800 */
[----:B----4-:R-:W-:Y:S01]  /*2c9f0*/  IMAD.WIDE R16, R19, 0x4, R2 ;  /* 0x0000000413107825 */ /* 0x010fe200078e0202 */
[----:B------:R3:W-:Y:S01]  /*2ca00*/  @P5 STG.E desc[UR16][R14.64], R225 ;  /* 0x000000e10e005986 */ /* 0x0007e2000c101910 */
[----:B------:R-:W-:Y:S01]  /*2ca10*/  IADD3 R0, R7, 0xf8, RZ ;  /* 0x000000f807007810 */ /* 0x000fe20007ffe0ff */
[----:B------:R-:W-:Y:S01]  /*2ca20*/  ULDC UR6, c[0x0][0x228] ;  /* 0x00008a0000067ab9 */ /* 0x000fe20000000800 */
[C---:B------:R-:W-:Y:S01]  /*2ca30*/  ISETP.LT.AND P5, PT, R10.reuse, UR8, !P2 ;  /* 0x000000080a007c0c */ /* 0x040fe2000d7a1270 */
[----:B------:R4:W-:Y:S01]  /*2ca40*/  @P6 STG.E desc[UR16][R16.64], R142 ;  /* 0x0000008e10006986 */ /* 0x0009e2000c101910 */
[----:B------:R-:W-:Y:S01]  /*2ca50*/  ISETP.LT.AND P4, PT, R11, UR10, !P2 ;  /* 0x0000000a0b007c0c */ /* 0x000fe2000d781270 */
[C---:B--2---:R-:W-:Y:S01]  /*2ca60*/  IMAD.WIDE R8, R19.reuse, 0x4, R4 ;  /* 0x0000000413087825 */ /* 0x044fe200078e0204 */
[----:B------:R-:W-:Y:S01]  /*2ca70*/  ISETP.LT.AND P6, PT, R10, UR12, !P3 ;  /* 0x0000000c0a007c0c */ /* 0x000fe2000dfc1270 */
[----:B------:R-:W-:Y:S01]  /*2ca80*/  ULDC UR8, c[0x0][0x228] ;  /* 0x00008a0000087ab9 */ /* 0x000fe20000000800 */
[----:B------:R-:W-:Y:S01]  /*2ca90*/  ISETP.GE.AND P2, PT, R0, UR21, PT ;  /* 0x0000001500007c0c */ /* 0x000fe2000bf46270 */
[----:B---3--:R-:W-:Y:S01]  /*2caa0*/  VIADD R15, R19, UR4 ;  /* 0x00000004130f7c36 */ /* 0x008fe20008000000 */
[----:B------:R-:W-:Y:S01]  /*2cab0*/  ULDC UR4, c[0x0][0x248] ;  /* 0x0000920000047ab9 */ /* 0x000fe20000000800 */
[----:B------:R-:W-:Y:S01]  /*2cac0*/  VIADD R0, R7, 0xf7 ;  /* 0x000000f707007836 */ /* 0x000fe20000000000 */
[----:B------:R2:W-:Y:S01]  /*2cad0*/  @P0 STG.E desc[UR16][R8.64], R218 ;  /* 0x000000da08000986 */ /* 0x0005e2000c101910 */
        /* <DEDUP_REMOVED lines=8> */
[----:B------:R-:W-:-:S02]  /*2cb60*/  ULDC UR12, c[0x0][0x228] ;  /* 0x00008a00000c7ab9 */ /* 0x000fc40000000800 */
[----:B----4-:R-:W-:Y:S01]  /*2cb70*/  IMAD.WIDE R16, R21, 0x4, R2 ;  /* 0x0000000415107825 */ /* 0x010fe200078e0202 */
[----:B------:R3:W-:Y:S01]  /*2cb80*/  @P4 STG.E desc[UR16][R14.64], R226 ;  /* 0x000000e20e004986 */ /* 0x0007e2000c101910 */
[C---:B------:R-:W-:Y:S01]  /*2cb90*/  ISETP.LT.AND P5, PT, R10.reuse, UR8, !P0 ;  /* 0x000000080a007c0c */ /* 0x040fe2000c7a1270 */
[----:B------:R-:W-:Y:S01]  /*2cba0*/  ULDC UR6, c[0x0][0x228] ;  /* 0x00008a0000067ab9 */ /* 0x000fe20000000800 */
[----:B------:R-:W-:Y:S01]  /*2cbb0*/  VIADD R0, R7, 0xfa ;  /* 0x000000fa07007836 */ /* 0x000fe20000000000 */
[----:B------:R4:W-:Y:S01]  /*2cbc0*/  @P6 STG.E desc[UR16][R16.64], R143 ;  /* 0x0000008f10006986 */ /* 0x0009e2000c101910 */
[----:B------:R-:W-:Y:S01]  /*2cbd0*/  ISETP.LT.AND P4, PT, R11, UR10, !P0 ;  /* 0x0000000a0b007c0c */ /* 0x000fe2000c781270 */
[----:B--2---:R-:W-:Y:S01]  /*2cbe0*/  IMAD.WIDE R8, R21, 0x4, R4 ;  /* 0x0000000415087825 */ /* 0x004fe200078e0204 */
[----:B------:R-:W-:Y:S01]  /*2cbf0*/  ISETP.LT.AND P6, PT, R10, UR12, !P2 ;  /* 0x0000000c0a007c0c */ /* 0x000fe2000d7c1270 */
[----:B------:R-:W-:Y:S01]  /*2cc00*/  ULDC UR8, c[0x0][0x228] ;  /* 0x00008a0000087ab9 */ /* 0x000fe20000000800 */
[----:B------:R-:W-:-:S02]  /*2cc10*/  ISETP.GE.AND P0, PT, R0, UR15, PT ;  /* 0x0000000f00007c0c */ /* 0x000fc4000bf06270 */
[----:B---3--:R-:W-:Y:S01]  /*2cc20*/  IADD3 R15, R21, UR4, RZ ;  /* 0x00000004150f7c10 */ /* 0x008fe2000fffe0ff */
[----:B------:R-:W-:Y:S01]  /*2cc30*/  ULDC UR4, c[0x0][0x248] ;  /* 0x0000920000047ab9 */ /* 0x000fe20000000800 */
[----:B------:R-:W-:Y:S01]  /*2cc40*/  VIADD R0, R7, 0xf9 ;  /* 0x000000f907007836 */ /* 0x000fe20000000000 */
[----:B------:R-:W-:Y:S02]  /*2cc50*/  ULDC UR10, c[0x0][0x228] ;  /* 0x00008a00000a7ab9 */ /* 0x000fe40000000800 */
[C---:B------:R-:W-:Y:S01]  /*2cc60*/  VIADD R19, R15.reuse, UR4 ;  /* 0x000000040f137c36 */ /* 0x040fe20008000000 */
[----:B------:R2:W-:Y:S01]  /*2cc70*/  @P3 STG.E desc[UR16][R8.64], R219 ;  /* 0x000000db08003986 */ /* 0x0005e2000c101910 */
[----:B------:R-:W-:Y:S01]  /*2cc80*/  IMAD.WIDE R12, R15, 0x4, R2 ;  /* 0x000000040f0c7825 */ /* 0x000fe200078e0202 */
[----:B------:R-:W-:Y:S01]  /*2cc90*/  ISETP.GE.AND P3, PT, R0, UR13, PT ;  /* 0x0000000d00007c0c */ /* 0x000fe2000bf66270 */
[----:B------:R-:W-:Y:S01]  /*2cca0*/  ULDC UR4, c[0x0][0x248] ;  /* 0x0000920000047ab9 */ /* 0x000fe20000000800 */
[----:B------:R-:W-:Y:S01]  /*2ccb0*/  ISETP.LT.AND P2, PT, R11, UR6, !P2 ;  /* 0x000000060b007c0c */ /* 0x000fe2000d741270 */
[----:B------:R-:W-:Y:S01]  /*2ccc0*/  IMAD.WIDE R14, R15, 0x4, R4 ;  /* 0x000000040f0e7825 */ /* 0x000fe200078e0204 */
[----:B------:R3:W-:Y:S03]  /*2ccd0*/  @P5 STG.E desc[UR16][R12.64], R223 ;  /* 0x000000df0c005986 */ /* 0x0007e6000c101910 */
[----:B----4-:R-:W-:Y:S01]  /*2cce0*/  IMAD.WIDE R16, R19, 0x4, R2 ;  /* 0x0000000413107825 */ /* 0x010fe200078e0202 */
[----:B------:R4:W-:Y:S01]  /*2ccf0*/  @P4 STG.E desc[UR16][R14.64], R227 ;  /* 0x000000e30e004986 */ /* 0x0009e2000c101910 */
[----:B------:R-:W-:-:S02]  /*2cd00*/  ISETP.LT.AND P5, PT, R10, UR8, !P3 ;  /* 0x000000080a007c0c */ /* 0x000fc4000dfa1270 */
[----:B------:R-:W-:Y:S01]  /*2cd10*/  VIADD R0, R7, 0xfc ;  /* 0x000000fc07007836 */ /* 0x000fe20000000000 */
[----:B------:R1:W-:Y:S01]  /*2cd20*/  @P6 STG.E desc[UR16][R16.64], R144 ;  /* 0x0000009010006986 */ /* 0x0003e2000c101910 */
[----:B------:R-:W-:Y:S01]  /*2cd30*/  VIADD R21, R19, UR4 ;  /* 0x0000000413157c36 */ /* 0x000fe20008000000 */
[----:B------:R-:W-:Y:S01]  /*2cd40*/  ISETP.LT.AND P4, PT, R11, UR10, !P3 ;  /* 0x0000000a0b007c0c */ /* 0x000fe2000df81270 */
[----:B------:R-:W-:Y:S01]  /*2cd50*/  ULDC UR4, c[0x0][0x248] ;  /* 0x0000920000047ab9 */ /* 0x000fe20000000800 */
[----:B------:R-:W-:Y:S01]  /*2cd60*/  ISETP.LT.AND P6, PT, R10, UR10, !P0 ;  /* 0x0000000a0a007c0c */ /* 0x000fe2000c7c1270 */
[----:B--2---:R-:W-:Y:S01]  /*2cd70*/  IMAD.WIDE R8, R19, 0x4, R4 ;  /* 0x0000000413087825 */ /* 0x004fe200078e0204 */
[----:B------:R-:W-:Y:S01]  /*2cd80*/  ISETP.GE.AND P3, PT, R0, UR5, PT ;  /* 0x0000000500007c0c */ /* 0x000fe2000bf66270 */
[----:B------:R-:W-:Y:S01]  /*2cd90*/  ULDC UR5, c[0x0][0x248] ;  /* 0x0000920000057ab9 */ /* 0x000fe20000000800 */
[----:B------:R-:W-:Y:S01]  /*2cda0*/  IADD3 R23, R21, UR4, RZ ;  /* 0x0000000415177c10 */ /* 0x000fe2000fffe0ff */
[----:B------:R-:W-:Y:S01]  /*2cdb0*/  VIADD R0, R7, 0xfb ;  /* 0x000000fb07007836 */ /* 0x000fe20000000000 */
[----:B------:R2:W-:Y:S01]  /*2cdc0*/  @P2 STG.E desc[UR16][R8.64], R232 ;  /* 0x000000e808002986 */ /* 0x0005e2000c101910 */
[----:B---3--:R-:W-:-:S04]  /*2cdd0*/  IMAD.WIDE R12, R21, 0x4, R2 ;  /* 0x00000004150c7825 */ /* 0x008fc800078e0202 */
[----:B----4-:R-:W-:Y:S01]  /*2cde0*/  IMAD.WIDE R14, R21, 0x4, R4 ;  /* 0x00000004150e7825 */ /* 0x010fe200078e0204 */
[----:B------:R-:W-:Y:S01]  /*2cdf0*/  ISETP.GE.AND P2, PT, R0, UR11, PT ;  /* 0x0000000b00007c0c */ /* 0x000fe2000bf46270 */
[----:B------:R-:W-:Y:S02]  /*2ce00*/  ULDC UR4, c[0x0][0x248] ;  /* 0x0000920000047ab9 */ /* 0x000fe40000000800 */
[----:B-1----:R-:W-:Y:S01]  /*2ce10*/  IMAD.WIDE R16, R23, 0x4, R2 ;  /* 0x0000000417107825 */ /* 0x002fe200078e0202 */
[----:B------:R1:W-:Y:S01]  /*2ce20*/  @P5 STG.E desc[UR16][R12.64], R148 ;  /* 0x000000940c005986 */ /* 0x0003e2000c101910 */
[----:B------:R-:W-:Y:S02]  /*2ce30*/  ISETP.LT.AND P0, PT, R11, UR10, !P0 ;  /* 0x0000000a0b007c0c */ /* 0x000fe4000c701270 */
[C---:B------:R-:W-:Y:S01]  /*2ce40*/  ISETP.LT.AND P5, PT, R10.reuse, UR10, !P2 ;  /* 0x0000000a0a007c0c */ /* 0x040fe2000d7a1270 */
[----:B------:R3:W-:Y:S01]  /*2ce50*/  @P4 STG.E desc[UR16][R14.64], R248 ;  /* 0x000000f80e004986 */ /* 0x0007e2000c101910 */
[----:B------:R-:W-:Y:S01]  /*2ce60*/  VIADD R0, R7, 0xfd ;  /* 0x000000fd07007836 */ /* 0x000fe20000000000 */
[----:B------:R-:W-:Y:S01]  /*2ce70*/  ISETP.LT.AND P4, PT, R11, UR10, !P2 ;  /* 0x0000000a0b007c0c */ /* 0x000fe2000d781270 */
[----:B------:R-:W-:Y:S01]  /*2ce80*/  VIADD R19, R23, UR4 ;  /* 0x0000000417137c36 */ /* 0x000fe20008000000 */
[----:B------:R4:W-:Y:S01]  /*2ce90*/  @P6 STG.E desc[UR16][R16.64], R145 ;  /* 0x0000009110006986 */ /* 0x0009e2000c101910 */
[----:B------:R-:W-:Y:S01]  /*2cea0*/  ISETP.LT.AND P6, PT, R10, UR10, !P3 ;  /* 0x0000000a0a007c0c */ /* 0x000fe2000dfc1270 */
[----:B------:R-:W-:Y:S01]  /*2ceb0*/  ULDC UR4, c[0x0][0x248] ;  /* 0x0000920000047ab9 */ /* 0x000fe20000000800 */
[----:B------:R-:W-:Y:S01]  /*2cec0*/  ISETP.GE.AND P2, PT, R0, UR9, PT ;  /* 0x0000000900007c0c */ /* 0x000fe2000bf46270 */
[----:B------:R-:W-:Y:S01]  /*2ced0*/  VIADD R21, R19, UR4 ;  /* 0x0000000413157c36 */ /* 0x000fe20008000000 */
[----:B------:R-:W-:Y:S01]  /*2cee0*/  IADD3 R0, R7, 0xff, RZ ;  /* 0x000000ff07007810 */ /* 0x000fe20007ffe0ff */
[----:B--2---:R-:W-:-:S04]  /*2cef0*/  IMAD.WIDE R8, R23, 0x4, R4 ;  /* 0x0000000417087825 */ /* 0x004fc800078e0204 */
[----:B-1----:R-:W-:Y:S01]  /*2cf00*/  IMAD.WIDE R12, R19, 0x4, R4 ;  /* 0x00000004130c7825 */ /* 0x002fe200078e0204 */
[----:B------:R-:W-:Y:S01]  /*2cf10*/  ISETP.LT.AND P3, PT, R11, UR10, !P3 ;  /* 0x0000000a0b007c0c */ /* 0x000fe2000df61270 */
[----:B------:R-:W-:Y:S02]  /*2cf20*/  ULDC UR4, c[0x0][0x248] ;  /* 0x0000920000047ab9 */ /* 0x000fe40000000800 */
[--C-:B------:R-:W-:Y:S01]  /*2cf30*/  IMAD.WIDE R6, R19, 0x4, R2.reuse ;  /* 0x0000000413067825 */ /* 0x100fe200078e0202 */
[----:B------:R-:W-:Y:S03]  /*2cf40*/  @P0 STG.E desc[UR16][R8.64], R233 ;  /* 0x000000e908000986 */ /* 0x000fe6000c101910 */
[----:B---3--:R-:W-:Y:S01]  /*2cf50*/  IMAD.WIDE R14, R21, 0x4, R2 ;  /* 0x00000004150e7825 */ /* 0x008fe200078e0202 */
[----:B------:R1:W-:Y:S04]  /*2cf60*/  @P5 STG.E desc[UR16][R6.64], R149 ;  /* 0x0000009506005986 */ /* 0x0003e8000c101910 */
[----:B------:R2:W-:Y:S01]  /*2cf70*/  @P4 STG.E desc[UR16][R12.64], R249 ;  /* 0x000000f90c004986 */ /* 0x0005e2000c101910 */
[----:B------:R-:W-:-:S03]  /*2cf80*/  ISETP.LT.AND P5, PT, R10, UR10, !P1 ;  /* 0x0000000a0a007c0c */ /* 0x000fc6000cfa1270 */
[----:B------:R3:W-:Y:S01]  /*2cf90*/  @P6 STG.E desc[UR16][R14.64], R146 ;  /* 0x000000920e006986 */ /* 0x0007e2000c101910 */
[----:B------:R-:W-:Y:S01]  /*2cfa0*/  ISETP.LT.AND P6, PT, R10, UR10, !P2 ;  /* 0x0000000a0a007c0c */ /* 0x000fe2000d7c1270 */
[----:B----4-:R-:W-:Y:S01]  /*2cfb0*/  VIADD R17, R21, UR4 ;  /* 0x0000000415117c36 */ /* 0x010fe20008000000 */
[C---:B------:R-:W-:Y:S02]  /*2cfc0*/  ISETP.LT.AND P2, PT, R11.reuse, UR10, !P2 ;  /* 0x0000000a0b007c0c */ /* 0x040fe4000d741270 */
[----:B------:R-:W-:Y:S02]  /*2cfd0*/  ISETP.GE.AND P0, PT, R0, UR7, PT ;  /* 0x0000000700007c0c */ /* 0x000fe4000bf06270 */
[----:B------:R-:W-:Y:S01]  /*2cfe0*/  ISETP.LT.AND P1, PT, R11, UR10, !P1 ;  /* 0x0000000a0b007c0c */ /* 0x000fe2000cf21270 */
[----:B------:R-:W-:Y:S01]  /*2cff0*/  VIADD R19, R17, UR5 ;  /* 0x0000000511137c36 */ /* 0x000fe20008000000 */
[----:B------:R-:W-:Y:S01]  /*2d000*/  ISETP.LT.AND P4, PT, R10, UR10, !P0 ;  /* 0x0000000a0a007c0c */ /* 0x000fe2000c781270 */
[----:B-1----:R-:W-:Y:S01]  /*2d010*/  IMAD.WIDE R6, R21, 0x4, R4 ;  /* 0x0000000415067825 */ /* 0x002fe200078e0204 */
[----:B------:R-:W-:Y:S01]  /*2d020*/  ISETP.LT.AND P0, PT, R11, UR10, !P0 ;  /* 0x0000000a0b007c0c */ /* 0x000fe2000c701270 */
[----:B------:R-:W-:-:S02]  /*2d030*/  ULDC UR4, c[0x0][0x248] ;  /* 0x0000920000047ab9 */ /* 0x000fc40000000800 */
[C---:B------:R-:W-:Y:S01]  /*2d040*/  IMAD.WIDE R8, R17.reuse, 0x4, R2 ;  /* 0x0000000411087825 */ /* 0x040fe200078e0202 */
[----:B------:R1:W-:Y:S03]  /*2d050*/  @P3 STG.E desc[UR16][R6.64], R234 ;  /* 0x000000ea06003986 */ /* 0x0003e6000c101910 */
[----:B------:R-:W-:Y:S01]  /*2d060*/  IMAD.WIDE R10, R17, 0x4, R4 ;  /* 0x00000004110a7825 */ /* 0x000fe200078e0204 */
[----:B------:R1:W-:Y:S03]  /*2d070*/  @P6 STG.E desc[UR16][R8.64], R150 ;  /* 0x0000009608006986 */ /* 0x0003e6000c101910 */
[C---:B--2---:R-:W-:Y:S01]  /*2d080*/  IMAD.WIDE R12, R19.reuse, 0x4, R2 ;  /* 0x00000004130c7825 */ /* 0x044fe200078e0202 */
[----:B------:R1:W-:Y:S03]  /*2d090*/  @P2 STG.E desc[UR16][R10.64], R250 ;  /* 0x000000fa0a002986 */ /* 0x0003e6000c101910 */
[C---:B---3--:R-:W-:Y:S01]  /*2d0a0*/  IMAD.WIDE R14, R19.reuse, 0x4, R4 ;  /* 0x00000004130e7825 */ /* 0x048fe200078e0204 */
[----:B------:R1:W-:Y:S04]  /*2d0b0*/  @P5 STG.E desc[UR16][R12.64], R147 ;  /* 0x000000930c005986 */ /* 0x0003e8000c101910 */
[----:B------:R1:W-:Y:S01]  /*2d0c0*/  @P1 STG.E desc[UR16][R14.64], R235 ;  /* 0x000000eb0e001986 */ /* 0x0003e2000c101910 */
[----:B------:R-:W-:-:S04]  /*2d0d0*/  VIADD R21, R19, UR4 ;  /* 0x0000000413157c36 */ /* 0x000fc80008000000 */
[----:B------:R-:W-:-:S04]  /*2d0e0*/  IMAD.WIDE R2, R21, 0x4, R2 ;  /* 0x0000000415027825 */ /* 0x000fc800078e0202 */
[----:B------:R-:W-:Y:S01]  /*2d0f0*/  IMAD.WIDE R4, R21, 0x4, R4 ;  /* 0x0000000415047825 */ /* 0x000fe200078e0204 */
[----:B------:R1:W-:Y:S01]  /*2d100*/  @P4 STG.E desc[UR16][R2.64], R151 ;  /* 0x0000009702004986 */ /* 0x0003e2000c101910 */
[----:B------:R-:W-:Y:S05]  /*2d110*/  @!P0 EXIT ;  /* 0x000000000000894d */ /* 0x000fea0003800000 */
[----:B------:R-:W-:Y:S01]  /*2d120*/  STG.E desc[UR16][R4.64], R251 ;  /* 0x000000fb04007986 */ /* 0x000fe2000c101910 */
[----:B------:R-:W-:Y:S05]  /*2d130*/  EXIT ;  /* 0x000000000000794d */ /* 0x000fea0003800000 */
.L_x_2:
[----:B------:R-:W-:-:S00]  /*2d140*/  BRA `(.L_x_2) ;  /* 0xfffffffc00fc7947 */ /* 0x000fc0000383ffff */
[----:B------:R-:W-:-:S00]  /*2d150*/  NOP ;  /* 0x0000000000007918 */ /* 0x000fc00000000000 */
        /* <DEDUP_REMOVED lines=10> */
.L_x_3:


//--------------------- .nv.shared.matmul_kernel  --------------------------
	.section	.nv.shared.matmul_kernel,"aw",@nobits
	.sectionflags	@""
	.align	16
	.zero		1024


//--------------------- .nv.shared.reserved.0     --------------------------
	.section	.nv.shared.reserved.0,"aw",@nobits
	.weak		__nv_reservedSMEM_offset_0_alias
	.size		__nv_reservedSMEM_offset_0_alias, 0, 0
	.other		__nv_reservedSMEM_offset_0_alias,@"STO_CUDA_RESERVED_SHARED STV_DEFAULT"
__nv_reservedSMEM_offset_0_alias:
	.zero		0


//--------------------- .nv.constant0.matmul_kernel --------------------------
	.section	.nv.constant0.matmul_kernel,"a",@progbits
	.sectionflags	@""
	.align	4
.nv.constant0.matmul_kernel:
	.zero		608


//--------------------- SYMBOLS --------------------------

	.type		.nv.reservedSmem.offset0,@object
	.size		.nv.reservedSmem.offset0,0x4
